def matmul_kernel(
    a_ptr,
    b_ptr,
    c_ptr,
    M,
    N,
    K,
    stride_am,
    stride_ak,
    stride_bk,
    stride_bn,
    stride_cm,
    stride_cn,
    BLOCK_M: tl.constexpr,
    BLOCK_N: tl.constexpr,
    BLOCK_K: tl.constexpr,
    GROUP_M: tl.constexpr,
):
    pid = tl.program_id(axis=0)
    num_pid_m = tl.cdiv(M, BLOCK_M)
    num_pid_n = tl.cdiv(N, BLOCK_N)
    num_pid_in_group = GROUP_M * num_pid_n
    group_id = pid // num_pid_in_group
    first_pid_m = group_id * GROUP_M
    group_size_m = min(num_pid_m - first_pid_m, GROUP_M)
    pid_m = first_pid_m + ((pid % num_pid_in_group) % group_size_m)
    pid_n = (pid % num_pid_in_group) // group_size_m

    offs_am = (pid_m * BLOCK_M + tl.arange(0, BLOCK_M)) % M
    offs_bn = (pid_n * BLOCK_N + tl.arange(0, BLOCK_N)) % N
    offs_k = tl.arange(0, BLOCK_K)
    a_ptrs = a_ptr + offs_am[:, None] * stride_am + offs_k[None, :] * stride_ak
    b_ptrs = b_ptr + offs_k[:, None] * stride_bk + offs_bn[None, :] * stride_bn

    acc = tl.zeros((BLOCK_M, BLOCK_N), dtype=tl.float32)
    for kk in range(0, tl.cdiv(K, BLOCK_K)):
        a = tl.load(a_ptrs, mask=offs_k[None, :] < K - kk * BLOCK_K, other=0.0)
        b = tl.load(b_ptrs, mask=offs_k[:, None] < K - kk * BLOCK_K, other=0.0)
        acc = tl.dot(a, b, acc)
        a_ptrs += BLOCK_K * stride_ak
        b_ptrs += BLOCK_K * stride_bk

    c = acc.to(c_ptr.dtype.element_ty)
    offs_cm = pid_m * BLOCK_M + tl.arange(0, BLOCK_M)
    offs_cn = pid_n * BLOCK_N + tl.arange(0, BLOCK_N)
    c_ptrs = c_ptr + offs_cm[:, None] * stride_cm + offs_cn[None, :] * stride_cn
    mask = (offs_cm[:, None] < M) & (offs_cn[None, :] < N)
    tl.store(c_ptrs, c, mask=mask)

# config = {"BLOCK_K": 64, "BLOCK_M": 512, "BLOCK_N": 256, "GROUP_M": 8, "arch": "sm_100", "dtype": "bf16", "num_ctas": 2, "num_stages": 3, "num_warps": 4}
# arch = sm_100


// ===== COMPILED SASS (sm_100a) =====

	.target	sm_100a

	.elftype	@"ET_EXEC"


//--------------------- .note.nv.tkinfo           --------------------------
	.section	.note.nv.tkinfo,"",@"SHT_NOTE"
	.sectionflags	@"SHF_NOTE_NV_TKINFO"
	.tkinfo
        /*0018*/ 	.word	0x00000081
        /*0030*/ 	.string	""
        /*0030*/ 	.string	"ptxas-blackwell"
        /*0030*/ 	.string	"Cuda compilation tools, release 12.9, V12.9.86"
        /*0030*/ 	.string	"Build cuda_12.9.r12.9/compiler.36037853_0"
        /*0030*/ 	.string	"-v  -suppress-debug-info  -lineinfo  -arch sm_100a "



//--------------------- .note.nv.cuver            --------------------------
	.section	.note.nv.cuver,"",@"SHT_NOTE"
	.sectionflags	@"SHF_NOTE_NV_CUVER"
        /*0018*/ 	.short	0x0001
        /*001a*/ 	.short	0x0064
        /*001c*/ 	.short	0x0001
        /*001e*/ 	.short	0x0000
        /*0020*/ 	.short	0x0001
        /*0022*/ 	.short	0x0000


//--------------------- .nv.info                  --------------------------
	.section	.nv.info,"",@"SHT_CUDA_INFO"
	.align	4


	//----- nvinfo : EIATTR_REGCOUNT
	.align		4
        /*0000*/ 	.byte	0x04, 0x2f
        /*0002*/ 	.short	(.L_6 - .L_5)
	.align		4
.L_5:
        /*0004*/ 	.word	index@(matmul_kernel)
        /*0008*/ 	.word	0x00000060


	//----- nvinfo : EIATTR_FRAME_SIZE
	.align		4
.L_6:
        /*000c*/ 	.byte	0x04, 0x11
        /*000e*/ 	.short	(.L_8 - .L_7)
	.align		4
.L_7:
        /*0010*/ 	.word	index@($__internal_2_$__cuda_sm10x_tcgen05_guardrail_trap_unallocated_columns_being_dealloced)
        /*0014*/ 	.word	0x00000d08


	//----- nvinfo : EIATTR_FRAME_SIZE
	.align		4
.L_8:
        /*0018*/ 	.byte	0x04, 0x11
        /*001a*/ 	.short	(.L_10 - .L_9)
	.align		4
.L_9:
        /*001c*/ 	.word	index@($__internal_1_$__cuda_sm10x_tcgen05_guardrail_trap_phase_invalid_during_alloc)
        /*0020*/ 	.word	0x00000d08


	//----- nvinfo : EIATTR_FRAME_SIZE
	.align		4
.L_10:
        /*0024*/ 	.byte	0x04, 0x11
        /*0026*/ 	.short	(.L_12 - .L_11)
	.align		4
.L_11:
        /*0028*/ 	.word	index@($__internal_0_$__cuda_sm10x_tcgen05_guardrail_trap_col_being_dealloced_not_returned_by_alloc)
        /*002c*/ 	.word	0x00000d08


	//----- nvinfo : EIATTR_FRAME_SIZE
	.align		4
.L_12:
        /*0030*/ 	.byte	0x04, 0x11
        /*0032*/ 	.short	(.L_14 - .L_13)
	.align		4
.L_13:
        /*0034*/ 	.word	index@(matmul_kernel)
        /*0038*/ 	.word	0x00000d08


	//----- nvinfo : EIATTR_MIN_STACK_SIZE
	.align		4
.L_14:
        /*003c*/ 	.byte	0x04, 0x12
        /*003e*/ 	.short	(.L_16 - .L_15)
	.align		4
.L_15:
        /*0040*/ 	.word	index@(matmul_kernel)
        /*0044*/ 	.word	0x00000d08
.L_16:


//--------------------- .nv.info.matmul_kernel    --------------------------
	.section	.nv.info.matmul_kernel,"",@"SHT_CUDA_INFO"
	.sectionflags	@""
	.align	4


	//----- nvinfo : EIATTR_CUDA_API_VERSION
	.align		4
        /*0000*/ 	.byte	0x04, 0x37
        /*0002*/ 	.short	(.L_18 - .L_17)
.L_17:
        /*0004*/ 	.word	0x00000081


	//----- nvinfo : EIATTR_KPARAM_INFO
	.align		4
.L_18:
        /*0008*/ 	.byte	0x04, 0x17
        /*000a*/ 	.short	(.L_20 - .L_19)
.L_19:
        /*000c*/ 	.word	0x00000000
        /*0010*/ 	.short	0x000d
        /*0012*/ 	.short	0x0048
        /*0014*/ 	.byte	0x00, 0xf4, 0x21, 0x00


	//----- nvinfo : EIATTR_KPARAM_INFO
	.align		4
.L_20:
        /*0018*/ 	.byte	0x04, 0x17
        /*001a*/ 	.short	(.L_22 - .L_21)
.L_21:
        /*001c*/ 	.word	0x00000000
        /*0020*/ 	.short	0x000c
        /*0022*/ 	.short	0x0040
        /*0024*/ 	.byte	0x00, 0xf4, 0x21, 0x00


	//----- nvinfo : EIATTR_KPARAM_INFO
	.align		4
.L_22:
        /*0028*/ 	.byte	0x04, 0x17
        /*002a*/ 	.short	(.L_24 - .L_23)
.L_23:
        /*002c*/ 	.word	0x00000000
        /*0030*/ 	.short	0x000b
        /*0032*/ 	.short	0x0038
        /*0034*/ 	.byte	0x00, 0xf0, 0x11, 0x00


	//----- nvinfo : EIATTR_KPARAM_INFO
	.align		4
.L_24:
        /*0038*/ 	.byte	0x04, 0x17
        /*003a*/ 	.short	(.L_26 - .L_25)
.L_25:
        /*003c*/ 	.word	0x00000000
        /*0040*/ 	.short	0x000a
        /*0042*/ 	.short	0x0034
        /*0044*/ 	.byte	0x00, 0xf0, 0x11, 0x00


	//----- nvinfo : EIATTR_KPARAM_INFO
	.align		4
.L_26:
        /*0048*/ 	.byte	0x04, 0x17
        /*004a*/ 	.short	(.L_28 - .L_27)
.L_27:
        /*004c*/ 	.word	0x00000000
        /*0050*/ 	.short	0x0009
        /*0052*/ 	.short	0x0030
        /*0054*/ 	.byte	0x00, 0xf0, 0x11, 0x00


	//----- nvinfo : EIATTR_KPARAM_INFO
	.align		4
.L_28:
        /*0058*/ 	.byte	0x04, 0x17
        /*005a*/ 	.short	(.L_30 - .L_29)
.L_29:
        /*005c*/ 	.word	0x00000000
        /*0060*/ 	.short	0x0008
        /*0062*/ 	.short	0x002c
        /*0064*/ 	.byte	0x00, 0xf0, 0x11, 0x00


	//----- nvinfo : EIATTR_KPARAM_INFO
	.align		4
.L_30:
        /*0068*/ 	.byte	0x04, 0x17
        /*006a*/ 	.short	(.L_32 - .L_31)
.L_31:
        /*006c*/ 	.word	0x00000000
        /*0070*/ 	.short	0x0007
        /*0072*/ 	.short	0x0028
        /*0074*/ 	.byte	0x00, 0xf0, 0x11, 0x00


	//----- nvinfo : EIATTR_KPARAM_INFO
	.align		4
.L_32:
        /*0078*/ 	.byte	0x04, 0x17
        /*007a*/ 	.short	(.L_34 - .L_33)
.L_33:
        /*007c*/ 	.word	0x00000000
        /*0080*/ 	.short	0x0006
        /*0082*/ 	.short	0x0024
        /*0084*/ 	.byte	0x00, 0xf0, 0x11, 0x00


	//----- nvinfo : EIATTR_KPARAM_INFO
	.align		4
.L_34:
        /*0088*/ 	.byte	0x04, 0x17
        /*008a*/ 	.short	(.L_36 - .L_35)
.L_35:
        /*008c*/ 	.word	0x00000000
        /*0090*/ 	.short	0x0005
        /*0092*/ 	.short	0x0020
        /*0094*/ 	.byte	0x00, 0xf0, 0x11, 0x00


	//----- nvinfo : EIATTR_KPARAM_INFO
	.align		4
.L_36:
        /*0098*/ 	.byte	0x04, 0x17
        /*009a*/ 	.short	(.L_38 - .L_37)
.L_37:
        /*009c*/ 	.word	0x00000000
        /*00a0*/ 	.short	0x0004
        /*00a2*/ 	.short	0x001c
        /*00a4*/ 	.byte	0x00, 0xf0, 0x11, 0x00


	//----- nvinfo : EIATTR_KPARAM_INFO
	.align		4
.L_38:
        /*00a8*/ 	.byte	0x04, 0x17
        /*00aa*/ 	.short	(.L_40 - .L_39)
.L_39:
        /*00ac*/ 	.word	0x00000000
        /*00b0*/ 	.short	0x0003
        /*00b2*/ 	.short	0x0018
        /*00b4*/ 	.byte	0x00, 0xf0, 0x11, 0x00


	//----- nvinfo : EIATTR_KPARAM_INFO
	.align		4
.L_40:
        /*00b8*/ 	.byte	0x04, 0x17
        /*00ba*/ 	.short	(.L_42 - .L_41)
.L_41:
        /*00bc*/ 	.word	0x00000000
        /*00c0*/ 	.short	0x0002
        /*00c2*/ 	.short	0x0010
        /*00c4*/ 	.byte	0x00, 0xf4, 0x21, 0x00


	//----- nvinfo : EIATTR_KPARAM_INFO
	.align		4
.L_42:
        /*00c8*/ 	.byte	0x04, 0x17
        /*00ca*/ 	.short	(.L_44 - .L_43)
.L_43:
        /*00cc*/ 	.word	0x00000000
        /*00d0*/ 	.short	0x0001
        /*00d2*/ 	.short	0x0008
        /*00d4*/ 	.byte	0x00, 0xf4, 0x21, 0x00


	//----- nvinfo : EIATTR_KPARAM_INFO
	.align		4
.L_44:
        /*00d8*/ 	.byte	0x04, 0x17
        /*00da*/ 	.short	(.L_46 - .L_45)
.L_45:
        /*00dc*/ 	.word	0x00000000
        /*00e0*/ 	.short	0x0000
        /*00e2*/ 	.short	0x0000
        /*00e4*/ 	.byte	0x00, 0xf4, 0x21, 0x00


	//----- nvinfo : EIATTR_EXPLICIT_CLUSTER
	.align		4
.L_46:
        /*00e8*/ 	.byte	0x01, 0x3e
	.zero		2


	//----- nvinfo : EIATTR_CTA_PER_CLUSTER
	.align		4
        /*00ec*/ 	.byte	0x04, 0x3d
        /*00ee*/ 	.short	(.L_48 - .L_47)
.L_47:
        /*00f0*/ 	.word	0x00000002
        /*00f4*/ 	.word	0x00000001
        /*00f8*/ 	.word	0x00000001


	//----- nvinfo : EIATTR_AT_ENTRY_FRAGMENTS
	.align		4
.L_48:
        /*00fc*/ 	.byte	0x04, 0x4f
        /*00fe*/ 	.short	(.L_50 - .L_49)


	//   ....[0]....
.L_49:
        /*0100*/ 	.word	0x00000004


	//   ....[1]....
        /*0104*/ 	.word	0x00000005


	//----- nvinfo : EIATTR_RESERVED_SMEM_USED
	.align		4
.L_50:
        /*0108*/ 	.byte	0x01, 0x41
	.zero		2


	//----- nvinfo : EIATTR_SPARSE_MMA_MASK
	.align		4
        /*010c*/ 	.byte	0x03, 0x50
        /*010e*/ 	.short	0x0000


	//----- nvinfo : EIATTR_TCGEN05_2CTA_USED
	.align		4
        /*0110*/ 	.byte	0x01, 0x52
	.zero		2


	//----- nvinfo : EIATTR_MAXREG_COUNT
	.align		4
        /*0114*/ 	.byte	0x03, 0x1b
        /*0116*/ 	.short	0x00ff


	//----- nvinfo : EIATTR_NUM_BARRIERS
	.align		4
        /*0118*/ 	.byte	0x02, 0x4c
        /*011a*/ 	.byte	0x01
	.zero		1


	//----- nvinfo : EIATTR_ANNOTATIONS
	.align		4
        /*011c*/ 	.byte	0x04, 0x55
        /*011e*/ 	.short	(.L_52 - .L_51)


	//   ....[0]....
.L_51:
        /*0120*/ 	.word	0x00000001
        /*0124*/ 	.byte	0x50, 0x33, 0x00, 0x00, 0x01, 0x00, 0x00, 0x00, 0x70, 0x39, 0x00, 0x00, 0x01, 0x00, 0x00, 0x00
        /* <DEDUP_REMOVED lines=1664> */
        /*6934*/ 	.byte	0xc0, 0x9a, 0x02, 0x00, 0x01, 0x00, 0x00, 0x00, 0xe0, 0x9a, 0x02, 0x00


	//----- nvinfo : EIATTR_INT_WARP_WIDE_INSTR_OFFSETS
	.align		4
.L_52:
        /*6940*/ 	.byte	0x04, 0x31
        /*6942*/ 	.short	(.L_54 - .L_53)


	//   ....[0]....
.L_53:
        /*6944*/ 	.word	0x000050c0


	//   ....[1]....
        /*6948*/ 	.word	0x000050d0


	//   ....[2]....
        /*694c*/ 	.word	0x00008330


	//   ....[3]....
        /*6950*/ 	.word	0x0002bc50


	//   ....[4]....
        /*6954*/ 	.word	0x0002bca0


	//----- nvinfo : EIATTR_COOP_GROUP_MASK_REGIDS
	.align		4
.L_54:
        /*6958*/ 	.byte	0x04, 0x29
        /*695a*/ 	.short	(.L_56 - .L_55)


	//   ....[0]....
.L_55:
        /*695c*/ 	.word	0xffffffff


	//   ....[1]....
        /*6960*/ 	.word	0xffffffff


	//   ....[2]....
        /*6964*/ 	.word	0xffffffff


	//   ....[3]....
        /*6968*/ 	.word	0xffffffff


	//----- nvinfo : EIATTR_COOP_GROUP_INSTR_OFFSETS
	.align		4
.L_56:
        /*696c*/ 	.byte	0x04, 0x28
        /*696e*/ 	.short	(.L_58 - .L_57)


	//   ....[0]....
.L_57:
        /*6970*/ 	.word	0x00000070


	//   ....[1]....
        /*6974*/ 	.word	0x00000670


	//   ....[2]....
        /*6978*/ 	.word	0x0002bae0


	//   ....[3]....
        /*697c*/ 	.word	0x0002bd50


	//----- nvinfo : EIATTR_VRC_CTA_INIT_COUNT
	.align		4
.L_58:
        /*6980*/ 	.byte	0x02, 0x4a
        /*6982*/ 	.byte	0x80
	.zero		1


	//----- nvinfo : EIATTR_MBARRIER_INSTR_OFFSETS
	.align		4
        /*6984*/ 	.byte	0x04, 0x39
        /*6986*/ 	.short	(.L_60 - .L_59)


	//   ....[0]....
.L_59:
        /*6988*/ 	.word	0x000002f0
        /*698c*/ 	.word	0x00000007
        /*6990*/ 	.word	0x00000000
        /*6994*/ 	.short	0x010a
        /*6996*/ 	.byte	0xff
	.zero		1


	//   ....[1]....
        /*6998*/ 	.word	0x00000310
        /*699c*/ 	.word	0x00000007
        /*69a0*/ 	.word	0x00000000
        /*69a4*/ 	.short	0x010a
        /*69a6*/ 	.byte	0xff
	.zero		1


	//   ....[2]....
        /*69a8*/ 	.word	0x000004e0
        /*69ac*/ 	.word	0x00000009
        /*69b0*/ 	.word	0x00000000
        /*69b4*/ 	.short	0x010a
        /*69b6*/ 	.byte	0xff
	.zero		1


	//   ....[3]....
        /*69b8*/ 	.word	0x00000500
        /*69bc*/ 	.word	0x00000009
        /*69c0*/ 	.word	0x00000000
        /*69c4*/ 	.short	0x010a
        /*69c6*/ 	.byte	0xff
	.zero		1


	//   ....[4]....
        /*69c8*/ 	.word	0x000005f0
        /*69cc*/ 	.word	0x00000005
        /*69d0*/ 	.word	0x00000000
        /*69d4*/ 	.short	0x0101
        /*69d6*/ 	.byte	0xff
	.zero		1


	//   ....[5]....
        /*69d8*/ 	.word	0x000051c0
        /*69dc*/ 	.word	0x000000ff
        /*69e0*/ 	.word	0x00000000
        /*69e4*/ 	.short	0x0100
        /*69e6*/ 	.byte	0x09
	.zero		1


	//   ....[6]....
        /*69e8*/ 	.word	0x00008360
        /*69ec*/ 	.word	0x000000ff
        /*69f0*/ 	.word	0x00018008
        /*69f4*/ 	.short	0x0100
        /*69f6*/ 	.byte	0x07
	.zero		1


	//   ....[7]....
        /*69f8*/ 	.word	0x0000faf0
        /*69fc*/ 	.word	0x000000ff
        /*6a00*/ 	.word	0x00000000
        /*6a04*/ 	.short	0x010a
        /*6a06*/ 	.byte	0x09
	.zero		1


	//   ....[8]....
        /*6a08*/ 	.word	0x00018e00
        /*6a0c*/ 	.word	0x000000ff
        /*6a10*/ 	.word	0x00000000
        /*6a14*/ 	.short	0x010a
        /*6a16*/ 	.byte	0x09
	.zero		1


	//   ....[9]....
        /*6a18*/ 	.word	0x00018ec0
        /*6a1c*/ 	.word	0x000000ff
        /*6a20*/ 	.word	0x00018000
        /*6a24*/ 	.short	0x0108
        /*6a26*/ 	.byte	0x07
	.zero		1


	//   ....[10]....
        /*6a28*/ 	.word	0x00018f80
        /*6a2c*/ 	.word	0x000000ff
        /*6a30*/ 	.word	0x00018008
        /*6a34*/ 	.short	0x0108
        /*6a36*/ 	.byte	0x07
	.zero		1


	//   ....[11]....
        /*6a38*/ 	.word	0x0002bd80
        /*6a3c*/ 	.word	0x00000007
        /*6a40*/ 	.word	0x00000000
        /*6a44*/ 	.short	0x010a
        /*6a46*/ 	.byte	0xff
	.zero		1


	//   ....[12]....
        /*6a48*/ 	.word	0x0002bde0
        /*6a4c*/ 	.word	0x00000009
        /*6a50*/ 	.word	0x00000000
        /*6a54*/ 	.short	0x010a
        /*6a56*/ 	.byte	0xff
	.zero		1


	//   ....[13]....
        /*6a58*/ 	.word	0x0002be30
        /*6a5c*/ 	.word	0x000000ff
        /*6a60*/ 	.word	0x00000000
        /*6a64*/ 	.short	0x010a
        /*6a66*/ 	.byte	0x09
	.zero		1


	//   ....[14]....
        /*6a68*/ 	.word	0x0002be60
        /*6a6c*/ 	.word	0x000000ff
        /*6a70*/ 	.word	0x00000000
        /*6a74*/ 	.short	0x010a
        /*6a76*/ 	.byte	0x09
	.zero		1


	//----- nvinfo : EIATTR_NUM_MBARRIERS
	.align		4
.L_60:
        /*6a78*/ 	.byte	0x03, 0x38
        /*6a7a*/ 	.short	0x0002


	//----- nvinfo : EIATTR_EXIT_INSTR_OFFSETS
	.align		4
        /*6a7c*/ 	.byte	0x04, 0x1c
        /*6a7e*/ 	.short	(.L_62 - .L_61)


	//   ....[0]....
.L_61:
        /*6a80*/ 	.word	0x0002bd60


	//----- nvinfo : EIATTR_REQNTID
	.align		4
.L_62:
        /*6a84*/ 	.byte	0x04, 0x10
        /*6a86*/ 	.short	(.L_64 - .L_63)
.L_63:
        /*6a88*/ 	.word	0x00000080
        /*6a8c*/ 	.word	0x00000001
        /*6a90*/ 	.word	0x00000001


	//----- nvinfo : EIATTR_CRS_STACK_SIZE
	.align		4
.L_64:
        /*6a94*/ 	.byte	0x04, 0x1e
        /*6a96*/ 	.short	(.L_66 - .L_65)
.L_65:
        /*6a98*/ 	.word	0x00000000


	//----- nvinfo : EIATTR_CBANK_PARAM_SIZE
	.align		4
.L_66:
        /*6a9c*/ 	.byte	0x03, 0x19
        /*6a9e*/ 	.short	0x0050


	//----- nvinfo : EIATTR_PARAM_CBANK
	.align		4
        /*6aa0*/ 	.byte	0x04, 0x0a
        /*6aa2*/ 	.short	(.L_68 - .L_67)
	.align		4
.L_67:
        /*6aa4*/ 	.word	index@(.nv.constant0.matmul_kernel)
        /*6aa8*/ 	.short	0x0380
        /*6aaa*/ 	.short	0x0050


	//----- nvinfo : EIATTR_SW_WAR
	.align		4
.L_68:
        /*6aac*/ 	.byte	0x04, 0x36
        /*6aae*/ 	.short	(.L_70 - .L_69)
.L_69:
        /*6ab0*/ 	.word	0x00000008
.L_70:


//--------------------- .nv.compat                --------------------------
	.section	.nv.compat,"",@"SHT_CUDA_COMPAT_INFO"
	.align	4
        /*0000*/ 	.byte	0x02, 0x02, 0x02, 0x00, 0x02, 0x05, 0x05, 0x00, 0x02, 0x03, 0x00, 0x00, 0x02, 0x06, 0x01, 0x00


//--------------------- .nv.callgraph             --------------------------
	.section	.nv.callgraph,"",@"SHT_CUDA_CALLGRAPH"
	.align	4
	.sectionentsize	8
	.align		4
        /*0000*/ 	.word	0x00000000
	.align		4
        /*0004*/ 	.word	0xffffffff
	.align		4
        /*0008*/ 	.word	0x00000000
	.align		4
        /*000c*/ 	.word	0xfffffffe
	.align		4
        /*0010*/ 	.word	0x00000000
	.align		4
        /*0014*/ 	.word	0xfffffffd
	.align		4
        /*0018*/ 	.word	0x00000000
	.align		4
        /*001c*/ 	.word	0xfffffffc


//--------------------- .text.matmul_kernel       --------------------------
	.section	.text.matmul_kernel,"ax",@progbits
	.align	128
        .global         matmul_kernel
        .type           matmul_kernel,@function
        .size           matmul_kernel,(.L_x_28 - matmul_kernel)
        .other          matmul_kernel,@"STO_CUDA_ENTRY STV_DEFAULT"
matmul_kernel:
.text.matmul_kernel:
[----:B------:R-:W0:Y:S01]  /*0000*/  LDC R1, c[0x0][0x37c] ;  /* 0x0000df00ff017b82 */ /* 0x000e220000000800 */
[----:B------:R-:W1:Y:S01]  /*0010*/  S2R R0, SR_TID.X ;  /* 0x0000000000007919 */ /* 0x000e620000002100 */
[----:B0-----:R-:W-:Y:S01]  /*0020*/  VIADD R1, R1, 0xfffff2f8 ;  /* 0xfffff2f801017836 */ /* 0x001fe20000000000 */
[----:B-1----:R-:W-:-:S13]  /*0030*/  ISETP.GE.U32.AND P0, PT, R0, 0x20, PT ;  /* 0x000000200000780c */ /* 0x002fda0003f06070 */
[----:B------:R-:W-:Y:S02]  /*0040*/  VOTEU.ANY UP0, P0 ;  /* 0x0000000000ff7886 */ /* 0x000fe40000000100 */
[----:B------:R-:W-:Y:S05]  /*0050*/  BRA.U UP0, `(.L_x_0) ;  /* 0x0000000500887547 */ /* 0x000fea000b800000 */
[----:B------:R-:W0:Y:S01]  /*0060*/  S2R R11, SR_CgaCtaId ;  /* 0x00000000000b7919 */ /* 0x000e220000008800 */
[----:B------:R-:W-:Y:S01]  /*0070*/  NOP ;  /* 0x0000000000007918 */ /* 0x000fe20000000000 */
[----:B------:R-:W-:-:S04]  /*0080*/  MOV R0, 0x40 ;  /* 0x0000004000007802 */ /* 0x000fc80000000f00 */
[----:B0-----:R-:W-:Y:S02]  /*0090*/  LEA R2, R11, R0, 0x18 ;  /* 0x000000000b027211 */ /* 0x001fe400078ec0ff */
[----:B------:R-:W-:-:S04]  /*00a0*/  MOV R0, 0x400 ;  /* 0x0000040000007802 */ /* 0x000fc80000000f00 */
[----:B------:R-:W0:Y:S01]  /*00b0*/  LDS.U8 R2, [R2] ;  /* 0x0000000002027984 */ /* 0x000e220000000000 */
[----:B------:R-:W-:Y:S02]  /*00c0*/  LEA R0, R11, R0, 0x18 ;  /* 0x000000000b007211 */ /* 0x000fe400078ec0ff */
[----:B0-----:R-:W-:-:S13]  /*00d0*/  ISETP.NE.AND P0, PT, R2, RZ, PT ;  /* 0x000000ff0200720c */ /* 0x001fda0003f05270 */
[----:B------:R-:W-:Y:S05]  /*00e0*/  @P0 BRA `(.L_x_1) ;  /* 0x00000004004c0947 */ /* 0x000fea0003800000 */
[C---:B------:R-:W-:Y:S02]  /*00f0*/  LOP3.LUT R2, R11.reuse, 0x1, RZ, 0xc0, !PT ;  /* 0x000000010b027812 */ /* 0x040fe400078ec0ff */
[----:B------:R-:W-:Y:S02]  /*0100*/  LOP3.LUT R5, R11, 0x1, RZ, 0x3c, !PT ;  /* 0x000000010b057812 */ /* 0x000fe400078e3cff */
[----:B------:R-:W-:-:S13]  /*0110*/  ISETP.NE.U32.AND P0, PT, R2, 0x1, PT ;  /* 0x000000010200780c */ /* 0x000fda0003f05070 */
[----:B------:R-:W-:Y:S05]  /*0120*/  @!P0 BRA `(.L_x_2) ;  /* 0x0000000000c08947 */ /* 0x000fea0003800000 */
[----:B------:R-:W-:Y:S01]  /*0130*/  ELECT P1, URZ, PT ;  /* 0x0000000000ff782f */ /* 0x000fe20003820000 */
[----:B------:R-:W-:-:S12]  /*0140*/  BSSY B0, `(.L_x_2) ;  /* 0x000002e000007945 */ /* 0x000fd80003800000 */
[----:B------:R-:W-:Y:S05]  /*0150*/  @!P1 BRA `(.L_x_3) ;  /* 0x0000000000b09947 */ /* 0x000fea0003800000 */
[----:B------:R-:W-:-:S05]  /*0160*/  UMOV UR4, 0x10 ;  /* 0x0000001000047882 */ /* 0x000fca0000000000 */
[----:B------:R-:W-:Y:S04]  /*0170*/  DEPBAR.LE SB0, 0x36 ;  /* 0x00008d800000791a */ /* 0x000fe80000000000 */
[----:B------:R-:W0:Y:S02]  /*0180*/  UTCATOMSWS.2CTA.FIND_AND_SET.ALIGN UP1, UR4, UR4 ;  /* 0x00000004000475e3 */ /* 0x000e240008220800 */
[----:B0-----:R-:W-:Y:S01]  /*0190*/  PLOP3.LUT P1, PT, PT, PT, UP1, 0x80, 0x8 ;  /* 0x000000000008781c */ /* 0x001fe20003f2f018 */
[----:B------:R-:W-:-:S03]  /*01a0*/  IMAD.U32 R4, RZ, RZ, UR4 ;  /* 0x00000004ff047e24 */ /* 0x000fc6000f8e00ff */
[----:B------:R-:W-:-:S04]  /*01b0*/  SEL R2, RZ, 0xffffffff, !P1 ;  /* 0xffffffffff027807 */ /* 0x000fc80004800000 */
[----:B------:R-:W-:-:S13]  /*01c0*/  ISETP.NE.AND P1, PT, R2, RZ, PT ;  /* 0x000000ff0200720c */ /* 0x000fda0003f25270 */
[----:B------:R-:W-:Y:S05]  /*01d0*/  @P1 BRA `(.L_x_4) ;  /* 0x0000000000241947 */ /* 0x000fea0003800000 */
.L_x_5:
[----:B------:R-:W-:Y:S05]  /*01e0*/  NANOSLEEP 0x64 ;  /* 0x000000640000795d */ /* 0x000fea0003800000 */
[----:B------:R-:W-:-:S05]  /*01f0*/  UMOV UR4, 0x10 ;  /* 0x0000001000047882 */ /* 0x000fca0000000000 */
[----:B------:R-:W-:Y:S04]  /*0200*/  DEPBAR.LE SB0, 0x36 ;  /* 0x00008d800000791a */ /* 0x000fe80000000000 */
[----:B------:R-:W0:Y:S02]  /*0210*/  UTCATOMSWS.2CTA.FIND_AND_SET.ALIGN UP1, UR4, UR4 ;  /* 0x00000004000475e3 */ /* 0x000e240008220800 */
[----:B0-----:R-:W-:Y:S01]  /*0220*/  PLOP3.LUT P1, PT, PT, PT, UP1, 0x80, 0x8 ;  /* 0x000000000008781c */ /* 0x001fe20003f2f018 */
[----:B------:R-:W-:-:S03]  /*0230*/  IMAD.U32 R4, RZ, RZ, UR4 ;  /* 0x00000004ff047e24 */ /* 0x000fc6000f8e00ff */
[----:B------:R-:W-:-:S04]  /*0240*/  SEL R2, RZ, 0xffffffff, !P1 ;  /* 0xffffffffff027807 */ /* 0x000fc80004800000 */
[----:B------:R-:W-:-:S13]  /*0250*/  ISETP.NE.AND P1, PT, R2, RZ, PT ;  /* 0x000000ff0200720c */ /* 0x000fda0003f25270 */
[----:B------:R-:W-:Y:S05]  /*0260*/  @!P1 BRA `(.L_x_5) ;  /* 0xfffffffc00dc9947 */ /* 0x000fea000383ffff */
.L_x_4:
[----:B------:R-:W-:Y:S01]  /*0270*/  MOV R2, 0x60 ;  /* 0x0000006000027802 */ /* 0x000fe20000000f00 */
[----:B------:R-:W-:Y:S01]  /*0280*/  IMAD.MOV.U32 R10, RZ, RZ, 0x4 ;  /* 0x00000004ff0a7424 */ /* 0x000fe200078e00ff */
[----:B------:R-:W-:Y:S01]  /*0290*/  MOV R3, 0x58 ;  /* 0x0000005800037802 */ /* 0x000fe20000000f00 */
[----:B------:R-:W-:Y:S01]  /*02a0*/  IMAD.MOV.U32 R13, RZ, RZ, 0xffff ;  /* 0x0000ffffff0d7424 */ /* 0x000fe200078e00ff */
[C---:B------:R-:W-:Y:S02]  /*02b0*/  LEA R6, R11.reuse, R2, 0x18 ;  /* 0x000000020b067211 */ /* 0x040fe400078ec0ff */
[----:B------:R-:W-:-:S03]  /*02c0*/  LEA R7, R11, R3, 0x18 ;  /* 0x000000030b077211 */ /* 0x000fc600078ec0ff */
[----:B------:R-:W0:Y:S02]  /*02d0*/  LDS R2, [R6] ;  /* 0x0000000006027984 */ /* 0x000e240000000800 */
[----:B0-----:R-:W-:-:S04]  /*02e0*/  IMAD.U32 R2, R2, -0x80000000, RZ ;  /* 0x8000000002027824 */ /* 0x001fc800078e00ff */
[----:B------:R-:W0:Y:S02]  /*02f0*/  SYNCS.PHASECHK.TRANS64.TRYWAIT P1, [R7+URZ], R2 ;  /* 0x00000002070075a7 */ /* 0x000e2400080211ff */
[----:B0-----:R-:W-:Y:S05]  /*0300*/  @P1 BRA `(.L_x_6) ;  /* 0x0000000000081947 */ /* 0x001fea0003800000 */
[----:B------:R-:W0:Y:S02]  /*0310*/  SYNCS.PHASECHK.TRANS64.TRYWAIT P1, [R7+URZ], R2 ;  /* 0x00000002070075a7 */ /* 0x000e2400080211ff */
[----:B0-----:R-:W-:Y:S05]  /*0320*/  @!P1 BRA `(.L_x_7) ;  /* 0x000002b800909947 */ /* 0x001fea0003800000 */
.L_x_6:
[C---:B------:R-:W-:Y:S01]  /*0330*/  PRMT R9, R5.reuse, 0x654, R7 ;  /* 0x0000065405097816 */ /* 0x040fe20000000007 */
[C---:B0-----:R-:W-:Y:S01]  /*0340*/  IMAD.SHL.U32 R3, R4.reuse, 0x20, RZ ;  /* 0x0000002004037824 */ /* 0x041fe200078e00ff */
[----:B------:R-:W-:Y:S01]  /*0350*/  PRMT R8, R5, 0x654, R0 ;  /* 0x0000065405087816 */ /* 0x000fe20000000000 */
[----:B------:R-:W-:Y:S01]  /*0360*/  IMAD.MOV.U32 R12, RZ, RZ, 0x1 ;  /* 0x00000001ff0c7424 */ /* 0x000fe200078e00ff */
[----:B------:R0:W-:Y:S01]  /*0370*/  SYNCS.ARRIVE.TRANS64.RED RZ, [R9+URZ], R10 ;  /* 0x0000000a09ff79a7 */ /* 0x0001e200080004ff */
[----:B------:R-:W-:Y:S01]  /*0380*/  VIADD R7, R4, 0x10 ;  /* 0x0000001004077836 */ /* 0x000fe20000000000 */
[----:B------:R1:W-:Y:S01]  /*0390*/  STS [R0], R3 ;  /* 0x0000000300007388 */ /* 0x0003e20000000800 */
[----:B------:R-:W-:-:S03]  /*03a0*/  SHF.L.U32 R2, R13, R4, RZ ;  /* 0x000000040d027219 */ /* 0x000fc600000006ff */
[----:B------:R-:W-:Y:S01]  /*03b0*/  SHF.L.U32 R7, R12, R7, RZ ;  /* 0x000000070c077219 */ /* 0x000fe200000006ff */
[----:B------:R1:W-:Y:S01]  /*03c0*/  STAS [R8.64], R4 ;  /* 0x0000000408007dbd */ /* 0x0003e2000c0008ff */
[----:B0-----:R-:W-:Y:S02]  /*03d0*/  MOV R10, 0x50 ;  /* 0x00000050000a7802 */ /* 0x001fe40000000f00 */
[----:B------:R-:W-:Y:S02]  /*03e0*/  LOP3.LUT R2, R7, R2, RZ, 0xfc, !PT ;  /* 0x0000000207027212 */ /* 0x000fe400078efcff */
[----:B------:R-:W-:-:S05]  /*03f0*/  LEA R7, R11, R10, 0x18 ;  /* 0x0000000a0b077211 */ /* 0x000fca00078ec0ff */
[----:B------:R1:W-:Y:S04]  /*0400*/  ATOMS.OR RZ, [R7], R2 ;  /* 0x0000000207ff738c */ /* 0x0003e80003000000 */
[----:B------:R1:W-:Y:S02]  /*0410*/  ATOMS.XOR RZ, [R6], R12 ;  /* 0x0000000c06ff738c */ /* 0x0003e40003800000 */
.L_x_3:
[----:B------:R-:W-:Y:S05]  /*0420*/  BSYNC B0 ;  /* 0x0000000000007941 */ /* 0x000fea0003800000 */
.L_x_2:
[----:B------:R-:W-:Y:S05]  /*0430*/  @P0 BRA `(.L_x_8) ;  /* 0x0000000000880947 */ /* 0x000fea0003800000 */
[----:B------:R-:W-:Y:S05]  /*0440*/  WARPSYNC.ALL ;  /* 0x0000000000007948 */ /* 0x000fea0003800000 */
[----:B------:R-:W-:Y:S01]  /*0450*/  NOP ;  /* 0x0000000000007918 */ /* 0x000fe20000000000 */
[----:B------:R-:W-:-:S13]  /*0460*/  ELECT P0, URZ, PT ;  /* 0x0000000000ff782f */ /* 0x000fda0003800000 */
[----:B------:R-:W-:Y:S05]  /*0470*/  @!P0 BRA `(.L_x_8) ;  /* 0x0000000000788947 */ /* 0x000fea0003800000 */
[----:B-1----:R-:W-:Y:S02]  /*0480*/  MOV R2, 0x60 ;  /* 0x0000006000027802 */ /* 0x002fe40000000f00 */
[----:B------:R-:W-:Y:S02]  /*0490*/  MOV R4, 0x58 ;  /* 0x0000005800047802 */ /* 0x000fe40000000f00 */
        /* <DEDUP_REMOVED lines=8> */
.L_x_9:
[----:B------:R-:W1:Y:S01]  /*0520*/  LDS R2, [R0] ;  /* 0x0000000000027984 */ /* 0x000e620000000800 */
[----:B------:R-:W-:Y:S01]  /*0530*/  IMAD.MOV.U32 R7, RZ, RZ, 0xffff ;  /* 0x0000ffffff077424 */ /* 0x000fe200078e00ff */
[----:B------:R-:W-:Y:S01]  /*0540*/  PRMT R5, R5, 0x654, R9 ;  /* 0x0000065405057816 */ /* 0x000fe20000000009 */
[----:B------:R-:W-:Y:S02]  /*0550*/  IMAD.MOV.U32 R13, RZ, RZ, 0x1 ;  /* 0x00000001ff0d7424 */ /* 0x000fe400078e00ff */
[C---:B01----:R-:W-:Y:S02]  /*0560*/  IMAD.SHL.U32 R3, R2.reuse, 0x20, RZ ;  /* 0x0000002002037824 */ /* 0x043fe400078e00ff */
[----:B------:R-:W-:Y:S01]  /*0570*/  VIADD R4, R2, 0x10 ;  /* 0x0000001002047836 */ /* 0x000fe20000000000 */
[----:B------:R-:W-:Y:S02]  /*0580*/  SHF.L.U32 R2, R7, R2, RZ ;  /* 0x0000000207027219 */ /* 0x000fe400000006ff */
[----:B------:R0:W-:Y:S02]  /*0590*/  STS [R0], R3 ;  /* 0x0000000300007388 */ /* 0x0001e40000000800 */
[----:B------:R-:W-:-:S02]  /*05a0*/  SHF.L.U32 R7, R13, R4, RZ ;  /* 0x000000040d077219 */ /* 0x000fc400000006ff */
[----:B------:R-:W-:Y:S02]  /*05b0*/  MOV R4, 0x50 ;  /* 0x0000005000047802 */ /* 0x000fe40000000f00 */
[----:B------:R-:W-:Y:S02]  /*05c0*/  LOP3.LUT R2, R7, R2, RZ, 0xfc, !PT ;  /* 0x0000000207027212 */ /* 0x000fe400078efcff */
[----:B------:R-:W-:-:S05]  /*05d0*/  LEA R11, R11, R4, 0x18 ;  /* 0x000000040b0b7211 */ /* 0x000fca00078ec0ff */
[----:B------:R0:W-:Y:S01]  /*05e0*/  ATOMS.OR RZ, [R11], R2 ;  /* 0x000000020bff738c */ /* 0x0001e20003000000 */
[----:B------:R0:W-:Y:S03]  /*05f0*/  SYNCS.ARRIVE.TRANS64.RED.A1T0 RZ, [R5+URZ], RZ ;  /* 0x000000ff05ff79a7 */ /* 0x0001e600081004ff */
[----:B------:R0:W-:Y:S01]  /*0600*/  ATOMS.XOR RZ, [R6], R13 ;  /* 0x0000000d06ff738c */ /* 0x0001e20003800000 */
[----:B------:R-:W-:Y:S05]  /*0610*/  BRA `(.L_x_8) ;  /* 0x0000000000107947 */ /* 0x000fea0003800000 */
.L_x_1:
[----:B------:R-:W-:Y:S01]  /*0620*/  IMAD.MOV.U32 R3, RZ, RZ, -0x1 ;  /* 0xffffffffff037424 */ /* 0x000fe200078e00ff */
[----:B------:R-:W-:-:S04]  /*0630*/  MOV R2, 0x660 ;  /* 0x0000066000027802 */ /* 0x000fc80000000f00 */
[----:B------:R0:W-:Y:S03]  /*0640*/  STS [R0], R3 ;  /* 0x0000000300007388 */ /* 0x0001e60000000800 */
[----:B0-----:R-:W-:Y:S05]  /*0650*/  CALL.REL.NOINC `($__internal_1_$__cuda_sm10x_tcgen05_guardrail_trap_phase_invalid_during_alloc) ;  /* 0x000002b800187944 */ /* 0x001fea0003c00000 */
.L_x_8:
[----:B------:R-:W-:Y:S05]  /*0660*/  WARPSYNC.ALL ;  /* 0x0000000000007948 */ /* 0x000fea0003800000 */
[----:B------:R-:W-:Y:S01]  /*0670*/  NOP ;  /* 0x0000000000007918 */ /* 0x000fe20000000000 */
.L_x_0:
[----:B01----:R-:W0:Y:S08]  /*0680*/  LDC.64 R2, c[0x0][0x398] ;  /* 0x0000e600ff027b82 */ /* 0x003e300000000a00 */
[----:B------:R-:W1:Y:S02]  /*0690*/  S2UR UR5, SR_CgaSize ;  /* 0x00000000000579c3 */ /* 0x000e640000008a00 */
[----:B-1----:R-:W-:-:S12]  /*06a0*/  UIMAD UR5, UR5, -0xa0, URZ ;  /* 0xffffff60050578a4 */ /* 0x002fd8000f8e02ff */
[----:B------:R-:W1:Y:S01]  /*06b0*/  LDCU UR5, c[0x0][UR5+0x2b0] ;  /* 0x00005600050577ac */ /* 0x000e620008000800 */
[----:B------:R-:W2:Y:S01]  /*06c0*/  S2R R74, SR_TID.X ;  /* 0x00000000004a7919 */ /* 0x000ea20000002100 */
[----:B------:R-:W-:Y:S01]  /*06d0*/  UMOV UR7, 0x400 ;  /* 0x0000040000077882 */ /* 0x000fe20000000000 */
[----:B------:R-:W3:Y:S01]  /*06e0*/  LDCU.128 UR12, c[0x0][0x380] ;  /* 0x00007000ff0c77ac */ /* 0x000ee20008000c00 */
[----:B------:R-:W4:Y:S01]  /*06f0*/  S2UR UR4, SR_CTAID.X ;  /* 0x00000000000479c3 */ /* 0x000f220000002500 */
[----:B------:R-:W1:Y:S01]  /*0700*/  LDCU UR10, c[0x0][0x3b0] ;  /* 0x00007600ff0a77ac */ /* 0x000e620008000800 */
[----:B------:R-:W1:Y:S01]  /*0710*/  LDCU.64 UR22, c[0x0][0x358] ;  /* 0x00006b00ff1677ac */ /* 0x000e620008000a00 */
[----:B0-----:R-:W-:Y:S01]  /*0720*/  VIADD R0, R3, 0xff ;  /* 0x000000ff03007836 */ /* 0x001fe20000000000 */
[----:B------:R-:W-:-:S04]  /*0730*/  IABS R10, R3 ;  /* 0x00000003000a7213 */ /* 0x000fc80000000000 */
[----:B------:R-:W-:Y:S02]  /*0740*/  SHF.R.S32.HI R5, RZ, 0x1f, R0 ;  /* 0x0000001fff057819 */ /* 0x000fe40000011400 */
[----:B----4-:R-:W-:Y:S01]  /*0750*/  I2FP.F32.U32 R7, UR4 ;  /* 0x0000000400077c45 */ /* 0x010fe20008201000 */
[----:B------:R-:W0:Y:S01]  /*0760*/  S2UR UR4, SR_CgaCtaId ;  /* 0x00000000000479c3 */ /* 0x000e220000008800 */
[----:B------:R-:W-:-:S03]  /*0770*/  LEA.HI R5, R5, R0, RZ, 0x8 ;  /* 0x0000000005057211 */ /* 0x000fc600078f40ff */
[----:B-1----:R-:W-:Y:S01]  /*0780*/  FMUL R7, R7, UR5 ;  /* 0x0000000507077c20 */ /* 0x002fe20008400000 */
[----:B------:R-:W-:-:S05]  /*0790*/  SHF.R.S32.HI R5, RZ, 0x8, R5 ;  /* 0x00000008ff057819 */ /* 0x000fca0000011405 */
[----:B------:R-:W-:Y:S01]  /*07a0*/  IMAD.SHL.U32 R6, R5, 0x8, RZ ;  /* 0x0000000805067824 */ /* 0x000fe200078e00ff */
[----:B------:R-:W-:Y:S04]  /*07b0*/  F2I.U32.TRUNC.NTZ R7, R7 ;  /* 0x0000000700077305 */ /* 0x000fe8000020f000 */
[----:B------:R-:W-:-:S04]  /*07c0*/  IABS R9, R6 ;  /* 0x0000000600097213 */ /* 0x000fc80000000000 */
[----:B------:R-:W1:Y:S01]  /*07d0*/  I2F.RP R0, R9 ;  /* 0x0000000900007306 */ /* 0x000e620000209400 */
[----:B0-----:R-:W-:Y:S02]  /*07e0*/  ULOP3.LUT UR6, UR4, 0x1, URZ, 0xc0, !UPT ;  /* 0x0000000104067892 */ /* 0x001fe4000f8ec0ff */
[----:B------:R-:W-:Y:S02]  /*07f0*/  ULEA UR7, UR4, UR7, 0x18 ;  /* 0x0000000704077291 */ /* 0x000fe4000f8ec0ff */
[----:B------:R-:W-:Y:S02]  /*0800*/  USHF.L.U32 UR5, UR6, 0x7, URZ ;  /* 0x0000000706057899 */ /* 0x000fe400080006ff */
[----:B------:R-:W-:Y:S01]  /*0810*/  UIADD3 UR9, UPT, UPT, UR7, 0x18000, URZ ;  /* 0x0001800007097890 */ /* 0x000fe2000fffe0ff */
[----:B-1----:R-:W0:Y:S02]  /*0820*/  MUFU.RCP R0, R0 ;  /* 0x0000000000007308 */ /* 0x002e240000001000 */
[----:B0-----:R-:W-:Y:S01]  /*0830*/  VIADD R4, R0, 0xffffffe ;  /* 0x0ffffffe00047836 */ /* 0x001fe20000000000 */
[----:B------:R-:W-:-:S05]  /*0840*/  IABS R0, R7 ;  /* 0x0000000700007213 */ /* 0x000fca0000000000 */
[----:B------:R0:W1:Y:S02]  /*0850*/  F2I.FTZ.U32.TRUNC.NTZ R5, R4 ;  /* 0x0000000400057305 */ /* 0x000064000021f000 */
[----:B0-----:R-:W-:Y:S02]  /*0860*/  IMAD.MOV.U32 R4, RZ, RZ, RZ ;  /* 0x000000ffff047224 */ /* 0x001fe400078e00ff */
[----:B-1----:R-:W-:-:S04]  /*0870*/  IMAD.MOV R8, RZ, RZ, -R5 ;  /* 0x000000ffff087224 */ /* 0x002fc800078e0a05 */
[----:B------:R-:W-:Y:S01]  /*0880*/  IMAD R11, R8, R9, RZ ;  /* 0x00000009080b7224 */ /* 0x000fe200078e02ff */
[----:B------:R-:W-:-:S03]  /*0890*/  IABS R8, R6 ;  /* 0x0000000600087213 */ /* 0x000fc60000000000 */
[----:B------:R-:W-:-:S04]  /*08a0*/  IMAD.HI.U32 R5, R5, R11, R4 ;  /* 0x0000000b05057227 */ /* 0x000fc800078e0004 */
[----:B------:R-:W-:Y:S02]  /*08b0*/  IMAD.MOV R4, RZ, RZ, -R8 ;  /* 0x000000ffff047224 */ /* 0x000fe400078e0a08 */
[----:B------:R-:W-:-:S04]  /*08c0*/  IMAD.HI.U32 R5, R5, R0, RZ ;  /* 0x0000000005057227 */ /* 0x000fc800078e00ff */
[----:B------:R-:W-:Y:S01]  /*08d0*/  IMAD R0, R5, R4, R0 ;  /* 0x0000000405007224 */ /* 0x000fe200078e0200 */
[----:B------:R-:W-:Y:S04]  /*08e0*/  BAR.SYNC.DEFER_BLOCKING 0x0 ;  /* 0x0000000000007b1d */ /* 0x000fe80000010000 */
[----:B------:R-:W-:-:S13]  /*08f0*/  ISETP.GT.U32.AND P1, PT, R9, R0, PT ;  /* 0x000000000900720c */ /* 0x000fda0003f24070 */
[----:B------:R-:W-:Y:S02]  /*0900*/  @!P1 IMAD.IADD R0, R0, 0x1, -R9 ;  /* 0x0000000100009824 */ /* 0x000fe400078e0a09 */
[----:B------:R-:W-:Y:S01]  /*0910*/  @!P1 VIADD R5, R5, 0x1 ;  /* 0x0000000105059836 */ /* 0x000fe20000000000 */
[----:B------:R-:W-:Y:S02]  /*0920*/  ISETP.NE.AND P1, PT, R6, RZ, PT ;  /* 0x000000ff0600720c */ /* 0x000fe40003f25270 */
[----:B------:R-:W-:Y:S02]  /*0930*/  ISETP.GE.U32.AND P0, PT, R0, R9, PT ;  /* 0x000000090000720c */ /* 0x000fe40003f06070 */
[----:B------:R-:W-:-:S04]  /*0940*/  LOP3.LUT R0, R7, R6, RZ, 0x3c, !PT ;  /* 0x0000000607007212 */ /* 0x000fc800078e3cff */
[----:B------:R-:W-:Y:S01]  /*0950*/  ISETP.GE.AND P2, PT, R0, RZ, PT ;  /* 0x000000ff0000720c */ /* 0x000fe20003f46270 */
[----:B------:R-:W-:-:S06]  /*0960*/  VIADD R0, R2, 0x1ff ;  /* 0x000001ff02007836 */ /* 0x000fcc0000000000 */
[----:B------:R-:W-:-:S04]  /*0970*/  @P0 VIADD R5, R5, 0x1 ;  /* 0x0000000105050836 */ /* 0x000fc80000000000 */
[----:B------:R-:W-:Y:S01]  /*0980*/  IMAD.MOV.U32 R4, RZ, RZ, R5 ;  /* 0x000000ffff047224 */ /* 0x000fe200078e0005 */
[----:B------:R-:W-:-:S03]  /*0990*/  SHF.R.S32.HI R5, RZ, 0x1f, R0 ;  /* 0x0000001fff057819 */ /* 0x000fc60000011400 */
[----:B------:R-:W-:Y:S01]  /*09a0*/  @!P2 IMAD.MOV R4, RZ, RZ, -R4 ;  /* 0x000000ffff04a224 */ /* 0x000fe200078e0a04 */
[----:B------:R-:W-:Y:S02]  /*09b0*/  @!P1 LOP3.LUT R4, RZ, R6, RZ, 0x33, !PT ;  /* 0x00000006ff049212 */ /* 0x000fe400078e33ff */
[----:B------:R-:W-:-:S03]  /*09c0*/  LEA.HI R5, R5, R0, RZ, 0x9 ;  /* 0x0000000005057211 */ /* 0x000fc600078f48ff */
[----:B------:R-:W-:Y:S02]  /*09d0*/  IMAD.SHL.U32 R12, R4, 0x8, RZ ;  /* 0x00000008040c7824 */ /* 0x000fe400078e00ff */
[----:B------:R-:W-:-:S03]  /*09e0*/  IMAD.MOV R4, RZ, RZ, -R4 ;  /* 0x000000ffff047224 */ /* 0x000fc600078e0a04 */
[----:B------:R-:W-:Y:S01]  /*09f0*/  LEA.HI.SX32 R5, R5, -R12, 0x17 ;  /* 0x8000000c05057211 */ /* 0x000fe200078fbaff */
[----:B------:R-:W-:Y:S02]  /*0a00*/  IMAD R13, R6, R4, R7 ;  /* 0x00000004060d7224 */ /* 0x000fe400078e0207 */
[----:B------:R-:W-:Y:S01]  /*0a10*/  IMAD.MOV.U32 R4, RZ, RZ, RZ ;  /* 0x000000ffff047224 */ /* 0x000fe200078e00ff */
[----:B------:R-:W-:Y:S02]  /*0a20*/  VIMNMX R14, PT, PT, R5, 0x8, PT ;  /* 0x00000008050e7848 */ /* 0x000fe40003fe0100 */
[----:B------:R-:W-:Y:S02]  /*0a30*/  IABS R6, R13 ;  /* 0x0000000d00067213 */ /* 0x000fe40000000000 */
[----:B------:R-:W-:-:S04]  /*0a40*/  IABS R9, R14 ;  /* 0x0000000e00097213 */ /* 0x000fc80000000000 */
[----:B------:R-:W0:Y:S08]  /*0a50*/  I2F.RP R0, R9 ;  /* 0x0000000900007306 */ /* 0x000e300000209400 */
[----:B0-----:R-:W0:Y:S02]  /*0a60*/  MUFU.RCP R0, R0 ;  /* 0x0000000000007308 */ /* 0x001e240000001000 */
[----:B0-----:R-:W-:-:S06]  /*0a70*/  VIADD R5, R0, 0xffffffe ;  /* 0x0ffffffe00057836 */ /* 0x001fcc0000000000 */
[----:B------:R-:W0:Y:S02]  /*0a80*/  F2I.FTZ.U32.TRUNC.NTZ R5, R5 ;  /* 0x0000000500057305 */ /* 0x000e24000021f000 */
[----:B0-----:R-:W-:-:S04]  /*0a90*/  IMAD.MOV R8, RZ, RZ, -R5 ;  /* 0x000000ffff087224 */ /* 0x001fc800078e0a05 */
[----:B------:R-:W-:Y:S01]  /*0aa0*/  IMAD R7, R8, R9, RZ ;  /* 0x0000000908077224 */ /* 0x000fe200078e02ff */
[----:B------:R-:W-:-:S03]  /*0ab0*/  IABS R8, R14 ;  /* 0x0000000e00087213 */ /* 0x000fc60000000000 */
[----:B------:R-:W-:-:S04]  /*0ac0*/  IMAD.HI.U32 R4, R5, R7, R4 ;  /* 0x0000000705047227 */ /* 0x000fc800078e0004 */
[----:B------:R-:W-:Y:S02]  /*0ad0*/  IMAD.MOV.U32 R7, RZ, RZ, R6 ;  /* 0x000000ffff077224 */ /* 0x000fe400078e0006 */
[----:B------:R-:W-:Y:S01]  /*0ae0*/  IMAD.MOV R6, RZ, RZ, -R8 ;  /* 0x000000ffff067224 */ /* 0x000fe200078e0a08 */
[----:B------:R-:W-:Y:S01]  /*0af0*/  IABS R8, R2 ;  /* 0x0000000200087213 */ /* 0x000fe20000000000 */
[----:B------:R-:W-:-:S04]  /*0b00*/  IMAD.HI.U32 R0, R4, R7, RZ ;  /* 0x0000000704007227 */ /* 0x000fc800078e00ff */
[----:B------:R-:W-:Y:S02]  /*0b10*/  IMAD.MOV.U32 R5, RZ, RZ, R10 ;  /* 0x000000ffff057224 */ /* 0x000fe400078e000a */
[----:B------:R-:W-:Y:S02]  /*0b20*/  IMAD R6, R0, R6, R7 ;  /* 0x0000000600067224 */ /* 0x000fe400078e0207 */
[----:B------:R-:W0:Y:S01]  /*0b30*/  I2F.RP R10, R5 ;  /* 0x00000005000a7306 */ /* 0x000e220000209400 */
[----:B------:R-:W-:Y:S02]  /*0b40*/  IMAD.MOV.U32 R4, RZ, RZ, R8 ;  /* 0x000000ffff047224 */ /* 0x000fe400078e0008 */
[----:B------:R-:W-:-:S05]  /*0b50*/  ISETP.GT.U32.AND P1, PT, R9, R6, PT ;  /* 0x000000060900720c */ /* 0x000fca0003f24070 */
[----:B------:R-:W1:Y:S08]  /*0b60*/  I2F.RP R7, R4 ;  /* 0x0000000400077306 */ /* 0x000e700000209400 */
[----:B0-----:R-:W0:Y:S01]  /*0b70*/  MUFU.RCP R10, R10 ;  /* 0x0000000a000a7308 */ /* 0x001e220000001000 */
[----:B------:R-:W-:Y:S02]  /*0b80*/  @!P1 IMAD.IADD R6, R6, 0x1, -R9 ;  /* 0x0000000106069824 */ /* 0x000fe400078e0a09 */
[----:B------:R-:W-:Y:S01]  /*0b90*/  @!P1 VIADD R0, R0, 0x1 ;  /* 0x0000000100009836 */ /* 0x000fe20000000000 */
[----:B------:R-:W-:-:S02]  /*0ba0*/  ISETP.NE.AND P1, PT, R14, RZ, PT ;  /* 0x000000ff0e00720c */ /* 0x000fc40003f25270 */
[----:B------:R-:W-:Y:S02]  /*0bb0*/  ISETP.GE.U32.AND P0, PT, R6, R9, PT ;  /* 0x000000090600720c */ /* 0x000fe40003f06070 */
[----:B------:R-:W-:Y:S01]  /*0bc0*/  LOP3.LUT R6, R13, R14, RZ, 0x3c, !PT ;  /* 0x0000000e0d067212 */ /* 0x000fe200078e3cff */
[----:B-1----:R-:W1:Y:S03]  /*0bd0*/  MUFU.RCP R7, R7 ;  /* 0x0000000700077308 */ /* 0x002e660000001000 */
[----:B------:R-:W-:Y:S01]  /*0be0*/  ISETP.GE.AND P2, PT, R6, RZ, PT ;  /* 0x000000ff0600720c */ /* 0x000fe20003f46270 */
[----:B0-----:R-:W-:-:S06]  /*0bf0*/  VIADD R8, R10, 0xffffffe ;  /* 0x0ffffffe0a087836 */ /* 0x001fcc0000000000 */
[----:B------:R-:W-:Y:S01]  /*0c00*/  @P0 VIADD R0, R0, 0x1 ;  /* 0x0000000100000836 */ /* 0x000fe20000000000 */
[----:B------:R-:W0:Y:S03]  /*0c10*/  F2I.FTZ.U32.TRUNC.NTZ R9, R8 ;  /* 0x0000000800097305 */ /* 0x000e26000021f000 */
[----:B------:R-:W-:Y:S01]  /*0c20*/  IMAD.MOV.U32 R49, RZ, RZ, R0 ;  /* 0x000000ffff317224 */ /* 0x000fe200078e0000 */
[----:B--2---:R-:W-:Y:S01]  /*0c30*/  SHF.R.U32.HI R0, RZ, 0x6, R74 ;  /* 0x00000006ff007819 */ /* 0x004fe2000001164a */
[----:B-1----:R-:W-:Y:S02]  /*0c40*/  VIADD R6, R7, 0xffffffe ;  /* 0x0ffffffe07067836 */ /* 0x002fe40000000000 */
[----:B------:R-:W-:Y:S01]  /*0c50*/  @!P2 IMAD.MOV R49, RZ, RZ, -R49 ;  /* 0x000000ffff31a224 */ /* 0x000fe200078e0a31 */
[----:B------:R-:W-:Y:S01]  /*0c60*/  @!P1 LOP3.LUT R49, RZ, R14, RZ, 0x33, !PT ;  /* 0x0000000eff319212 */ /* 0x000fe200078e33ff */
[----:B------:R1:W2:Y:S01]  /*0c70*/  F2I.FTZ.U32.TRUNC.NTZ R7, R6 ;  /* 0x0000000600077305 */ /* 0x0002a2000021f000 */
[----:B------:R-:W-:-:S03]  /*0c80*/  SGXT.U32 R0, R0, 0x1 ;  /* 0x000000010000781a */ /* 0x000fc60000000000 */
[----:B------:R-:W-:Y:S02]  /*0c90*/  IMAD.SHL.U32 R93, R49, 0x100, RZ ;  /* 0x00000100315d7824 */ /* 0x000fe400078e00ff */
[----:B0-----:R-:W-:Y:S02]  /*0ca0*/  IMAD.MOV R8, RZ, RZ, -R9 ;  /* 0x000000ffff087224 */ /* 0x001fe400078e0a09 */
[----:B------:R-:W-:Y:S01]  /*0cb0*/  IMAD.MOV R49, RZ, RZ, -R49 ;  /* 0x000000ffff317224 */ /* 0x000fe200078e0a31 */
[----:B------:R-:W-:Y:S01]  /*0cc0*/  LOP3.LUT R47, R93, UR5, R0, 0xfe, !PT ;  /* 0x000000055d2f7c12 */ /* 0x000fe2000f8efe00 */
[----:B------:R-:W-:Y:S02]  /*0cd0*/  IMAD R11, R8, R5, RZ ;  /* 0x00000005080b7224 */ /* 0x000fe400078e02ff */
[----:B------:R-:W-:Y:S01]  /*0ce0*/  IMAD.MOV.U32 R8, RZ, RZ, RZ ;  /* 0x000000ffff087224 */ /* 0x000fe200078e00ff */
[----:B------:R-:W-:Y:S01]  /*0cf0*/  LOP3.LUT R15, R47, 0x7e, RZ, 0xfc, !PT ;  /* 0x0000007e2f0f7812 */ /* 0x000fe200078efcff */
[----:B-1----:R-:W-:Y:S01]  /*0d00*/  IMAD.MOV.U32 R6, RZ, RZ, RZ ;  /* 0x000000ffff067224 */ /* 0x002fe200078e00ff */
[----:B------:R-:W-:Y:S01]  /*0d10*/  IABS R24, R47 ;  /* 0x0000002f00187213 */ /* 0x000fe20000000000 */
[----:B------:R-:W-:Y:S01]  /*0d20*/  IMAD.HI.U32 R46, R9, R11, R8 ;  /* 0x0000000b092e7227 */ /* 0x000fe200078e0008 */
[----:B------:R-:W-:-:S02]  /*0d30*/  IABS R9, R15 ;  /* 0x0000000f00097213 */ /* 0x000fc40000000000 */
[C---:B------:R-:W-:Y:S01]  /*0d40*/  LOP3.LUT R10, R47.reuse, 0x2, RZ, 0xfc, !PT ;  /* 0x000000022f0a7812 */ /* 0x040fe200078efcff */
[----:B--2---:R-:W-:Y:S01]  /*0d50*/  IMAD.MOV R45, RZ, RZ, -R7 ;  /* 0x000000ffff2d7224 */ /* 0x004fe200078e0a07 */
[----:B------:R-:W-:Y:S01]  /*0d60*/  LOP3.LUT R11, R47, 0xa, RZ, 0xfc, !PT ;  /* 0x0000000a2f0b7812 */ /* 0x000fe200078efcff */
[----:B------:R-:W-:Y:S01]  /*0d70*/  IMAD.HI.U32 R8, R46, R9, RZ ;  /* 0x000000092e087227 */ /* 0x000fe200078e00ff */
[----:B------:R-:W-:Y:S02]  /*0d80*/  IABS R25, R10 ;  /* 0x0000000a00197213 */ /* 0x000fe40000000000 */
[----:B------:R-:W-:Y:S01]  /*0d90*/  IABS R29, R11 ;  /* 0x0000000b001d7213 */ /* 0x000fe20000000000 */
[----:B------:R-:W-:Y:S01]  /*0da0*/  IMAD.MOV R8, RZ, RZ, -R8 ;  /* 0x000000ffff087224 */ /* 0x000fe200078e0a08 */
[----:B------:R-:W-:Y:S01]  /*0db0*/  ISETP.GE.AND P3, PT, R10, RZ, PT ;  /* 0x000000ff0a00720c */ /* 0x000fe20003f66270 */
[----:B------:R-:W-:Y:S01]  /*0dc0*/  IMAD R45, R45, R4, RZ ;  /* 0x000000042d2d7224 */ /* 0x000fe200078e02ff */
[----:B------:R-:W-:Y:S01]  /*0dd0*/  LOP3.LUT R10, R47, 0x8, RZ, 0xfc, !PT ;  /* 0x000000082f0a7812 */ /* 0x000fe200078efcff */
[----:B------:R-:W-:Y:S01]  /*0de0*/  IMAD R8, R5, R8, R9 ;  /* 0x0000000805087224 */ /* 0x000fe200078e0209 */
[----:B------:R-:W-:Y:S01]  /*0df0*/  LOP3.LUT R9, R47, 0x6, RZ, 0xfc, !PT ;  /* 0x000000062f097812 */ /* 0x000fe200078efcff */
[----:B------:R-:W-:Y:S01]  /*0e00*/  IMAD.HI.U32 R0, R46, R24, RZ ;  /* 0x000000182e007227 */ /* 0x000fe200078e00ff */
[----:B------:R-:W-:-:S02]  /*0e10*/  IABS R28, R10 ;  /* 0x0000000a001c7213 */ /* 0x000fc40000000000 */
[----:B------:R-:W-:Y:S01]  /*0e20*/  ISETP.GT.U32.AND P1, PT, R5, R8, PT ;  /* 0x000000080500720c */ /* 0x000fe20003f24070 */
[----:B------:R-:W-:Y:S01]  /*0e30*/  IMAD.HI.U32 R45, R7, R45, R6 ;  /* 0x0000002d072d7227 */ /* 0x000fe200078e0006 */
[----:B------:R-:W-:Y:S02]  /*0e40*/  LOP3.LUT R7, R47, 0x4, RZ, 0xfc, !PT ;  /* 0x000000042f077812 */ /* 0x000fe400078efcff */
[----:B------:R-:W-:Y:S01]  /*0e50*/  IABS R27, R9 ;  /* 0x00000009001b7213 */ /* 0x000fe20000000000 */
[----:B------:R-:W-:Y:S01]  /*0e60*/  IMAD.MOV R6, RZ, RZ, -R0 ;  /* 0x000000ffff067224 */ /* 0x000fe200078e0a00 */
[----:B------:R-:W-:Y:S01]  /*0e70*/  IABS R26, R7 ;  /* 0x00000007001a7213 */ /* 0x000fe20000000000 */
[----:B------:R-:W-:Y:S01]  /*0e80*/  IMAD.HI.U32 R0, R46, R25, RZ ;  /* 0x000000192e007227 */ /* 0x000fe200078e00ff */
[----:B------:R-:W-:Y:S02]  /*0e90*/  ISETP.GE.AND P6, PT, R7, RZ, PT ;  /* 0x000000ff0700720c */ /* 0x000fe40003fc6270 */
[----:B------:R-:W-:Y:S01]  /*0ea0*/  LOP3.LUT R16, R47, 0x38, RZ, 0xfc, !PT ;  /* 0x000000382f107812 */ /* 0x000fe200078efcff */
[----:B------:R-:W-:Y:S01]  /*0eb0*/  IMAD R24, R5, R6, R24 ;  /* 0x0000000605187224 */ /* 0x000fe200078e0218 */
[----:B------:R-:W-:Y:S01]  /*0ec0*/  LOP3.LUT R48, R47, 0x3c, RZ, 0xfc, !PT ;  /* 0x0000003c2f307812 */ /* 0x000fe200078efcff */
[----:B------:R-:W-:Y:S01]  /*0ed0*/  IMAD.MOV R6, RZ, RZ, -R0 ;  /* 0x000000ffff067224 */ /* 0x000fe200078e0a00 */
[----:B------:R-:W-:Y:S01]  /*0ee0*/  IABS R20, R16 ;  /* 0x0000001000147213 */ /* 0x000fe20000000000 */
[----:B------:R-:W-:Y:S01]  /*0ef0*/  @!P1 IMAD.IADD R8, R8, 0x1, -R5 ;  /* 0x0000000108089824 */ /* 0x000fe200078e0a05 */
[----:B------:R-:W-:Y:S01]  /*0f00*/  ISETP.GE.AND P1, PT, R15, RZ, PT ;  /* 0x000000ff0f00720c */ /* 0x000fe20003f26270 */
[C---:B------:R-:W-:Y:S01]  /*0f10*/  IMAD R25, R5.reuse, R6, R25 ;  /* 0x0000000605197224 */ /* 0x040fe200078e0219 */
[C---:B------:R-:W-:Y:S01]  /*0f20*/  ISETP.GT.U32.AND P0, PT, R5.reuse, R24, PT ;  /* 0x000000180500720c */ /* 0x040fe20003f04070 */
[----:B------:R-:W-:Y:S01]  /*0f30*/  IMAD.HI.U32 R0, R46, R26, RZ ;  /* 0x0000001a2e007227 */ /* 0x000fe200078e00ff */
[----:B------:R-:W-:-:S02]  /*0f40*/  ISETP.GT.U32.AND P4, PT, R5, R8, PT ;  /* 0x000000080500720c */ /* 0x000fc40003f84070 */
[----:B------:R-:W-:Y:S01]  /*0f50*/  ISETP.GT.U32.AND P2, PT, R5, R25, PT ;  /* 0x000000190500720c */ /* 0x000fe20003f44070 */
[----:B------:R-:W-:Y:S01]  /*0f60*/  IMAD.MOV R0, RZ, RZ, -R0 ;  /* 0x000000ffff007224 */ /* 0x000fe200078e0a00 */
[----:B------:R-:W-:Y:S01]  /*0f70*/  IABS R19, R48 ;  /* 0x0000003000137213 */ /* 0x000fe20000000000 */
[C---:B------:R-:W-:Y:S01]  /*0f80*/  IMAD.HI.U32 R7, R46.reuse, R29, RZ ;  /* 0x0000001d2e077227 */ /* 0x040fe200078e00ff */
[C---:B------:R-:W-:Y:S02]  /*0f90*/  LOP3.LUT R50, R47.reuse, 0x3e, RZ, 0xfc, !PT ;  /* 0x0000003e2f327812 */ /* 0x040fe400078efcff */
[----:B------:R-:W-:Y:S01]  /*0fa0*/  LOP3.LUT R53, R47, 0x4c, RZ, 0xfc, !PT ;  /* 0x0000004c2f357812 */ /* 0x000fe200078efcff */
[----:B------:R-:W-:Y:S01]  /*0fb0*/  IMAD R26, R5, R0, R26 ;  /* 0x00000000051a7224 */ /* 0x000fe200078e021a */
[----:B------:R-:W-:Y:S01]  /*0fc0*/  IABS R17, R50 ;  /* 0x0000003200117213 */ /* 0x000fe20000000000 */
[----:B------:R-:W-:Y:S01]  /*0fd0*/  IMAD.HI.U32 R0, R46, R27, RZ ;  /* 0x0000001b2e007227 */ /* 0x000fe200078e00ff */
[----:B------:R-:W-:-:S02]  /*0fe0*/  LOP3.LUT R52, R47, 0x4a, RZ, 0xfc, !PT ;  /* 0x0000004a2f347812 */ /* 0x000fc400078efcff */
[----:B------:R-:W-:Y:S01]  /*0ff0*/  ISETP.GT.U32.AND P5, PT, R5, R26, PT ;  /* 0x0000001a0500720c */ /* 0x000fe20003fa4070 */
[--C-:B------:R-:W-:Y:S01]  /*1000*/  @!P2 IMAD.IADD R25, R25, 0x1, -R5.reuse ;  /* 0x000000011919a824 */ /* 0x100fe200078e0a05 */
[C---:B------:R-:W-:Y:S01]  /*1010*/  LOP3.LUT R54, R47.reuse, 0x4e, RZ, 0xfc, !PT ;  /* 0x0000004e2f367812 */ /* 0x040fe200078efcff */
[----:B------:R-:W-:Y:S01]  /*1020*/  IMAD.MOV R0, RZ, RZ, -R0 ;  /* 0x000000ffff007224 */ /* 0x000fe200078e0a00 */
[----:B------:R-:W-:Y:S01]  /*1030*/  LOP3.LUT R55, R47, 0x50, RZ, 0xfc, !PT ;  /* 0x000000502f377812 */ /* 0x000fe200078efcff */
[----:B------:R-:W-:Y:S01]  /*1040*/  @!P4 IMAD.IADD R8, R8, 0x1, -R5 ;  /* 0x000000010808c824 */ /* 0x000fe200078e0a05 */
[C---:B------:R-:W-:Y:S01]  /*1050*/  ISETP.GT.U32.AND P2, PT, R5.reuse, R25, PT ;  /* 0x000000190500720c */ /* 0x040fe20003f44070 */
[----:B------:R-:W-:Y:S01]  /*1060*/  IMAD R27, R5, R0, R27 ;  /* 0x00000000051b7224 */ /* 0x000fe200078e021b */
[----:B------:R-:W-:Y:S01]  /*1070*/  ISETP.GE.AND P4, PT, R9, RZ, PT ;  /* 0x000000ff0900720c */ /* 0x000fe20003f86270 */
[----:B------:R-:W-:Y:S01]  /*1080*/  IMAD.MOV R0, RZ, RZ, -R7 ;  /* 0x000000ffff007224 */ /* 0x000fe200078e0a07 */
[C---:B------:R-:W-:Y:S01]  /*1090*/  LOP3.LUT R9, R47.reuse, 0x10, RZ, 0xfc, !PT ;  /* 0x000000102f097812 */ /* 0x040fe200078efcff */
[----:B------:R-:W-:Y:S01]  /*10a0*/  IMAD.MOV.U32 R7, RZ, RZ, R8 ;  /* 0x000000ffff077224 */ /* 0x000fe200078e0008 */
[----:B------:R-:W-:Y:S01]  /*10b0*/  LOP3.LUT R8, R47, 0xe, RZ, 0xfc, !PT ;  /* 0x0000000e2f087812 */ /* 0x000fe200078efcff */
[----:B------:R-:W-:Y:S01]  /*10c0*/  IMAD.HI.U32 R6, R46, R28, RZ ;  /* 0x0000001c2e067227 */ /* 0x000fe200078e00ff */
[----:B------:R-:W-:-:S02]  /*10d0*/  IABS R32, R9 ;  /* 0x0000000900207213 */ /* 0x000fc40000000000 */
[----:B------:R-:W-:Y:S01]  /*10e0*/  IABS R31, R8 ;  /* 0x00000008001f7213 */ /* 0x000fe20000000000 */
[----:B------:R-:W-:Y:S01]  /*10f0*/  @!P1 IMAD.MOV R7, RZ, RZ, -R7 ;  /* 0x000000ffff079224 */ /* 0x000fe200078e0a07 */
[C---:B------:R-:W-:Y:S01]  /*1100*/  ISETP.GT.U32.AND P1, PT, R5.reuse, R27, PT ;  /* 0x0000001b0500720c */ /* 0x040fe20003f24070 */
[----:B------:R-:W-:Y:S01]  /*1110*/  IMAD.MOV R6, RZ, RZ, -R6 ;  /* 0x000000ffff067224 */ /* 0x000fe200078e0a06 */
[----:B------:R-:W-:Y:S01]  /*1120*/  IABS R51, R54 ;  /* 0x0000003600337213 */ /* 0x000fe20000000000 */
[----:B------:R-:W-:Y:S01]  /*1130*/  IMAD R29, R5, R0, R29 ;  /* 0x00000000051d7224 */ /* 0x000fe200078e021d */
[----:B------:R-:W-:Y:S01]  /*1140*/  IABS R92, R55 ;  /* 0x00000037005c7213 */ /* 0x000fe20000000000 */
[----:B------:R-:W-:Y:S01]  /*1150*/  @!P2 IMAD.IADD R25, R25, 0x1, -R5 ;  /* 0x000000011919a824 */ /* 0x000fe200078e0a05 */
[----:B------:R-:W-:Y:S01]  /*1160*/  LOP3.LUT R57, R47, 0x58, RZ, 0xfc, !PT ;  /* 0x000000582f397812 */ /* 0x000fe200078efcff */
[----:B------:R-:W-:Y:S01]  /*1170*/  IMAD R28, R5, R6, R28 ;  /* 0x00000006051c7224 */ /* 0x000fe200078e021c */
[----:B------:R-:W-:Y:S01]  /*1180*/  LOP3.LUT R6, R47, 0xc, RZ, 0xfc, !PT ;  /* 0x0000000c2f067812 */ /* 0x000fe200078efcff */
[----:B------:R-:W-:Y:S01]  /*1190*/  @!P3 IMAD.MOV R25, RZ, RZ, -R25 ;  /* 0x000000ffff19b224 */ /* 0x000fe200078e0a19 */
[C---:B------:R-:W-:Y:S01]  /*11a0*/  ISETP.GT.U32.AND P3, PT, R5.reuse, R29, PT ;  /* 0x0000001d0500720c */ /* 0x040fe20003f64070 */
[--C-:B------:R-:W-:Y:S01]  /*11b0*/  @!P0 IMAD.IADD R24, R24, 0x1, -R5.reuse ;  /* 0x0000000118188824 */ /* 0x100fe200078e0a05 */
[----:B------:R-:W-:Y:S01]  /*11c0*/  IABS R30, R6 ;  /* 0x00000006001e7213 */ /* 0x000fe20000000000 */
[--C-:B------:R-:W-:Y:S01]  /*11d0*/  @!P5 IMAD.IADD R26, R26, 0x1, -R5.reuse ;  /* 0x000000011a1ad824 */ /* 0x100fe200078e0a05 */
[----:B------:R-:W-:Y:S01]  /*11e0*/  ISETP.GT.U32.AND P2, PT, R5, R28, PT ;  /* 0x0000001c0500720c */ /* 0x000fe20003f44070 */
[----:B------:R-:W-:Y:S01]  /*11f0*/  @!P1 IMAD.IADD R27, R27, 0x1, -R5 ;  /* 0x000000011b1b9824 */ /* 0x000fe200078e0a05 */
[C---:B------:R-:W-:Y:S01]  /*1200*/  ISETP.GT.U32.AND P0, PT, R5.reuse, R24, PT ;  /* 0x000000180500720c */ /* 0x040fe20003f04070 */
[----:B------:R-:W-:Y:S01]  /*1210*/  IMAD.HI.U32 R0, R46, R30, RZ ;  /* 0x0000001e2e007227 */ /* 0x000fe200078e00ff */
[----:B------:R-:W-:-:S02]  /*1220*/  ISETP.GT.U32.AND P5, PT, R5, R26, PT ;  /* 0x0000001a0500720c */ /* 0x000fc40003fa4070 */
[----:B------:R-:W-:Y:S01]  /*1230*/  ISETP.GT.U32.AND P1, PT, R5, R27, PT ;  /* 0x0000001b0500720c */ /* 0x000fe20003f24070 */
[----:B------:R-:W-:Y:S01]  /*1240*/  IMAD.MOV R0, RZ, RZ, -R0 ;  /* 0x000000ffff007224 */ /* 0x000fe200078e0a00 */
[----:B------:R-:W-:Y:S01]  /*1250*/  IABS R85, R57 ;  /* 0x0000003900557213 */ /* 0x000fe20000000000 */
[--C-:B------:R-:W-:Y:S01]  /*1260*/  @!P3 IMAD.IADD R29, R29, 0x1, -R5.reuse ;  /* 0x000000011d1db824 */ /* 0x100fe200078e0a05 */
[----:B------:R-:W-:Y:S01]  /*1270*/  LOP3.LUT R62, R47, 0x72, RZ, 0xfc, !PT ;  /* 0x000000722f3e7812 */ /* 0x000fe200078efcff */
[----:B------:R-:W-:Y:S01]  /*1280*/  IMAD R30, R5, R0, R30 ;  /* 0x00000000051e7224 */ /* 0x000fe200078e021e */
[----:B------:R-:W-:Y:S01]  /*1290*/  LOP3.LUT R60, R47, 0x74, RZ, 0xfc, !PT ;  /* 0x000000742f3c7812 */ /* 0x000fe200078efcff */
[----:B------:R-:W-:Y:S01]  /*12a0*/  IMAD.HI.U32 R0, R46, R31, RZ ;  /* 0x0000001f2e007227 */ /* 0x000fe200078e00ff */
[----:B------:R-:W-:Y:S02]  /*12b0*/  ISETP.GT.U32.AND P3, PT, R5, R29, PT ;  /* 0x0000001d0500720c */ /* 0x000fe40003f64070 */
[----:B------:R-:W-:Y:S01]  /*12c0*/  IABS R59, R62 ;  /* 0x0000003e003b7213 */ /* 0x000fe20000000000 */
[--C-:B------:R-:W-:Y:S01]  /*12d0*/  @!P0 IMAD.IADD R24, R24, 0x1, -R5.reuse ;  /* 0x0000000118188824 */ /* 0x100fe200078e0a05 */
[----:B------:R-:W-:Y:S01]  /*12e0*/  ISETP.GE.AND P0, PT, R47, RZ, PT ;  /* 0x000000ff2f00720c */ /* 0x000fe20003f06270 */
[--C-:B------:R-:W-:Y:S01]  /*12f0*/  @!P5 IMAD.IADD R26, R26, 0x1, -R5.reuse ;  /* 0x000000011a1ad824 */ /* 0x100fe200078e0a05 */
[----:B------:R-:W-:Y:S01]  /*1300*/  ISETP.GE.AND P5, PT, R11, RZ, PT ;  /* 0x000000ff0b00720c */ /* 0x000fe20003fa6270 */
[----:B------:R-:W-:Y:S01]  /*1310*/  @!P1 IMAD.IADD R27, R27, 0x1, -R5 ;  /* 0x000000011b1b9824 */ /* 0x000fe200078e0a05 */
[----:B------:R-:W-:Y:S01]  /*1320*/  ISETP.GE.AND P1, PT, R6, RZ, PT ;  /* 0x000000ff0600720c */ /* 0x000fe20003f26270 */
[----:B------:R-:W-:Y:S01]  /*1330*/  IMAD.MOV R6, RZ, RZ, -R0 ;  /* 0x000000ffff067224 */ /* 0x000fe200078e0a00 */
[----:B------:R-:W-:Y:S01]  /*1340*/  LOP3.LUT R11, R47, 0x2a, RZ, 0xfc, !PT ;  /* 0x0000002a2f0b7812 */ /* 0x000fe200078efcff */
[----:B------:R-:W-:-:S04]  /*1350*/  IMAD.HI.U32 R0, R46, R32, RZ ;  /* 0x000000202e007227 */ /* 0x000fc800078e00ff */
[----:B------:R-:W-:Y:S01]  /*1360*/  @!P6 IMAD.MOV R26, RZ, RZ, -R26 ;  /* 0x000000ffff1ae224 */ /* 0x000fe200078e0a1a */
[----:B------:R-:W-:Y:S01]  /*1370*/  ISETP.GT.U32.AND P6, PT, R5, R30, PT ;  /* 0x0000001e0500720c */ /* 0x000fe20003fc4070 */
[----:B------:R-:W-:Y:S02]  /*1380*/  IMAD.MOV R0, RZ, RZ, -R0 ;  /* 0x000000ffff007224 */ /* 0x000fe400078e0a00 */
[--C-:B------:R-:W-:Y:S02]  /*1390*/  @!P2 IMAD.IADD R28, R28, 0x1, -R5.reuse ;  /* 0x000000011c1ca824 */ /* 0x100fe400078e0a05 */
[----:B------:R-:W-:Y:S02]  /*13a0*/  @!P3 IMAD.IADD R29, R29, 0x1, -R5 ;  /* 0x000000011d1db824 */ /* 0x000fe400078e0a05 */
[C---:B------:R-:W-:Y:S01]  /*13b0*/  IMAD R32, R5.reuse, R0, R32 ;  /* 0x0000000005207224 */ /* 0x040fe200078e0220 */
[----:B------:R-:W-:Y:S01]  /*13c0*/  ISETP.GT.U32.AND P2, PT, R5, R28, PT ;  /* 0x0000001c0500720c */ /* 0x000fe20003f44070 */
[----:B------:R-:W-:Y:S01]  /*13d0*/  @!P0 IMAD.MOV R24, RZ, RZ, -R24 ;  /* 0x000000ffff188224 */ /* 0x000fe200078e0a18 */
[----:B------:R-:W-:Y:S01]  /*13e0*/  ISETP.GE.AND P0, PT, R10, RZ, PT ;  /* 0x000000ff0a00720c */ /* 0x000fe20003f06270 */
[----:B------:R-:W-:Y:S01]  /*13f0*/  @!P5 IMAD.MOV R29, RZ, RZ, -R29 ;  /* 0x000000ffff1dd224 */ /* 0x000fe200078e0a1d */
[----:B------:R-:W-:Y:S01]  /*1400*/  LOP3.LUT R10, R47, 0x12, RZ, 0xfc, !PT ;  /* 0x000000122f0a7812 */ /* 0x000fe200078efcff */
[----:B------:R-:W-:Y:S01]  /*1410*/  @!P6 IMAD.IADD R30, R30, 0x1, -R5 ;  /* 0x000000011e1ee824 */ /* 0x000fe200078e0a05 */
[C---:B------:R-:W-:Y:S01]  /*1420*/  ISETP.GT.U32.AND P5, PT, R5.reuse, R32, PT ;  /* 0x000000200500720c */ /* 0x040fe20003fa4070 */
[C---:B------:R-:W-:Y:S01]  /*1430*/  IMAD R31, R5.reuse, R6, R31 ;  /* 0x00000006051f7224 */ /* 0x040fe200078e021f */
[----:B------:R-:W-:Y:S01]  /*1440*/  IABS R33, R10 ;  /* 0x0000000a00217213 */ /* 0x000fe20000000000 */
[----:B------:R-:W-:Y:S01]  /*1450*/  @!P4 IMAD.MOV R27, RZ, RZ, -R27 ;  /* 0x000000ffff1bc224 */ /* 0x000fe200078e0a1b */
[----:B------:R-:W-:Y:S01]  /*1460*/  ISETP.GT.U32.AND P6, PT, R5, R30, PT ;  /* 0x0000001e0500720c */ /* 0x000fe20003fc4070 */
[----:B------:R-:W-:Y:S01]  /*1470*/  IMAD R49, R14, R49, R13 ;  /* 0x000000310e317224 */ /* 0x000fe200078e020d */
[----:B------:R-:W-:Y:S01]  /*1480*/  LOP3.LUT R6, R47, 0x14, RZ, 0xfc, !PT ;  /* 0x000000142f067812 */ /* 0x000fe200078efcff */
[----:B------:R-:W-:Y:S01]  /*1490*/  IMAD.HI.U32 R0, R46, R33, RZ ;  /* 0x000000212e007227 */ /* 0x000fe200078e00ff */
[----:B------:R-:W-:-:S02]  /*14a0*/  ISETP.GT.U32.AND P3, PT, R5, R31, PT ;  /* 0x0000001f0500720c */ /* 0x000fc40003f64070 */
[----:B------:R-:W-:Y:S01]  /*14b0*/  IABS R34, R6 ;  /* 0x0000000600227213 */ /* 0x000fe20000000000 */
[--C-:B------:R-:W-:Y:S01]  /*14c0*/  @!P2 IMAD.IADD R28, R28, 0x1, -R5.reuse ;  /* 0x000000011c1ca824 */ /* 0x100fe200078e0a05 */
[----:B------:R-:W-:Y:S01]  /*14d0*/  ISETP.GE.AND P2, PT, R8, RZ, PT ;  /* 0x000000ff0800720c */ /* 0x000fe20003f46270 */
[----:B------:R-:W-:Y:S01]  /*14e0*/  IMAD.MOV R0, RZ, RZ, -R0 ;  /* 0x000000ffff007224 */ /* 0x000fe200078e0a00 */
[----:B------:R-:W-:Y:S01]  /*14f0*/  LOP3.LUT R8, R47, 0x16, RZ, 0xfc, !PT ;  /* 0x000000162f087812 */ /* 0x000fe200078efcff */
[----:B------:R-:W-:Y:S01]  /*1500*/  @!P5 IMAD.IADD R32, R32, 0x1, -R5 ;  /* 0x000000012020d824 */ /* 0x000fe200078e0a05 */
[----:B------:R-:W-:Y:S01]  /*1510*/  ISETP.GE.AND P4, PT, R9, RZ, PT ;  /* 0x000000ff0900720c */ /* 0x000fe20003f86270 */
[C---:B------:R-:W-:Y:S01]  /*1520*/  IMAD R33, R5.reuse, R0, R33 ;  /* 0x0000000005217224 */ /* 0x040fe200078e0221 */
[----:B------:R-:W-:Y:S01]  /*1530*/  IABS R35, R8 ;  /* 0x0000000800237213 */ /* 0x000fe20000000000 */
[----:B------:R-:W-:Y:S01]  /*1540*/  IMAD.HI.U32 R0, R46, R34, RZ ;  /* 0x000000222e007227 */ /* 0x000fe200078e00ff */
[----:B------:R-:W-:-:S02]  /*1550*/  ISETP.GT.U32.AND P5, PT, R5, R32, PT ;  /* 0x000000200500720c */ /* 0x000fc40003fa4070 */
[C---:B------:R-:W-:Y:S01]  /*1560*/  LOP3.LUT R9, R47.reuse, 0x18, RZ, 0xfc, !PT ;  /* 0x000000182f097812 */ /* 0x040fe200078efcff */
[----:B------:R-:W-:Y:S01]  /*1570*/  @!P6 IMAD.IADD R30, R30, 0x1, -R5 ;  /* 0x000000011e1ee824 */ /* 0x000fe200078e0a05 */
[----:B------:R-:W-:Y:S01]  /*1580*/  ISETP.GE.AND P6, PT, R6, RZ, PT ;  /* 0x000000ff0600720c */ /* 0x000fe20003fc6270 */
[----:B------:R-:W-:Y:S01]  /*1590*/  IMAD.MOV R6, RZ, RZ, -R0 ;  /* 0x000000ffff067224 */ /* 0x000fe200078e0a00 */
[----:B------:R-:W-:Y:S01]  /*15a0*/  IABS R36, R9 ;  /* 0x0000000900247213 */ /* 0x000fe20000000000 */
[----:B------:R-:W-:Y:S01]  /*15b0*/  IMAD.HI.U32 R0, R46, R35, RZ ;  /* 0x000000232e007227 */ /* 0x000fe200078e00ff */
[----:B------:R-:W-:-:S03]  /*15c0*/  LOP3.LUT R14, R47, 0x34, RZ, 0xfc, !PT ;  /* 0x000000342f0e7812 */ /* 0x000fc600078efcff */
[----:B------:R-:W-:Y:S01]  /*15d0*/  @!P1 IMAD.MOV R30, RZ, RZ, -R30 ;  /* 0x000000ffff1e9224 */ /* 0x000fe200078e0a1e */
[----:B------:R-:W-:Y:S01]  /*15e0*/  ISETP.GT.U32.AND P1, PT, R5, R33, PT ;  /* 0x000000210500720c */ /* 0x000fe20003f24070 */
[--C-:B------:R-:W-:Y:S01]  /*15f0*/  @!P3 IMAD.IADD R31, R31, 0x1, -R5.reuse ;  /* 0x000000011f1fb824 */ /* 0x100fe200078e0a05 */
[----:B------:R-:W-:Y:S01]  /*1600*/  IABS R21, R14 ;  /* 0x0000000e00157213 */ /* 0x000fe20000000000 */
[C---:B------:R-:W-:Y:S02]  /*1610*/  IMAD R34, R5.reuse, R6, R34 ;  /* 0x0000000605227224 */ /* 0x040fe400078e0222 */
[----:B------:R-:W-:Y:S01]  /*1620*/  IMAD.MOV R6, RZ, RZ, -R0 ;  /* 0x000000ffff067224 */ /* 0x000fe200078e0a00 */
[C---:B------:R-:W-:Y:S01]  /*1630*/  ISETP.GT.U32.AND P3, PT, R5.reuse, R31, PT ;  /* 0x0000001f0500720c */ /* 0x040fe20003f64070 */
[----:B------:R-:W-:Y:S01]  /*1640*/  @!P5 IMAD.IADD R32, R32, 0x1, -R5 ;  /* 0x000000012020d824 */ /* 0x000fe200078e0a05 */
[C---:B------:R-:W-:Y:S01]  /*1650*/  ISETP.GT.U32.AND P5, PT, R5.reuse, R34, PT ;  /* 0x000000220500720c */ /* 0x040fe20003fa4070 */
[----:B------:R-:W-:-:S02]  /*1660*/  IMAD R35, R5, R6, R35 ;  /* 0x0000000605237224 */ /* 0x000fc400078e0223 */
[----:B------:R-:W-:Y:S02]  /*1670*/  @!P4 IMAD.MOV R32, RZ, RZ, -R32 ;  /* 0x000000ffff20c224 */ /* 0x000fe400078e0a20 */
[----:B------:R-:W-:Y:S01]  /*1680*/  @!P1 IMAD.IADD R33, R33, 0x1, -R5 ;  /* 0x0000000121219824 */ /* 0x000fe200078e0a05 */
[----:B------:R-:W-:Y:S01]  /*1690*/  ISETP.GT.U32.AND P4, PT, R5, R35, PT ;  /* 0x000000230500720c */ /* 0x000fe20003f84070 */
[----:B------:R-:W-:-:S03]  /*16a0*/  IMAD.HI.U32 R0, R46, R36, RZ ;  /* 0x000000242e007227 */ /* 0x000fc600078e00ff */
[----:B------:R-:W-:Y:S01]  /*16b0*/  ISETP.GT.U32.AND P1, PT, R5, R33, PT ;  /* 0x000000210500720c */ /* 0x000fe20003f24070 */
[----:B------:R-:W-:Y:S01]  /*16c0*/  @!P3 IMAD.IADD R31, R31, 0x1, -R5 ;  /* 0x000000011f1fb824 */ /* 0x000fe200078e0a05 */
[----:B------:R-:W-:Y:S01]  /*16d0*/  ISETP.GE.AND P3, PT, R8, RZ, PT ;  /* 0x000000ff0800720c */ /* 0x000fe20003f66270 */
[----:B------:R-:W-:Y:S01]  /*16e0*/  IMAD.MOV R0, RZ, RZ, -R0 ;  /* 0x000000ffff007224 */ /* 0x000fe200078e0a00 */
[----:B------:R-:W-:Y:S01]  /*16f0*/  LOP3.LUT R8, R47, 0x1a, RZ, 0xfc, !PT ;  /* 0x0000001a2f087812 */ /* 0x000fe200078efcff */
[----:B------:R-:W-:Y:S01]  /*1700*/  @!P2 IMAD.MOV R31, RZ, RZ, -R31 ;  /* 0x000000ffff1fa224 */ /* 0x000fe200078e0a1f */
[----:B------:R-:W-:Y:S01]  /*1710*/  ISETP.GE.AND P2, PT, R9, RZ, PT ;  /* 0x000000ff0900720c */ /* 0x000fe20003f46270 */
[----:B------:R-:W-:Y:S01]  /*1720*/  IMAD R36, R5, R0, R36 ;  /* 0x0000000005247224 */ /* 0x000fe200078e0224 */
[----:B------:R-:W-:Y:S01]  /*1730*/  LOP3.LUT R9, R47, 0x1c, RZ, 0xfc, !PT ;  /* 0x0000001c2f097812 */ /* 0x000fe200078efcff */
[--C-:B------:R-:W-:Y:S01]  /*1740*/  @!P4 IMAD.IADD R35, R35, 0x1, -R5.reuse ;  /* 0x000000012323c824 */ /* 0x100fe200078e0a05 */
[----:B------:R-:W-:Y:S01]  /*1750*/  IABS R37, R8 ;  /* 0x0000000800257213 */ /* 0x000fe20000000000 */
[----:B------:R-:W-:Y:S01]  /*1760*/  @!P0 IMAD.MOV R28, RZ, RZ, -R28 ;  /* 0x000000ffff1c8224 */ /* 0x000fe200078e0a1c */
[----:B------:R-:W-:Y:S01]  /*1770*/  IABS R38, R9 ;  /* 0x0000000900267213 */ /* 0x000fe20000000000 */
[----:B------:R-:W-:Y:S01]  /*1780*/  @!P1 IMAD.IADD R33, R33, 0x1, -R5 ;  /* 0x0000000121219824 */ /* 0x000fe200078e0a05 */
[C---:B------:R-:W-:Y:S01]  /*1790*/  ISETP.GT.U32.AND P4, PT, R5.reuse, R35, PT ;  /* 0x000000230500720c */ /* 0x040fe20003f84070 */
[----:B------:R-:W-:Y:S01]  /*17a0*/  IMAD.HI.U32 R0, R46, R37, RZ ;  /* 0x000000252e007227 */ /* 0x000fe200078e00ff */
[----:B------:R-:W-:-:S02]  /*17b0*/  ISETP.GT.U32.AND P1, PT, R5, R36, PT ;  /* 0x000000240500720c */ /* 0x000fc40003f24070 */
[----:B------:R-:W-:Y:S01]  /*17c0*/  ISETP.GE.AND P0, PT, R10, RZ, PT ;  /* 0x000000ff0a00720c */ /* 0x000fe20003f06270 */
[----:B------:R-:W-:Y:S01]  /*17d0*/  IMAD.HI.U32 R6, R46, R38, RZ ;  /* 0x000000262e067227 */ /* 0x000fe200078e00ff */
[----:B------:R-:W-:-:S03]  /*17e0*/  LOP3.LUT R10, R47, 0x1e, RZ, 0xfc, !PT ;  /* 0x0000001e2f0a7812 */ /* 0x000fc600078efcff */
[----:B------:R-:W-:Y:S01]  /*17f0*/  IMAD.MOV R6, RZ, RZ, -R6 ;  /* 0x000000ffff067224 */ /* 0x000fe200078e0a06 */
[----:B------:R-:W-:Y:S01]  /*1800*/  IABS R39, R10 ;  /* 0x0000000a00277213 */ /* 0x000fe20000000000 */
[----:B------:R-:W-:Y:S02]  /*1810*/  IMAD.MOV R0, RZ, RZ, -R0 ;  /* 0x000000ffff007224 */ /* 0x000fe400078e0a00 */
[----:B------:R-:W-:Y:S02]  /*1820*/  IMAD R38, R5, R6, R38 ;  /* 0x0000000605267224 */ /* 0x000fe400078e0226 */
[--C-:B------:R-:W-:Y:S02]  /*1830*/  @!P4 IMAD.IADD R35, R35, 0x1, -R5.reuse ;  /* 0x000000012323c824 */ /* 0x100fe400078e0a05 */
[----:B------:R-:W-:Y:S02]  /*1840*/  @!P1 IMAD.IADD R36, R36, 0x1, -R5 ;  /* 0x0000000124249824 */ /* 0x000fe400078e0a05 */
[----:B------:R-:W-:Y:S01]  /*1850*/  @!P3 IMAD.MOV R35, RZ, RZ, -R35 ;  /* 0x000000ffff23b224 */ /* 0x000fe200078e0a23 */
[C---:B------:R-:W-:Y:S01]  /*1860*/  ISETP.GT.U32.AND P3, PT, R5.reuse, R38, PT ;  /* 0x000000260500720c */ /* 0x040fe20003f64070 */
[C---:B------:R-:W-:Y:S01]  /*1870*/  IMAD R37, R5.reuse, R0, R37 ;  /* 0x0000000005257224 */ /* 0x040fe200078e0225 */
[----:B------:R-:W-:Y:S01]  /*1880*/  ISETP.GT.U32.AND P1, PT, R5, R36, PT ;  /* 0x000000240500720c */ /* 0x000fe20003f24070 */
[----:B------:R-:W-:-:S03]  /*1890*/  IMAD.HI.U32 R0, R46, R39, RZ ;  /* 0x000000272e007227 */ /* 0x000fc600078e00ff */
[C---:B------:R-:W-:Y:S01]  /*18a0*/  ISETP.GT.U32.AND P4, PT, R5.reuse, R37, PT ;  /* 0x000000250500720c */ /* 0x040fe20003f84070 */
[----:B------:R-:W-:Y:S02]  /*18b0*/  IMAD.MOV R0, RZ, RZ, -R0 ;  /* 0x000000ffff007224 */ /* 0x000fe400078e0a00 */
[----:B------:R-:W-:Y:S02]  /*18c0*/  @!P5 IMAD.IADD R34, R34, 0x1, -R5 ;  /* 0x000000012222d824 */ /* 0x000fe400078e0a05 */
[----:B------:R-:W-:Y:S01]  /*18d0*/  IMAD R39, R5, R0, R39 ;  /* 0x0000000005277224 */ /* 0x000fe200078e0227 */
[----:B------:R-:W-:Y:S01]  /*18e0*/  LOP3.LUT R0, R47, 0x20, RZ, 0xfc, !PT ;  /* 0x000000202f007812 */ /* 0x000fe200078efcff */
[--C-:B------:R-:W-:Y:S01]  /*18f0*/  @!P3 IMAD.IADD R38, R38, 0x1, -R5.reuse ;  /* 0x000000012626b824 */ /* 0x100fe200078e0a05 */
[C---:B------:R-:W-:Y:S01]  /*1900*/  ISETP.GT.U32.AND P5, PT, R5.reuse, R34, PT ;  /* 0x000000220500720c */ /* 0x040fe20003fa4070 */
[----:B------:R-:W-:Y:S01]  /*1910*/  @!P1 IMAD.IADD R36, R36, 0x1, -R5 ;  /* 0x0000000124249824 */ /* 0x000fe200078e0a05 */
[----:B------:R-:W-:Y:S01]  /*1920*/  IABS R40, R0 ;  /* 0x0000000000287213 */ /* 0x000fe20000000000 */
[----:B------:R-:W-:Y:S01]  /*1930*/  @!P0 IMAD.MOV R33, RZ, RZ, -R33 ;  /* 0x000000ffff218224 */ /* 0x000fe200078e0a21 */
[----:B------:R-:W-:Y:S01]  /*1940*/  ISETP.GE.AND P1, PT, R0, RZ, PT ;  /* 0x000000ff0000720c */ /* 0x000fe20003f26270 */
[----:B------:R-:W-:Y:S01]  /*1950*/  @!P2 IMAD.MOV R36, RZ, RZ, -R36 ;  /* 0x000000ffff24a224 */ /* 0x000fe200078e0a24 */
[C---:B------:R-:W-:Y:S01]  /*1960*/  ISETP.GT.U32.AND P3, PT, R5.reuse, R38, PT ;  /* 0x000000260500720c */ /* 0x040fe20003f64070 */
[----:B------:R-:W-:Y:S01]  /*1970*/  IMAD.HI.U32 R0, R46, R40, RZ ;  /* 0x000000282e007227 */ /* 0x000fe200078e00ff */
[----:B------:R-:W-:-:S02]  /*1980*/  ISETP.GT.U32.AND P2, PT, R5, R39, PT ;  /* 0x000000270500720c */ /* 0x000fc40003f44070 */
[----:B------:R-:W-:Y:S01]  /*1990*/  ISETP.GE.AND P0, PT, R8, RZ, PT ;  /* 0x000000ff0800720c */ /* 0x000fe20003f06270 */
[----:B------:R-:W-:Y:S01]  /*19a0*/  IMAD.MOV R0, RZ, RZ, -R0 ;  /* 0x000000ffff007224 */ /* 0x000fe200078e0a00 */
[----:B------:R-:W-:Y:S01]  /*19b0*/  LOP3.LUT R8, R47, 0x22, RZ, 0xfc, !PT ;  /* 0x000000222f087812 */ /* 0x000fe200078efcff */
[--C-:B------:R-:W-:Y:S01]  /*19c0*/  @!P5 IMAD.IADD R34, R34, 0x1, -R5.reuse ;  /* 0x000000012222d824 */ /* 0x100fe200078e0a05 */
[----:B------:R-:W-:Y:S01]  /*19d0*/  ISETP.GE.AND P5, PT, R9, RZ, PT ;  /* 0x000000ff0900720c */ /* 0x000fe20003fa6270 */
[----:B------:R-:W-:Y:S01]  /*19e0*/  IMAD R40, R5, R0, R40 ;  /* 0x0000000005287224 */ /* 0x000fe200078e0228 */
[----:B------:R-:W-:Y:S01]  /*19f0*/  LOP3.LUT R9, R47, 0x24, RZ, 0xfc, !PT ;  /* 0x000000242f097812 */ /* 0x000fe200078efcff */
[----:B------:R-:W-:Y:S01]  /*1a00*/  @!P6 IMAD.MOV R34, RZ, RZ, -R34 ;  /* 0x000000ffff22e224 */ /* 0x000fe200078e0a22 */
[----:B------:R-:W-:Y:S01]  /*1a10*/  IABS R41, R8 ;  /* 0x0000000800297213 */ /* 0x000fe20000000000 */
[--C-:B------:R-:W-:Y:S01]  /*1a20*/  @!P3 IMAD.IADD R38, R38, 0x1, -R5.reuse ;  /* 0x000000012626b824 */ /* 0x100fe200078e0a05 */
[----:B------:R-:W-:Y:S01]  /*1a30*/  ISETP.GT.U32.AND P3, PT, R5, R40, PT ;  /* 0x000000280500720c */ /* 0x000fe20003f64070 */
[----:B------:R-:W-:Y:S01]  /*1a40*/  @!P2 IMAD.IADD R39, R39, 0x1, -R5 ;  /* 0x000000012727a824 */ /* 0x000fe200078e0a05 */
[----:B------:R-:W-:Y:S01]  /*1a50*/  ISETP.GE.AND P6, PT, R10, RZ, PT ;  /* 0x000000ff0a00720c */ /* 0x000fe20003fc6270 */
[----:B------:R-:W-:Y:S01]  /*1a60*/  IMAD.HI.U32 R6, R46, R41, RZ ;  /* 0x000000292e067227 */ /* 0x000fe200078e00ff */
[----:B------:R-:W-:-:S02]  /*1a70*/  IABS R42, R9 ;  /* 0x00000009002a7213 */ /* 0x000fc40000000000 */
[----:B------:R-:W-:Y:S01]  /*1a80*/  LOP3.LUT R10, R47, 0x26, RZ, 0xfc, !PT ;  /* 0x000000262f0a7812 */ /* 0x000fe200078efcff */
[----:B------:R-:W-:Y:S01]  /*1a90*/  IMAD.MOV R6, RZ, RZ, -R6 ;  /* 0x000000ffff067224 */ /* 0x000fe200078e0a06 */
[----:B------:R-:W-:Y:S01]  /*1aa0*/  ISETP.GT.U32.AND P2, PT, R5, R39, PT ;  /* 0x000000270500720c */ /* 0x000fe20003f44070 */
[----:B------:R-:W-:Y:S01]  /*1ab0*/  IMAD.HI.U32 R0, R46, R42, RZ ;  /* 0x0000002a2e007227 */ /* 0x000fe200078e00ff */
[----:B------:R-:W-:-:S03]  /*1ac0*/  IABS R43, R10 ;  /* 0x0000000a002b7213 */ /* 0x000fc60000000000 */
[--C-:B------:R-:W-:Y:S02]  /*1ad0*/  @!P3 IMAD.IADD R40, R40, 0x1, -R5.reuse ;  /* 0x000000012828b824 */ /* 0x100fe400078e0a05 */
[----:B------:R-:W-:Y:S02]  /*1ae0*/  @!P4 IMAD.IADD R37, R37, 0x1, -R5 ;  /* 0x000000012525c824 */ /* 0x000fe400078e0a05 */
[C---:B------:R-:W-:Y:S01]  /*1af0*/  IMAD R41, R5.reuse, R6, R41 ;  /* 0x0000000605297224 */ /* 0x040fe200078e0229 */
[C---:B------:R-:W-:Y:S01]  /*1b00*/  ISETP.GT.U32.AND P3, PT, R5.reuse, R40, PT ;  /* 0x000000280500720c */ /* 0x040fe20003f64070 */
[----:B------:R-:W-:Y:S01]  /*1b10*/  IMAD.MOV R0, RZ, RZ, -R0 ;  /* 0x000000ffff007224 */ /* 0x000fe200078e0a00 */
[----:B------:R-:W-:Y:S01]  /*1b20*/  ISETP.GT.U32.AND P4, PT, R5, R37, PT ;  /* 0x000000250500720c */ /* 0x000fe20003f84070 */
[----:B------:R-:W-:-:S04]  /*1b30*/  IMAD.HI.U32 R6, R46, R43, RZ ;  /* 0x0000002b2e067227 */ /* 0x000fc800078e00ff */
[----:B------:R-:W-:Y:S02]  /*1b40*/  IMAD R42, R5, R0, R42 ;  /* 0x00000000052a7224 */ /* 0x000fe400078e022a */
[----:B------:R-:W-:Y:S02]  /*1b50*/  IMAD.MOV R6, RZ, RZ, -R6 ;  /* 0x000000ffff067224 */ /* 0x000fe400078e0a06 */
[----:B------:R-:W-:Y:S01]  /*1b60*/  @!P2 IMAD.IADD R39, R39, 0x1, -R5 ;  /* 0x000000012727a824 */ /* 0x000fe200078e0a05 */
[C---:B------:R-:W-:Y:S01]  /*1b70*/  ISETP.GT.U32.AND P2, PT, R5.reuse, R42, PT ;  /* 0x0000002a0500720c */ /* 0x040fe20003f44070 */
[C---:B------:R-:W-:Y:S02]  /*1b80*/  IMAD R43, R5.reuse, R6, R43 ;  /* 0x00000006052b7224 */ /* 0x040fe400078e022b */
[--C-:B------:R-:W-:Y:S02]  /*1b90*/  @!P3 IMAD.IADD R40, R40, 0x1, -R5.reuse ;  /* 0x000000012828b824 */ /* 0x100fe400078e0a05 */
[----:B------:R-:W-:Y:S01]  /*1ba0*/  @!P5 IMAD.MOV R38, RZ, RZ, -R38 ;  /* 0x000000ffff26d224 */ /* 0x000fe200078e0a26 */
[----:B------:R-:W-:Y:S01]  /*1bb0*/  ISETP.GT.U32.AND P3, PT, R5, R43, PT ;  /* 0x0000002b0500720c */ /* 0x000fe20003f64070 */
[----:B------:R-:W-:Y:S01]  /*1bc0*/  @!P4 IMAD.IADD R37, R37, 0x1, -R5 ;  /* 0x000000012525c824 */ /* 0x000fe200078e0a05 */
[----:B------:R-:W-:Y:S01]  /*1bd0*/  ISETP.GE.AND P5, PT, R9, RZ, PT ;  /* 0x000000ff0900720c */ /* 0x000fe20003fa6270 */
[----:B------:R-:W-:Y:S01]  /*1be0*/  @!P6 IMAD.MOV R39, RZ, RZ, -R39 ;  /* 0x000000ffff27e224 */ /* 0x000fe200078e0a27 */
[----:B------:R-:W-:Y:S01]  /*1bf0*/  LOP3.LUT R9, R47, 0x28, RZ, 0xfc, !PT ;  /* 0x000000282f097812 */ /* 0x000fe200078efcff */
[----:B------:R-:W-:Y:S01]  /*1c00*/  @!P0 IMAD.MOV R37, RZ, RZ, -R37 ;  /* 0x000000ffff258224 */ /* 0x000fe200078e0a25 */
[C---:B------:R-:W-:Y:S01]  /*1c10*/  ISETP.GT.U32.AND P0, PT, R5.reuse, R41, PT ;  /* 0x000000290500720c */ /* 0x040fe20003f04070 */
[----:B------:R-:W-:Y:S01]  /*1c20*/  @!P2 IMAD.IADD R42, R42, 0x1, -R5 ;  /* 0x000000012a2aa824 */ /* 0x000fe200078e0a05 */
[----:B------:R-:W-:Y:S01]  /*1c30*/  IABS R44, R9 ;  /* 0x00000009002c7213 */ /* 0x000fe20000000000 */
[----:B------:R-:W-:Y:S01]  /*1c40*/  @!P1 IMAD.MOV R40, RZ, RZ, -R40 ;  /* 0x000000ffff289224 */ /* 0x000fe200078e0a28 */
[----:B------:R-:W-:Y:S01]  /*1c50*/  ISETP.GE.AND P4, PT, R8, RZ, PT ;  /* 0x000000ff0800720c */ /* 0x000fe20003f86270 */
[----:B------:R-:W-:Y:S01]  /*1c60*/  IMAD.IADD R49, R12, 0x1, R49 ;  /* 0x000000010c317824 */ /* 0x000fe200078e0231 */
[----:B------:R-:W-:Y:S01]  /*1c70*/  ISETP.GT.U32.AND P2, PT, R5, R42, PT ;  /* 0x0000002a0500720c */ /* 0x000fe20003f44070 */
[----:B------:R-:W-:Y:S01]  /*1c80*/  @!P3 IMAD.IADD R43, R43, 0x1, -R5 ;  /* 0x000000012b2bb824 */ /* 0x000fe200078e0a05 */
[----:B------:R-:W-:Y:S01]  /*1c90*/  IABS R8, R11 ;  /* 0x0000000b00087213 */ /* 0x000fe20000000000 */
[----:B------:R-:W-:Y:S01]  /*1ca0*/  IMAD.HI.U32 R0, R46, R44, RZ ;  /* 0x0000002c2e007227 */ /* 0x000fe200078e00ff */
[----:B------:R-:W-:-:S02]  /*1cb0*/  ISETP.GE.AND P6, PT, R10, RZ, PT ;  /* 0x000000ff0a00720c */ /* 0x000fc40003fc6270 */
[----:B------:R-:W-:Y:S01]  /*1cc0*/  ISETP.GT.U32.AND P3, PT, R5, R43, PT ;  /* 0x0000002b0500720c */ /* 0x000fe20003f64070 */
[----:B------:R-:W-:Y:S01]  /*1cd0*/  IMAD.MOV R0, RZ, RZ, -R0 ;  /* 0x000000ffff007224 */ /* 0x000fe200078e0a00 */
[----:B------:R-:W-:Y:S01]  /*1ce0*/  ISETP.GE.AND P1, PT, R9, RZ, PT ;  /* 0x000000ff0900720c */ /* 0x000fe20003f26270 */
[--C-:B------:R-:W-:Y:S01]  /*1cf0*/  @!P0 IMAD.IADD R41, R41, 0x1, -R5.reuse ;  /* 0x0000000129298824 */ /* 0x100fe200078e0a05 */
[----:B------:R-:W-:Y:S01]  /*1d00*/  LOP3.LUT R9, R47, 0x30, RZ, 0xfc, !PT ;  /* 0x000000302f097812 */ /* 0x000fe200078efcff */
[----:B------:R-:W-:Y:S01]  /*1d10*/  IMAD R44, R5, R0, R44 ;  /* 0x00000000052c7224 */ /* 0x000fe200078e022c */
[----:B------:R-:W-:Y:S01]  /*1d20*/  LOP3.LUT R0, R47, 0x2c, RZ, 0xfc, !PT ;  /* 0x0000002c2f007812 */ /* 0x000fe200078efcff */
[----:B------:R-:W-:Y:S01]  /*1d30*/  IMAD.HI.U32 R6, R46, R8, RZ ;  /* 0x000000082e067227 */ /* 0x000fe200078e00ff */
[C---:B------:R-:W-:Y:S02]  /*1d40*/  ISETP.GT.U32.AND P0, PT, R5.reuse, R41, PT ;  /* 0x000000290500720c */ /* 0x040fe40003f04070 */
[----:B------:R-:W-:Y:S01]  /*1d50*/  IABS R23, R0 ;  /* 0x0000000000177213 */ /* 0x000fe20000000000 */
[--C-:B------:R-:W-:Y:S01]  /*1d60*/  @!P2 IMAD.IADD R42, R42, 0x1, -R5.reuse ;  /* 0x000000012a2aa824 */ /* 0x100fe200078e0a05 */
[----:B------:R-:W-:Y:S01]  /*1d70*/  ISETP.GT.U32.AND P2, PT, R5, R44, PT ;  /* 0x0000002c0500720c */ /* 0x000fe20003f44070 */
[----:B------:R-:W-:Y:S01]  /*1d80*/  IMAD.MOV R6, RZ, RZ, -R6 ;  /* 0x000000ffff067224 */ /* 0x000fe200078e0a06 */
[----:B------:R-:W-:Y:S01]  /*1d90*/  IABS R22, R9 ;  /* 0x0000000900167213 */ /* 0x000fe20000000000 */
[----:B------:R-:W-:Y:S01]  /*1da0*/  @!P3 IMAD.IADD R43, R43, 0x1, -R5 ;  /* 0x000000012b2bb824 */ /* 0x000fe200078e0a05 */
[----:B------:R-:W-:Y:S01]  /*1db0*/  ISETP.GE.AND P3, PT, R9, RZ, PT ;  /* 0x000000ff0900720c */ /* 0x000fe20003f66270 */
[----:B------:R-:W-:Y:S01]  /*1dc0*/  IMAD R6, R5, R6, R8 ;  /* 0x0000000605067224 */ /* 0x000fe200078e0208 */
[C---:B------:R-:W-:Y:S01]  /*1dd0*/  LOP3.LUT R8, R47.reuse, 0x2e, RZ, 0xfc, !PT ;  /* 0x0000002e2f087812 */ /* 0x040fe200078efcff */
[----:B------:R-:W-:Y:S01]  /*1de0*/  @!P6 IMAD.MOV R43, RZ, RZ, -R43 ;  /* 0x000000ffff2be224 */ /* 0x000fe200078e0a2b */
[----:B------:R-:W-:Y:S01]  /*1df0*/  LOP3.LUT R12, R47, 0x32, RZ, 0xfc, !PT ;  /* 0x000000322f0c7812 */ /* 0x000fe200078efcff */
[--C-:B------:R-:W-:Y:S01]  /*1e00*/  @!P0 IMAD.IADD R41, R41, 0x1, -R5.reuse ;  /* 0x0000000129298824 */ /* 0x100fe200078e0a05 */
[C---:B------:R-:W-:Y:S01]  /*1e10*/  ISETP.GT.U32.AND P6, PT, R5.reuse, R6, PT ;  /* 0x000000060500720c */ /* 0x040fe20003fc4070 */
[----:B------:R-:W-:Y:S01]  /*1e20*/  @!P5 IMAD.MOV R42, RZ, RZ, -R42 ;  /* 0x000000ffff2ad224 */ /* 0x000fe200078e0a2a */
[----:B------:R-:W-:Y:S01]  /*1e30*/  ISETP.GE.AND P5, PT, R8, RZ, PT ;  /* 0x000000ff0800720c */ /* 0x000fe20003fa6270 */
[----:B------:R-:W-:Y:S01]  /*1e40*/  @!P2 IMAD.IADD R44, R44, 0x1, -R5 ;  /* 0x000000012c2ca824 */ /* 0x000fe200078e0a05 */
[----:B------:R-:W-:Y:S01]  /*1e50*/  IABS R8, R8 ;  /* 0x0000000800087213 */ /* 0x000fe20000000000 */
[----:B------:R-:W-:Y:S01]  /*1e60*/  @!P4 IMAD.MOV R41, RZ, RZ, -R41 ;  /* 0x000000ffff29c224 */ /* 0x000fe200078e0a29 */
[----:B------:R-:W-:Y:S01]  /*1e70*/  ISETP.GE.AND P4, PT, R0, RZ, PT ;  /* 0x000000ff0000720c */ /* 0x000fe20003f86270 */
[----:B------:R-:W-:Y:S01]  /*1e80*/  IMAD.HI.U32 R0, R46, R23, RZ ;  /* 0x000000172e007227 */ /* 0x000fe200078e00ff */
[----:B------:R-:W-:-:S02]  /*1e90*/  ISETP.GT.U32.AND P2, PT, R5, R44, PT ;  /* 0x0000002c0500720c */ /* 0x000fc40003f44070 */
[----:B------:R-:W-:Y:S01]  /*1ea0*/  ISETP.GE.AND P0, PT, R11, RZ, PT ;  /* 0x000000ff0b00720c */ /* 0x000fe20003f06270 */
[----:B------:R-:W-:Y:S01]  /*1eb0*/  IMAD.MOV R10, RZ, RZ, -R0 ;  /* 0x000000ffff0a7224 */ /* 0x000fe200078e0a00 */
[----:B------:R-:W-:Y:S01]  /*1ec0*/  IABS R11, R12 ;  /* 0x0000000c000b7213 */ /* 0x000fe20000000000 */
[----:B------:R-:W-:Y:S02]  /*1ed0*/  @!P6 IMAD.IADD R6, R6, 0x1, -R5 ;  /* 0x000000010606e824 */ /* 0x000fe400078e0a05 */
[----:B------:R-:W-:Y:S02]  /*1ee0*/  IMAD.MOV.U32 R9, RZ, RZ, R8 ;  /* 0x000000ffff097224 */ /* 0x000fe400078e0008 */
[C---:B------:R-:W-:Y:S01]  /*1ef0*/  IMAD R23, R5.reuse, R10, R23 ;  /* 0x0000000a05177224 */ /* 0x040fe200078e0217 */
[----:B------:R-:W-:Y:S01]  /*1f00*/  ISETP.GT.U32.AND P6, PT, R5, R6, PT ;  /* 0x000000060500720c */ /* 0x000fe20003fc4070 */
[----:B------:R-:W-:Y:S01]  /*1f10*/  IMAD.HI.U32 R8, R46, R9, RZ ;  /* 0x000000092e087227 */ /* 0x000fe200078e00ff */
[----:B------:R-:W-:-:S03]  /*1f20*/  LOP3.LUT R10, R47, 0x36, RZ, 0xfc, !PT ;  /* 0x000000362f0a7812 */ /* 0x000fc600078efcff */
[----:B------:R-:W-:Y:S01]  /*1f30*/  @!P2 IMAD.IADD R44, R44, 0x1, -R5 ;  /* 0x000000012c2ca824 */ /* 0x000fe200078e0a05 */
[----:B------:R-:W-:Y:S01]  /*1f40*/  ISETP.GT.U32.AND P2, PT, R5, R23, PT ;  /* 0x000000170500720c */ /* 0x000fe20003f44070 */
[----:B------:R-:W-:Y:S01]  /*1f50*/  IMAD.MOV R8, RZ, RZ, -R8 ;  /* 0x000000ffff087224 */ /* 0x000fe200078e0a08 */
[----:B------:R-:W-:Y:S01]  /*1f60*/  IABS R13, R10 ;  /* 0x0000000a000d7213 */ /* 0x000fe20000000000 */
[----:B------:R-:W-:-:S04]  /*1f70*/  IMAD.HI.U32 R0, R46, R22, RZ ;  /* 0x000000162e007227 */ /* 0x000fc800078e00ff */
[C---:B------:R-:W-:Y:S02]  /*1f80*/  IMAD R9, R5.reuse, R8, R9 ;  /* 0x0000000805097224 */ /* 0x040fe400078e0209 */
[----:B------:R-:W-:Y:S02]  /*1f90*/  @!P6 IMAD.IADD R6, R6, 0x1, -R5 ;  /* 0x000000010606e824 */ /* 0x000fe400078e0a05 */
[----:B------:R-:W-:Y:S01]  /*1fa0*/  IMAD.HI.U32 R8, R46, R21, RZ ;  /* 0x000000152e087227 */ /* 0x000fe200078e00ff */
[----:B------:R-:W-:-:S03]  /*1fb0*/  ISETP.GT.U32.AND P6, PT, R5, R9, PT ;  /* 0x000000090500720c */ /* 0x000fc60003fc4070 */
[----:B------:R-:W-:Y:S02]  /*1fc0*/  @!P2 IMAD.IADD R23, R23, 0x1, -R5 ;  /* 0x000000011717a824 */ /* 0x000fe400078e0a05 */
[----:B------:R-:W-:Y:S02]  /*1fd0*/  IMAD.MOV R0, RZ, RZ, -R0 ;  /* 0x000000ffff007224 */ /* 0x000fe400078e0a00 */
[----:B------:R-:W-:Y:S01]  /*1fe0*/  IMAD.MOV R8, RZ, RZ, -R8 ;  /* 0x000000ffff087224 */ /* 0x000fe200078e0a08 */
[C---:B------:R-:W-:Y:S01]  /*1ff0*/  ISETP.GT.U32.AND P2, PT, R5.reuse, R23, PT ;  /* 0x000000170500720c */ /* 0x040fe20003f44070 */
[C---:B------:R-:W-:Y:S02]  /*2000*/  IMAD R22, R5.reuse, R0, R22 ;  /* 0x0000000005167224 */ /* 0x040fe400078e0216 */
[----:B------:R-:W-:Y:S02]  /*2010*/  IMAD R21, R5, R8, R21 ;  /* 0x0000000805157224 */ /* 0x000fe400078e0215 */
[----:B------:R-:W-:-:S04]  /*2020*/  IMAD.HI.U32 R0, R46, R11, RZ ;  /* 0x0000000b2e007227 */ /* 0x000fc800078e00ff */
[----:B------:R-:W-:Y:S01]  /*2030*/  @!P1 IMAD.MOV R44, RZ, RZ, -R44 ;  /* 0x000000ffff2c9224 */ /* 0x000fe200078e0a2c */
[----:B------:R-:W-:Y:S01]  /*2040*/  ISETP.GT.U32.AND P1, PT, R5, R22, PT ;  /* 0x000000160500720c */ /* 0x000fe20003f24070 */
[--C-:B------:R-:W-:Y:S01]  /*2050*/  @!P6 IMAD.IADD R9, R9, 0x1, -R5.reuse ;  /* 0x000000010909e824 */ /* 0x100fe200078e0a05 */
[----:B------:R-:W-:Y:S01]  /*2060*/  ISETP.GT.U32.AND P6, PT, R5, R21, PT ;  /* 0x000000150500720c */ /* 0x000fe20003fc4070 */
[----:B------:R-:W-:Y:S02]  /*2070*/  IMAD.MOV R0, RZ, RZ, -R0 ;  /* 0x000000ffff007224 */ /* 0x000fe400078e0a00 */
[----:B------:R-:W-:Y:S01]  /*2080*/  @!P2 IMAD.IADD R23, R23, 0x1, -R5 ;  /* 0x000000011717a824 */ /* 0x000fe200078e0a05 */
[----:B------:R-:W-:Y:S01]  /*2090*/  ISETP.GE.AND P2, PT, R12, RZ, PT ;  /* 0x000000ff0c00720c */ /* 0x000fe20003f46270 */
[----:B------:R-:W-:Y:S01]  /*20a0*/  IMAD R11, R5, R0, R11 ;  /* 0x00000000050b7224 */ /* 0x000fe200078e020b */
[----:B------:R-:W-:Y:S01]  /*20b0*/  LOP3.LUT R12, R47, 0x3a, RZ, 0xfc, !PT ;  /* 0x0000003a2f0c7812 */ /* 0x000fe200078efcff */
[----:B------:R-:W-:-:S03]  /*20c0*/  IMAD.HI.U32 R0, R46, R13, RZ ;  /* 0x0000000d2e007227 */ /* 0x000fc600078e00ff */
[----:B------:R-:W-:Y:S01]  /*20d0*/  IABS R15, R12 ;  /* 0x0000000c000f7213 */ /* 0x000fe20000000000 */
[----:B------:R-:W-:Y:S01]  /*20e0*/  @!P0 IMAD.MOV R6, RZ, RZ, -R6 ;  /* 0x000000ffff068224 */ /* 0x000fe200078e0a06 */
[C---:B------:R-:W-:Y:S01]  /*20f0*/  ISETP.GT.U32.AND P0, PT, R5.reuse, R11, PT ;  /* 0x0000000b0500720c */ /* 0x040fe20003f04070 */
[--C-:B------:R-:W-:Y:S01]  /*2100*/  @!P1 IMAD.IADD R22, R22, 0x1, -R5.reuse ;  /* 0x0000000116169824 */ /* 0x100fe200078e0a05 */
[----:B------:R-:W-:Y:S01]  /*2110*/  ISETP.GT.U32.AND P1, PT, R5, R9, PT ;  /* 0x000000090500720c */ /* 0x000fe20003f24070 */
[----:B------:R-:W-:Y:S02]  /*2120*/  @!P6 IMAD.IADD R21, R21, 0x1, -R5 ;  /* 0x000000011515e824 */ /* 0x000fe400078e0a05 */
[----:B------:R-:W-:-:S03]  /*2130*/  IMAD.HI.U32 R8, R46, R20, RZ ;  /* 0x000000142e087227 */ /* 0x000fc600078e00ff */
[C---:B------:R-:W-:Y:S01]  /*2140*/  ISETP.GT.U32.AND P6, PT, R5.reuse, R21, PT ;  /* 0x000000150500720c */ /* 0x040fe20003fc4070 */
[----:B------:R-:W-:Y:S02]  /*2150*/  IMAD.MOV R0, RZ, RZ, -R0 ;  /* 0x000000ffff007224 */ /* 0x000fe400078e0a00 */
[----:B------:R-:W-:Y:S02]  /*2160*/  IMAD.MOV R8, RZ, RZ, -R8 ;  /* 0x000000ffff087224 */ /* 0x000fe400078e0a08 */
[----:B------:R-:W-:Y:S02]  /*2170*/  IMAD R13, R5, R0, R13 ;  /* 0x00000000050d7224 */ /* 0x000fe400078e020d */
[----:B------:R-:W-:-:S04]  /*2180*/  IMAD.HI.U32 R0, R46, R15, RZ ;  /* 0x0000000f2e007227 */ /* 0x000fc800078e00ff */
[----:B------:R-:W-:Y:S02]  /*2190*/  IMAD R20, R5, R8, R20 ;  /* 0x0000000805147224 */ /* 0x000fe400078e0214 */
[----:B------:R-:W-:Y:S02]  /*21a0*/  IMAD.MOV R8, RZ, RZ, -R0 ;  /* 0x000000ffff087224 */ /* 0x000fe400078e0a00 */
[--C-:B------:R-:W-:Y:S01]  /*21b0*/  @!P0 IMAD.IADD R11, R11, 0x1, -R5.reuse ;  /* 0x000000010b0b8824 */ /* 0x100fe200078e0a05 */
[----:B------:R-:W-:Y:S01]  /*21c0*/  ISETP.GT.U32.AND P0, PT, R5, R22, PT ;  /* 0x000000160500720c */ /* 0x000fe20003f04070 */
[----:B------:R-:W-:Y:S01]  /*21d0*/  @!P1 IMAD.IADD R9, R9, 0x1, -R5 ;  /* 0x0000000109099824 */ /* 0x000fe200078e0a05 */
[C---:B------:R-:W-:Y:S01]  /*21e0*/  ISETP.GT.U32.AND P1, PT, R5.reuse, R13, PT ;  /* 0x0000000d0500720c */ /* 0x040fe20003f24070 */
[C---:B------:R-:W-:Y:S02]  /*21f0*/  IMAD R15, R5.reuse, R8, R15 ;  /* 0x00000008050f7224 */ /* 0x040fe400078e020f */
[----:B------:R-:W-:Y:S01]  /*2200*/  @!P4 IMAD.MOV R23, RZ, RZ, -R23 ;  /* 0x000000ffff17c224 */ /* 0x000fe200078e0a17 */
[----:B------:R-:W-:Y:S01]  /*2210*/  ISETP.GT.U32.AND P4, PT, R5, R11, PT ;  /* 0x0000000b0500720c */ /* 0x000fe20003f84070 */
[----:B------:R-:W-:Y:S01]  /*2220*/  @!P6 IMAD.IADD R21, R21, 0x1, -R5 ;  /* 0x000000011515e824 */ /* 0x000fe200078e0a05 */
[----:B------:R-:W-:Y:S01]  /*2230*/  ISETP.GT.U32.AND P6, PT, R5, R15, PT ;  /* 0x0000000f0500720c */ /* 0x000fe20003fc4070 */
[----:B------:R-:W-:-:S04]  /*2240*/  IMAD.HI.U32 R0, R46, R19, RZ ;  /* 0x000000132e007227 */ /* 0x000fc800078e00ff */
[--C-:B------:R-:W-:Y:S01]  /*2250*/  @!P0 IMAD.IADD R22, R22, 0x1, -R5.reuse ;  /* 0x0000000116168824 */ /* 0x100fe200078e0a05 */
[----:B------:R-:W-:Y:S01]  /*2260*/  ISETP.GT.U32.AND P0, PT, R5, R20, PT ;  /* 0x000000140500720c */ /* 0x000fe20003f04070 */
[--C-:B------:R-:W-:Y:S01]  /*2270*/  @!P1 IMAD.IADD R13, R13, 0x1, -R5.reuse ;  /* 0x000000010d0d9824 */ /* 0x100fe200078e0a05 */
[----:B------:R-:W-:Y:S01]  /*2280*/  ISETP.GE.AND P1, PT, R10, RZ, PT ;  /* 0x000000ff0a00720c */ /* 0x000fe20003f26270 */
[----:B------:R-:W-:Y:S01]  /*2290*/  IMAD.MOV R0, RZ, RZ, -R0 ;  /* 0x000000ffff007224 */ /* 0x000fe200078e0a00 */
[----:B------:R-:W-:Y:S01]  /*22a0*/  LOP3.LUT R10, R47, 0x40, RZ, 0xfc, !PT ;  /* 0x000000402f0a7812 */ /* 0x000fe200078efcff */
[--C-:B------:R-:W-:Y:S01]  /*22b0*/  @!P4 IMAD.IADD R11, R11, 0x1, -R5.reuse ;  /* 0x000000010b0bc824 */ /* 0x100fe200078e0a05 */
[----:B------:R-:W-:Y:S01]  /*22c0*/  ISETP.GE.AND P4, PT, R14, RZ, PT ;  /* 0x000000ff0e00720c */ /* 0x000fe20003f86270 */
[----:B------:R-:W-:Y:S01]  /*22d0*/  @!P6 IMAD.IADD R15, R15, 0x1, -R5 ;  /* 0x000000010f0fe824 */ /* 0x000fe200078e0a05 */
[----:B------:R-:W-:Y:S01]  /*22e0*/  ISETP.GT.U32.AND P6, PT, R5, R13, PT ;  /* 0x0000000d0500720c */ /* 0x000fe20003fc4070 */
[----:B------:R-:W-:Y:S01]  /*22f0*/  IMAD.HI.U32 R8, R46, R17, RZ ;  /* 0x000000112e087227 */ /* 0x000fe200078e00ff */
[----:B------:R-:W-:-:S02]  /*2300*/  IABS R18, R10 ;  /* 0x0000000a00127213 */ /* 0x000fc40000000000 */
[----:B------:R-:W-:Y:S01]  /*2310*/  LOP3.LUT R14, R47, 0x42, RZ, 0xfc, !PT ;  /* 0x000000422f0e7812 */ /* 0x000fe200078efcff */
[C---:B------:R-:W-:Y:S02]  /*2320*/  IMAD R19, R5.reuse, R0, R19 ;  /* 0x0000000005137224 */ /* 0x040fe400078e0213 */
[----:B------:R-:W-:Y:S02]  /*2330*/  IMAD.MOV R8, RZ, RZ, -R8 ;  /* 0x000000ffff087224 */ /* 0x000fe400078e0a08 */
[----:B------:R-:W-:Y:S01]  /*2340*/  @!P5 IMAD.MOV R9, RZ, RZ, -R9 ;  /* 0x000000ffff09d224 */ /* 0x000fe200078e0a09 */
[C---:B------:R-:W-:Y:S01]  /*2350*/  ISETP.GT.U32.AND P5, PT, R5.reuse, R15, PT ;  /* 0x0000000f0500720c */ /* 0x040fe20003fa4070 */
[----:B------:R-:W-:Y:S01]  /*2360*/  @!P2 IMAD.MOV R11, RZ, RZ, -R11 ;  /* 0x000000ffff0ba224 */ /* 0x000fe200078e0a0b */
[C---:B------:R-:W-:Y:S01]  /*2370*/  ISETP.GT.U32.AND P2, PT, R5.reuse, R19, PT ;  /* 0x000000130500720c */ /* 0x040fe20003f44070 */
[----:B------:R-:W-:Y:S01]  /*2380*/  @!P0 IMAD.IADD R20, R20, 0x1, -R5 ;  /* 0x0000000114148824 */ /* 0x000fe200078e0a05 */
[----:B------:R-:W-:Y:S01]  /*2390*/  ISETP.GE.AND P0, PT, R16, RZ, PT ;  /* 0x000000ff1000720c */ /* 0x000fe20003f06270 */
[----:B------:R-:W-:Y:S01]  /*23a0*/  IMAD R17, R5, R8, R17 ;  /* 0x0000000805117224 */ /* 0x000fe200078e0211 */
[----:B------:R-:W-:Y:S01]  /*23b0*/  IABS R16, R14 ;  /* 0x0000000e00107213 */ /* 0x000fe20000000000 */
[----:B------:R-:W-:Y:S01]  /*23c0*/  @!P4 IMAD.MOV R21, RZ, RZ, -R21 ;  /* 0x000000ffff15c224 */ /* 0x000fe200078e0a15 */
[----:B------:R-:W-:Y:S01]  /*23d0*/  ISETP.GE.AND P4, PT, R12, RZ, PT ;  /* 0x000000ff0c00720c */ /* 0x000fe20003f86270 */
[----:B------:R-:W-:-:S04]  /*23e0*/  IMAD.HI.U32 R0, R46, R18, RZ ;  /* 0x000000122e007227 */ /* 0x000fc800078e00ff */
[----:B------:R-:W-:Y:S01]  /*23f0*/  @!P3 IMAD.MOV R22, RZ, RZ, -R22 ;  /* 0x000000ffff16b224 */ /* 0x000fe200078e0a16 */
[----:B------:R-:W-:Y:S01]  /*2400*/  ISETP.GT.U32.AND P3, PT, R5, R20, PT ;  /* 0x000000140500720c */ /* 0x000fe20003f64070 */
[--C-:B------:R-:W-:Y:S01]  /*2410*/  @!P6 IMAD.IADD R13, R13, 0x1, -R5.reuse ;  /* 0x000000010d0de824 */ /* 0x100fe200078e0a05 */
[----:B------:R-:W-:Y:S01]  /*2420*/  ISETP.GT.U32.AND P6, PT, R5, R17, PT ;  /* 0x000000110500720c */ /* 0x000fe20003fc4070 */
[----:B------:R-:W-:Y:S02]  /*2430*/  IMAD.MOV R0, RZ, RZ, -R0 ;  /* 0x000000ffff007224 */ /* 0x000fe400078e0a00 */
[--C-:B------:R-:W-:Y:S01]  /*2440*/  @!P5 IMAD.IADD R15, R15, 0x1, -R5.reuse ;  /* 0x000000010f0fd824 */ /* 0x100fe200078e0a05 */
[----:B------:R-:W-:Y:S01]  /*2450*/  ISETP.GE.AND P5, PT, R50, RZ, PT ;  /* 0x000000ff3200720c */ /* 0x000fe20003fa6270 */
[----:B------:R-:W-:Y:S01]  /*2460*/  @!P2 IMAD.IADD R19, R19, 0x1, -R5 ;  /* 0x000000011313a824 */ /* 0x000fe200078e0a05 */
[----:B------:R-:W-:Y:S01]  /*2470*/  ISETP.GE.AND P2, PT, R10, RZ, PT ;  /* 0x000000ff0a00720c */ /* 0x000fe20003f46270 */
[----:B------:R-:W-:Y:S01]  /*2480*/  IMAD R18, R5, R0, R18 ;  /* 0x0000000005127224 */ /* 0x000fe200078e0212 */
[----:B------:R-:W-:Y:S01]  /*2490*/  LOP3.LUT R0, R47, 0x44, RZ, 0xfc, !PT ;  /* 0x000000442f007812 */ /* 0x000fe200078efcff */
[----:B------:R-:W-:Y:S01]  /*24a0*/  @!P1 IMAD.MOV R13, RZ, RZ, -R13 ;  /* 0x000000ffff0d9224 */ /* 0x000fe200078e0a0d */
[C---:B------:R-:W-:Y:S01]  /*24b0*/  ISETP.GT.U32.AND P1, PT, R5.reuse, R19, PT ;  /* 0x000000130500720c */ /* 0x040fe20003f24070 */
[----:B------:R-:W-:Y:S01]  /*24c0*/  @!P4 IMAD.MOV R15, RZ, RZ, -R15 ;  /* 0x000000ffff0fc224 */ /* 0x000fe200078e0a0f */
[----:B------:R-:W-:Y:S01]  /*24d0*/  ISETP.GT.U32.AND P4, PT, R5, R18, PT ;  /* 0x000000120500720c */ /* 0x000fe20003f84070 */
[--C-:B------:R-:W-:Y:S01]  /*24e0*/  @!P3 IMAD.IADD R20, R20, 0x1, -R5.reuse ;  /* 0x000000011414b824 */ /* 0x100fe200078e0a05 */
[----:B------:R-:W-:Y:S01]  /*24f0*/  ISETP.GE.AND P3, PT, R48, RZ, PT ;  /* 0x000000ff3000720c */ /* 0x000fe20003f66270 */
[----:B------:R-:W-:Y:S01]  /*2500*/  @!P6 IMAD.IADD R17, R17, 0x1, -R5 ;  /* 0x000000011111e824 */ /* 0x000fe200078e0a05 */
[----:B------:R-:W-:Y:S01]  /*2510*/  ISETP.GE.AND P6, PT, R14, RZ, PT ;  /* 0x000000ff0e00720c */ /* 0x000fe20003fc6270 */
[----:B------:R-:W-:Y:S01]  /*2520*/  IMAD.HI.U32 R8, R46, R16, RZ ;  /* 0x000000102e087227 */ /* 0x000fe200078e00ff */
[----:B------:R-:W-:-:S02]  /*2530*/  IABS R14, R0 ;  /* 0x00000000000e7213 */ /* 0x000fc40000000000 */
[----:B------:R-:W-:Y:S01]  /*2540*/  LOP3.LUT R10, R47, 0x48, RZ, 0xfc, !PT ;  /* 0x000000482f0a7812 */ /* 0x000fe200078efcff */
[----:B------:R-:W-:Y:S01]  /*2550*/  @!P0 IMAD.MOV R20, RZ, RZ, -R20 ;  /* 0x000000ffff148224 */ /* 0x000fe200078e0a14 */
[----:B------:R-:W-:Y:S01]  /*2560*/  ISETP.GT.U32.AND P0, PT, R5, R17, PT ;  /* 0x000000110500720c */ /* 0x000fe20003f04070 */
[----:B------:R-:W-:Y:S01]  /*2570*/  IMAD.MOV R8, RZ, RZ, -R8 ;  /* 0x000000ffff087224 */ /* 0x000fe200078e0a08 */
[----:B------:R-:W-:Y:S01]  /*2580*/  IABS R48, R10 ;  /* 0x0000000a00307213 */ /* 0x000fe20000000000 */
[--C-:B------:R-:W-:Y:S01]  /*2590*/  @!P1 IMAD.IADD R19, R19, 0x1, -R5.reuse ;  /* 0x0000000113139824 */ /* 0x100fe200078e0a05 */
[----:B------:R-:W-:Y:S01]  /*25a0*/  ISETP.GE.AND P1, PT, R0, RZ, PT ;  /* 0x000000ff0000720c */ /* 0x000fe20003f26270 */
[----:B------:R-:W-:Y:S01]  /*25b0*/  IMAD R16, R5, R8, R16 ;  /* 0x0000000805107224 */ /* 0x000fe200078e0210 */
[----:B------:R-:W-:Y:S01]  /*25c0*/  LOP3.LUT R8, R47, 0x46, RZ, 0xfc, !PT ;  /* 0x000000462f087812 */ /* 0x000fe200078efcff */
[----:B------:R-:W-:Y:S01]  /*25d0*/  @!P4 IMAD.IADD R18, R18, 0x1, -R5 ;  /* 0x000000011212c824 */ /* 0x000fe200078e0a05 */
[----:B------:R-:W-:Y:S01]  /*25e0*/  IABS R50, R52 ;  /* 0x0000003400327213 */ /* 0x000fe20000000000 */
[----:B------:R-:W-:Y:S01]  /*25f0*/  @!P3 IMAD.MOV R19, RZ, RZ, -R19 ;  /* 0x000000ffff13b224 */ /* 0x000fe200078e0a13 */
[----:B------:R-:W-:Y:S01]  /*2600*/  IABS R12, R8 ;  /* 0x00000008000c7213 */ /* 0x000fe20000000000 */
[----:B------:R-:W-:Y:S01]  /*2610*/  IMAD.HI.U32 R0, R46, R14, RZ ;  /* 0x0000000e2e007227 */ /* 0x000fe200078e00ff */
[----:B------:R-:W-:-:S02]  /*2620*/  ISETP.GT.U32.AND P3, PT, R5, R18, PT ;  /* 0x000000120500720c */ /* 0x000fc40003f64070 */
[----:B------:R-:W-:Y:S01]  /*2630*/  ISETP.GT.U32.AND P4, PT, R5, R16, PT ;  /* 0x000000100500720c */ /* 0x000fe20003f84070 */
[----:B------:R-:W-:Y:S01]  /*2640*/  @!P0 IMAD.IADD R17, R17, 0x1, -R5 ;  /* 0x0000000111118824 */ /* 0x000fe200078e0a05 */
[----:B------:R-:W-:Y:S01]  /*2650*/  ISETP.GE.AND P0, PT, R8, RZ, PT ;  /* 0x000000ff0800720c */ /* 0x000fe20003f06270 */
[----:B------:R-:W-:Y:S02]  /*2660*/  IMAD.MOV R8, RZ, RZ, -R0 ;  /* 0x000000ffff087224 */ /* 0x000fe400078e0a00 */
[----:B------:R-:W-:-:S04]  /*2670*/  IMAD.HI.U32 R0, R46, R12, RZ ;  /* 0x0000000c2e007227 */ /* 0x000fc800078e00ff */
[----:B------:R-:W-:Y:S01]  /*2680*/  @!P5 IMAD.MOV R17, RZ, RZ, -R17 ;  /* 0x000000ffff11d224 */ /* 0x000fe200078e0a11 */
[----:B------:R-:W-:Y:S01]  /*2690*/  ISETP.GE.AND P5, PT, R10, RZ, PT ;  /* 0x000000ff0a00720c */ /* 0x000fe20003fa6270 */
[----:B------:R-:W-:Y:S02]  /*26a0*/  IMAD.MOV R10, RZ, RZ, -R0 ;  /* 0x000000ffff0a7224 */ /* 0x000fe400078e0a00 */
[----:B------:R-:W-:Y:S02]  /*26b0*/  @!P3 IMAD.IADD R18, R18, 0x1, -R5 ;  /* 0x000000011212b824 */ /* 0x000fe400078e0a05 */
[C---:B------:R-:W-:Y:S02]  /*26c0*/  IMAD R12, R5.reuse, R10, R12 ;  /* 0x0000000a050c7224 */ /* 0x040fe400078e020c */
[----:B------:R-:W-:Y:S02]  /*26d0*/  @!P2 IMAD.MOV R18, RZ, RZ, -R18 ;  /* 0x000000ffff12a224 */ /* 0x000fe400078e0a12 */
[----:B------:R-:W-:Y:S01]  /*26e0*/  IMAD.HI.U32 R0, R46, R48, RZ ;  /* 0x000000302e007227 */ /* 0x000fe200078e00ff */
[----:B------:R-:W-:-:S03]  /*26f0*/  ISETP.GT.U32.AND P2, PT, R5, R12, PT ;  /* 0x0000000c0500720c */ /* 0x000fc60003f44070 */
[----:B------:R-:W-:Y:S02]  /*2700*/  IMAD.MOV R0, RZ, RZ, -R0 ;  /* 0x000000ffff007224 */ /* 0x000fe400078e0a00 */
[--C-:B------:R-:W-:Y:S02]  /*2710*/  @!P4 IMAD.IADD R16, R16, 0x1, -R5.reuse ;  /* 0x000000011010c824 */ /* 0x100fe400078e0a05 */
[C---:B------:R-:W-:Y:S02]  /*2720*/  IMAD R14, R5.reuse, R8, R14 ;  /* 0x00000008050e7224 */ /* 0x040fe400078e020e */
[C---:B------:R-:W-:Y:S01]  /*2730*/  IMAD R10, R5.reuse, R0, R48 ;  /* 0x00000000050a7224 */ /* 0x040fe200078e0230 */
[----:B------:R-:W-:Y:S01]  /*2740*/  IABS R48, R53 ;  /* 0x0000003500307213 */ /* 0x000fe20000000000 */
[----:B------:R-:W-:Y:S01]  /*2750*/  IMAD.HI.U32 R8, R46, R50, RZ ;  /* 0x000000322e087227 */ /* 0x000fe200078e00ff */
[C---:B------:R-:W-:Y:S02]  /*2760*/  ISETP.GT.U32.AND P4, PT, R5.reuse, R16, PT ;  /* 0x000000100500720c */ /* 0x040fe40003f84070 */
[----:B------:R-:W-:Y:S01]  /*2770*/  ISETP.GT.U32.AND P3, PT, R5, R14, PT ;  /* 0x0000000e0500720c */ /* 0x000fe20003f64070 */
[----:B------:R-:W-:-:S02]  /*2780*/  @!P2 IMAD.IADD R12, R12, 0x1, -R5 ;  /* 0x000000010c0ca824 */ /* 0x000fc400078e0a05 */
[----:B------:R-:W-:-:S03]  /*2790*/  IMAD.HI.U32 R0, R46, R48, RZ ;  /* 0x000000302e007227 */ /* 0x000fc600078e00ff */
[C---:B------:R-:W-:Y:S01]  /*27a0*/  ISETP.GT.U32.AND P2, PT, R5.reuse, R12, PT ;  /* 0x0000000c0500720c */ /* 0x040fe20003f44070 */
[----:B------:R-:W-:Y:S02]  /*27b0*/  IMAD.MOV R0, RZ, RZ, -R0 ;  /* 0x000000ffff007224 */ /* 0x000fe400078e0a00 */
[----:B------:R-:W-:Y:S02]  /*27c0*/  IMAD.MOV R8, RZ, RZ, -R8 ;  /* 0x000000ffff087224 */ /* 0x000fe400078e0a08 */
[C---:B------:R-:W-:Y:S02]  /*27d0*/  IMAD R48, R5.reuse, R0, R48 ;  /* 0x0000000005307224 */ /* 0x040fe400078e0230 */
[C---:B------:R-:W-:Y:S02]  /*27e0*/  IMAD R8, R5.reuse, R8, R50 ;  /* 0x0000000805087224 */ /* 0x040fe400078e0232 */
[--C-:B------:R-:W-:Y:S01]  /*27f0*/  @!P4 IMAD.IADD R16, R16, 0x1, -R5.reuse ;  /* 0x000000011010c824 */ /* 0x100fe200078e0a05 */
[----:B------:R-:W-:Y:S01]  /*2800*/  ISETP.GT.U32.AND P4, PT, R5, R10, PT ;  /* 0x0000000a0500720c */ /* 0x000fe20003f84070 */
[----:B------:R-:W-:-:S02]  /*2810*/  @!P3 IMAD.IADD R14, R14, 0x1, -R5 ;  /* 0x000000010e0eb824 */ /* 0x000fc400078e0a05 */
[----:B------:R-:W-:Y:S01]  /*2820*/  @!P2 IMAD.IADD R12, R12, 0x1, -R5 ;  /* 0x000000010c0ca824 */ /* 0x000fe200078e0a05 */
[C---:B------:R-:W-:Y:S01]  /*2830*/  ISETP.GT.U32.AND P2, PT, R5.reuse, R48, PT ;  /* 0x000000300500720c */ /* 0x040fe20003f44070 */
[----:B------:R-:W-:Y:S01]  /*2840*/  @!P6 IMAD.MOV R16, RZ, RZ, -R16 ;  /* 0x000000ffff10e224 */ /* 0x000fe200078e0a10 */
[C---:B------:R-:W-:Y:S01]  /*2850*/  ISETP.GT.U32.AND P6, PT, R5.reuse, R8, PT ;  /* 0x000000080500720c */ /* 0x040fe20003fc4070 */
[----:B------:R-:W-:Y:S01]  /*2860*/  IMAD.HI.U32 R0, R46, R51, RZ ;  /* 0x000000332e007227 */ /* 0x000fe200078e00ff */
[----:B------:R-:W-:-:S03]  /*2870*/  ISETP.GT.U32.AND P3, PT, R5, R14, PT ;  /* 0x0000000e0500720c */ /* 0x000fc60003f64070 */
[----:B------:R-:W-:-:S04]  /*2880*/  IMAD.HI.U32 R50, R46, R92, RZ ;  /* 0x0000005c2e327227 */ /* 0x000fc800078e00ff */
[--C-:B------:R-:W-:Y:S02]  /*2890*/  @!P4 IMAD.IADD R10, R10, 0x1, -R5.reuse ;  /* 0x000000010a0ac824 */ /* 0x100fe400078e0a05 */
[--C-:B------:R-:W-:Y:S02]  /*28a0*/  @!P2 IMAD.IADD R48, R48, 0x1, -R5.reuse ;  /* 0x000000013030a824 */ /* 0x100fe400078e0a05 */
[--C-:B------:R-:W-:Y:S01]  /*28b0*/  @!P6 IMAD.IADD R8, R8, 0x1, -R5.reuse ;  /* 0x000000010808e824 */ /* 0x100fe200078e0a05 */
[C---:B------:R-:W-:Y:S01]  /*28c0*/  ISETP.GT.U32.AND P4, PT, R5.reuse, R10, PT ;  /* 0x0000000a0500720c */ /* 0x040fe20003f84070 */
[----:B------:R-:W-:Y:S01]  /*28d0*/  @!P3 IMAD.IADD R14, R14, 0x1, -R5 ;  /* 0x000000010e0eb824 */ /* 0x000fe200078e0a05 */
[C---:B------:R-:W-:Y:S01]  /*28e0*/  ISETP.GT.U32.AND P2, PT, R5.reuse, R48, PT ;  /* 0x000000300500720c */ /* 0x040fe20003f44070 */
[----:B------:R-:W-:Y:S01]  /*28f0*/  IMAD.MOV R0, RZ, RZ, -R0 ;  /* 0x000000ffff007224 */ /* 0x000fe200078e0a00 */
[----:B------:R-:W-:Y:S01]  /*2900*/  ISETP.GT.U32.AND P6, PT, R5, R8, PT ;  /* 0x000000080500720c */ /* 0x000fe20003fc4070 */
[----:B------:R-:W-:Y:S01]  /*2910*/  @!P1 IMAD.MOV R14, RZ, RZ, -R14 ;  /* 0x000000ffff0e9224 */ /* 0x000fe200078e0a0e */
[----:B------:R-:W-:Y:S01]  /*2920*/  ISETP.GE.AND P1, PT, R53, RZ, PT ;  /* 0x000000ff3500720c */ /* 0x000fe20003f26270 */
[----:B------:R-:W-:Y:S01]  /*2930*/  IMAD.MOV R50, RZ, RZ, -R50 ;  /* 0x000000ffff327224 */ /* 0x000fe200078e0a32 */
[----:B------:R-:W-:Y:S01]  /*2940*/  ISETP.GE.AND P3, PT, R52, RZ, PT ;  /* 0x000000ff3400720c */ /* 0x000fe20003f66270 */
[----:B------:R-:W-:Y:S01]  /*2950*/  IMAD R0, R5, R0, R51 ;  /* 0x0000000005007224 */ /* 0x000fe200078e0233 */
[----:B------:R-:W-:Y:S01]  /*2960*/  LOP3.LUT R51, R47, 0x54, RZ, 0xfc, !PT ;  /* 0x000000542f337812 */ /* 0x000fe200078efcff */
[----:B------:R-:W-:Y:S01]  /*2970*/  IMAD R92, R5, R50, R92 ;  /* 0x00000032055c7224 */ /* 0x000fe200078e025c */
[C---:B------:R-:W-:Y:S01]  /*2980*/  LOP3.LUT R50, R47.reuse, 0x52, RZ, 0xfc, !PT ;  /* 0x000000522f327812 */ /* 0x040fe200078efcff */
[--C-:B------:R-:W-:Y:S01]  /*2990*/  @!P4 IMAD.IADD R10, R10, 0x1, -R5.reuse ;  /* 0x000000010a0ac824 */ /* 0x100fe200078e0a05 */
[----:B------:R-:W-:Y:S01]  /*29a0*/  LOP3.LUT R52, R47, 0x56, RZ, 0xfc, !PT ;  /* 0x000000562f347812 */ /* 0x000fe200078efcff */
[--C-:B------:R-:W-:Y:S01]  /*29b0*/  @!P2 IMAD.IADD R48, R48, 0x1, -R5.reuse ;  /* 0x000000013030a824 */ /* 0x100fe200078e0a05 */
[----:B------:R-:W-:Y:S01]  /*29c0*/  IABS R91, R50 ;  /* 0x00000032005b7213 */ /* 0x000fe20000000000 */
[----:B------:R-:W-:Y:S01]  /*29d0*/  @!P6 IMAD.IADD R8, R8, 0x1, -R5 ;  /* 0x000000010808e824 */ /* 0x000fe200078e0a05 */
[C---:B------:R-:W-:Y:S01]  /*29e0*/  ISETP.GT.U32.AND P6, PT, R5.reuse, R0, PT ;  /* 0x000000000500720c */ /* 0x040fe20003fc4070 */
[----:B------:R-:W-:Y:S01]  /*29f0*/  @!P1 IMAD.MOV R48, RZ, RZ, -R48 ;  /* 0x000000ffff309224 */ /* 0x000fe200078e0a30 */
[----:B------:R-:W-:Y:S01]  /*2a00*/  ISETP.GT.U32.AND P1, PT, R5, R92, PT ;  /* 0x0000005c0500720c */ /* 0x000fe20003f24070 */
[----:B------:R-:W-:Y:S01]  /*2a10*/  @!P5 IMAD.MOV R10, RZ, RZ, -R10 ;  /* 0x000000ffff0ad224 */ /* 0x000fe200078e0a0a */
[----:B------:R-:W-:Y:S01]  /*2a20*/  ISETP.GE.AND P5, PT, R50, RZ, PT ;  /* 0x000000ff3200720c */ /* 0x000fe20003fa6270 */
[----:B------:R-:W-:Y:S01]  /*2a30*/  IMAD.HI.U32 R50, R46, R91, RZ ;  /* 0x0000005b2e327227 */ /* 0x000fe200078e00ff */
[----:B------:R-:W-:-:S02]  /*2a40*/  IABS R89, R51 ;  /* 0x0000003300597213 */ /* 0x000fc40000000000 */
[----:B------:R-:W-:Y:S01]  /*2a50*/  IABS R87, R52 ;  /* 0x0000003400577213 */ /* 0x000fe20000000000 */
[----:B------:R-:W-:Y:S01]  /*2a60*/  IMAD.MOV R50, RZ, RZ, -R50 ;  /* 0x000000ffff327224 */ /* 0x000fe200078e0a32 */
[----:B------:R-:W-:Y:S01]  /*2a70*/  ISETP.GE.AND P4, PT, R55, RZ, PT ;  /* 0x000000ff3700720c */ /* 0x000fe20003f86270 */
[----:B------:R-:W-:Y:S01]  /*2a80*/  @!P0 IMAD.MOV R12, RZ, RZ, -R12 ;  /* 0x000000ffff0c8224 */ /* 0x000fe200078e0a0c */
[----:B------:R-:W-:Y:S01]  /*2a90*/  ISETP.GE.AND P0, PT, R54, RZ, PT ;  /* 0x000000ff3600720c */ /* 0x000fe20003f06270 */
[--C-:B------:R-:W-:Y:S01]  /*2aa0*/  @!P6 IMAD.IADD R0, R0, 0x1, -R5.reuse ;  /* 0x000000010000e824 */ /* 0x100fe200078e0a05 */
[----:B------:R-:W-:Y:S01]  /*2ab0*/  LOP3.LUT R55, R47, 0x5a, RZ, 0xfc, !PT ;  /* 0x0000005a2f377812 */ /* 0x000fe200078efcff */
[----:B------:R-:W-:Y:S01]  /*2ac0*/  @!P1 IMAD.IADD R92, R92, 0x1, -R5 ;  /* 0x000000015c5c9824 */ /* 0x000fe200078e0a05 */
[----:B------:R-:W-:Y:S01]  /*2ad0*/  ISETP.GE.AND P2, PT, R52, RZ, PT ;  /* 0x000000ff3400720c */ /* 0x000fe20003f46270 */
[----:B------:R-:W-:Y:S01]  /*2ae0*/  @!P3 IMAD.MOV R8, RZ, RZ, -R8 ;  /* 0x000000ffff08b224 */ /* 0x000fe200078e0a08 */
[C---:B------:R-:W-:Y:S01]  /*2af0*/  ISETP.GT.U32.AND P6, PT, R5.reuse, R0, PT ;  /* 0x000000000500720c */ /* 0x040fe20003fc4070 */
[C---:B------:R-:W-:Y:S01]  /*2b00*/  IMAD R91, R5.reuse, R50, R91 ;  /* 0x00000032055b7224 */ /* 0x040fe200078e025b */
[----:B------:R-:W-:Y:S01]  /*2b10*/  ISETP.GT.U32.AND P1, PT, R5, R92, PT ;  /* 0x0000005c0500720c */ /* 0x000fe20003f24070 */
[----:B------:R-:W-:Y:S01]  /*2b20*/  IMAD.HI.U32 R50, R46, R89, RZ ;  /* 0x000000592e327227 */ /* 0x000fe200078e00ff */
[----:B------:R-:W-:-:S02]  /*2b30*/  ISETP.GE.AND P3, PT, R51, RZ, PT ;  /* 0x000000ff3300720c */ /* 0x000fc40003f66270 */
[----:B------:R-:W-:Y:S01]  /*2b40*/  IABS R83, R55 ;  /* 0x0000003700537213 */ /* 0x000fe20000000000 */
[----:B------:R-:W-:-:S04]  /*2b50*/  IMAD.HI.U32 R51, R46, R87, RZ ;  /* 0x000000572e337227 */ /* 0x000fc800078e00ff */
[----:B------:R-:W-:Y:S02]  /*2b60*/  IMAD.MOV R50, RZ, RZ, -R50 ;  /* 0x000000ffff327224 */ /* 0x000fe400078e0a32 */
[----:B------:R-:W-:-:S04]  /*2b70*/  IMAD.HI.U32 R52, R46, R85, RZ ;  /* 0x000000552e347227 */ /* 0x000fc800078e00ff */
[----:B------:R-:W-:Y:S01]  /*2b80*/  IMAD.MOV R54, RZ, RZ, -R51 ;  /* 0x000000ffff367224 */ /* 0x000fe200078e0a33 */
[----:B------:R-:W-:Y:S01]  /*2b90*/  LOP3.LUT R51, R47, 0x60, RZ, 0xfc, !PT ;  /* 0x000000602f337812 */ /* 0x000fe200078efcff */
[C---:B------:R-:W-:Y:S02]  /*2ba0*/  IMAD R89, R5.reuse, R50, R89 ;  /* 0x0000003205597224 */ /* 0x040fe400078e0259 */
[----:B------:R-:W-:Y:S01]  /*2bb0*/  @!P6 IMAD.IADD R0, R0, 0x1, -R5 ;  /* 0x000000010000e824 */ /* 0x000fe200078e0a05 */
[C---:B------:R-:W-:Y:S01]  /*2bc0*/  ISETP.GT.U32.AND P6, PT, R5.reuse, R91, PT ;  /* 0x0000005b0500720c */ /* 0x040fe20003fc4070 */
[----:B------:R-:W-:Y:S01]  /*2bd0*/  IMAD.MOV R52, RZ, RZ, -R52 ;  /* 0x000000ffff347224 */ /* 0x000fe200078e0a34 */
[----:B------:R-:W-:Y:S01]  /*2be0*/  IABS R77, R51 ;  /* 0x00000033004d7213 */ /* 0x000fe20000000000 */
[----:B------:R-:W-:Y:S01]  /*2bf0*/  IMAD R87, R5, R54, R87 ;  /* 0x0000003605577224 */ /* 0x000fe200078e0257 */
[----:B------:R-:W-:Y:S01]  /*2c00*/  LOP3.LUT R54, R47, 0x62, RZ, 0xfc, !PT ;  /* 0x000000622f367812 */ /* 0x000fe200078efcff */
[----:B------:R-:W-:-:S03]  /*2c10*/  IMAD.HI.U32 R53, R46, R83, RZ ;  /* 0x000000532e357227 */ /* 0x000fc600078e00ff */
[----:B------:R-:W-:Y:S01]  /*2c20*/  IABS R75, R54 ;  /* 0x00000036004b7213 */ /* 0x000fe20000000000 */
[----:B------:R-:W-:Y:S01]  /*2c30*/  @!P1 IMAD.IADD R92, R92, 0x1, -R5 ;  /* 0x000000015c5c9824 */ /* 0x000fe200078e0a05 */
[C---:B------:R-:W-:Y:S01]  /*2c40*/  ISETP.GT.U32.AND P1, PT, R5.reuse, R89, PT ;  /* 0x000000590500720c */ /* 0x040fe20003f24070 */
[----:B------:R-:W-:Y:S01]  /*2c50*/  IMAD R85, R5, R52, R85 ;  /* 0x0000003405557224 */ /* 0x000fe200078e0255 */
[----:B------:R-:W-:Y:S01]  /*2c60*/  LOP3.LUT R52, R47, 0x5e, RZ, 0xfc, !PT ;  /* 0x0000005e2f347812 */ /* 0x000fe200078efcff */
[----:B------:R-:W-:Y:S01]  /*2c70*/  @!P0 IMAD.MOV R0, RZ, RZ, -R0 ;  /* 0x000000ffff008224 */ /* 0x000fe200078e0a00 */
[----:B------:R-:W-:Y:S01]  /*2c80*/  ISETP.GT.U32.AND P0, PT, R5, R87, PT ;  /* 0x000000570500720c */ /* 0x000fe20003f04070 */
[----:B------:R-:W-:Y:S01]  /*2c90*/  IMAD.MOV R56, RZ, RZ, -R53 ;  /* 0x000000ffff387224 */ /* 0x000fe200078e0a35 */
[----:B------:R-:W-:Y:S01]  /*2ca0*/  LOP3.LUT R53, R47, 0x5c, RZ, 0xfc, !PT ;  /* 0x0000005c2f357812 */ /* 0x000fe200078efcff */
[----:B------:R-:W-:Y:S01]  /*2cb0*/  @!P4 IMAD.MOV R92, RZ, RZ, -R92 ;  /* 0x000000ffff5cc224 */ /* 0x000fe200078e0a5c */
[----:B------:R-:W-:Y:S01]  /*2cc0*/  ISETP.GT.U32.AND P4, PT, R5, R85, PT ;  /* 0x000000550500720c */ /* 0x000fe20003f84070 */
[----:B------:R-:W-:Y:S01]  /*2cd0*/  @!P6 IMAD.IADD R91, R91, 0x1, -R5 ;  /* 0x000000015b5be824 */ /* 0x000fe200078e0a05 */
[----:B------:R-:W-:Y:S01]  /*2ce0*/  IABS R81, R53 ;  /* 0x0000003500517213 */ /* 0x000fe20000000000 */
[----:B------:R-:W-:Y:S01]  /*2cf0*/  IMAD R83, R5, R56, R83 ;  /* 0x0000003805537224 */ /* 0x000fe200078e0253 */
[----:B------:R-:W-:Y:S01]  /*2d00*/  IABS R79, R52 ;  /* 0x00000034004f7213 */ /* 0x000fe20000000000 */
[----:B------:R-:W-:Y:S01]  /*2d10*/  @!P1 IMAD.IADD R89, R89, 0x1, -R5 ;  /* 0x0000000159599824 */ /* 0x000fe200078e0a05 */
[----:B------:R-:W-:Y:S01]  /*2d20*/  ISETP.GT.U32.AND P6, PT, R5, R91, PT ;  /* 0x0000005b0500720c */ /* 0x000fe20003fc4070 */
[----:B------:R-:W-:Y:S01]  /*2d30*/  IMAD.HI.U32 R50, R46, R81, RZ ;  /* 0x000000512e327227 */ /* 0x000fe200078e00ff */
[----:B------:R-:W-:-:S02]  /*2d40*/  LOP3.LUT R56, R47, 0x64, RZ, 0xfc, !PT ;  /* 0x000000642f387812 */ /* 0x000fc400078efcff */
[----:B------:R-:W-:Y:S01]  /*2d50*/  ISETP.GE.AND P1, PT, R57, RZ, PT ;  /* 0x000000ff3900720c */ /* 0x000fe20003f26270 */
[--C-:B------:R-:W-:Y:S01]  /*2d60*/  @!P0 IMAD.IADD R87, R87, 0x1, -R5.reuse ;  /* 0x0000000157578824 */ /* 0x100fe200078e0a05 */
[----:B------:R-:W-:Y:S01]  /*2d70*/  ISETP.GT.U32.AND P0, PT, R5, R89, PT ;  /* 0x000000590500720c */ /* 0x000fe20003f04070 */
[----:B------:R-:W-:Y:S01]  /*2d80*/  IMAD.MOV R50, RZ, RZ, -R50 ;  /* 0x000000ffff327224 */ /* 0x000fe200078e0a32 */
[----:B------:R-:W-:Y:S01]  /*2d90*/  IABS R73, R56 ;  /* 0x0000003800497213 */ /* 0x000fe20000000000 */
[----:B------:R-:W-:Y:S01]  /*2da0*/  @!P4 IMAD.IADD R85, R85, 0x1, -R5 ;  /* 0x000000015555c824 */ /* 0x000fe200078e0a05 */
[C---:B------:R-:W-:Y:S01]  /*2db0*/  ISETP.GT.U32.AND P4, PT, R5.reuse, R87, PT ;  /* 0x000000570500720c */ /* 0x040fe20003f84070 */
[----:B------:R-:W-:Y:S01]  /*2dc0*/  IMAD R81, R5, R50, R81 ;  /* 0x0000003205517224 */ /* 0x000fe200078e0251 */
[----:B------:R-:W-:Y:S01]  /*2dd0*/  IABS R57, R60 ;  /* 0x0000003c00397213 */ /* 0x000fe20000000000 */
[----:B------:R-:W-:-:S04]  /*2de0*/  IMAD.HI.U32 R50, R46, R79, RZ ;  /* 0x0000004f2e327227 */ /* 0x000fc800078e00ff */
[----:B------:R-:W-:Y:S02]  /*2df0*/  IMAD.MOV R50, RZ, RZ, -R50 ;  /* 0x000000ffff327224 */ /* 0x000fe400078e0a32 */
[----:B------:R-:W-:Y:S01]  /*2e00*/  @!P0 IMAD.IADD R89, R89, 0x1, -R5 ;  /* 0x0000000159598824 */ /* 0x000fe200078e0a05 */
[C---:B------:R-:W-:Y:S01]  /*2e10*/  ISETP.GT.U32.AND P0, PT, R5.reuse, R81, PT ;  /* 0x000000510500720c */ /* 0x040fe20003f04070 */
[----:B------:R-:W-:Y:S02]  /*2e20*/  IMAD R79, R5, R50, R79 ;  /* 0x00000032054f7224 */ /* 0x000fe400078e024f */
[----:B------:R-:W-:-:S04]  /*2e30*/  IMAD.HI.U32 R50, R46, R77, RZ ;  /* 0x0000004d2e327227 */ /* 0x000fc800078e00ff */
[--C-:B------:R-:W-:Y:S01]  /*2e40*/  @!P4 IMAD.IADD R87, R87, 0x1, -R5.reuse ;  /* 0x000000015757c824 */ /* 0x100fe200078e0a05 */
[----:B------:R-:W-:Y:S01]  /*2e50*/  ISETP.GT.U32.AND P4, PT, R5, R79, PT ;  /* 0x0000004f0500720c */ /* 0x000fe20003f84070 */
[----:B------:R-:W-:Y:S02]  /*2e60*/  IMAD.MOV R50, RZ, RZ, -R50 ;  /* 0x000000ffff327224 */ /* 0x000fe400078e0a32 */
[----:B------:R-:W-:Y:S01]  /*2e70*/  @!P6 IMAD.IADD R91, R91, 0x1, -R5 ;  /* 0x000000015b5be824 */ /* 0x000fe200078e0a05 */
[C---:B------:R-:W-:Y:S01]  /*2e80*/  ISETP.GT.U32.AND P6, PT, R5.reuse, R83, PT ;  /* 0x000000530500720c */ /* 0x040fe20003fc4070 */
[----:B------:R-:W-:Y:S02]  /*2e90*/  IMAD R77, R5, R50, R77 ;  /* 0x00000032054d7224 */ /* 0x000fe400078e024d */
[----:B------:R-:W-:-:S04]  /*2ea0*/  IMAD.HI.U32 R50, R46, R75, RZ ;  /* 0x0000004b2e327227 */ /* 0x000fc800078e00ff */
[----:B------:R-:W-:Y:S02]  /*2eb0*/  IMAD.MOV R50, RZ, RZ, -R50 ;  /* 0x000000ffff327224 */ /* 0x000fe400078e0a32 */
[--C-:B------:R-:W-:Y:S01]  /*2ec0*/  @!P0 IMAD.IADD R81, R81, 0x1, -R5.reuse ;  /* 0x0000000151518824 */ /* 0x100fe200078e0a05 */
[----:B------:R-:W-:Y:S01]  /*2ed0*/  ISETP.GE.AND P0, PT, R53, RZ, PT ;  /* 0x000000ff3500720c */ /* 0x000fe20003f06270 */
[----:B------:R-:W-:Y:S01]  /*2ee0*/  @!P4 IMAD.IADD R79, R79, 0x1, -R5 ;  /* 0x000000014f4fc824 */ /* 0x000fe200078e0a05 */
[----:B------:R-:W-:Y:S01]  /*2ef0*/  LOP3.LUT R53, R47, 0x66, RZ, 0xfc, !PT ;  /* 0x000000662f357812 */ /* 0x000fe200078efcff */
[----:B------:R-:W-:Y:S01]  /*2f00*/  IMAD R75, R5, R50, R75 ;  /* 0x00000032054b7224 */ /* 0x000fe200078e024b */
[----:B------:R-:W-:Y:S01]  /*2f10*/  ISETP.GE.AND P4, PT, R52, RZ, PT ;  /* 0x000000ff3400720c */ /* 0x000fe20003f86270 */
[----:B------:R-:W-:Y:S01]  /*2f20*/  IMAD.HI.U32 R50, R46, R73, RZ ;  /* 0x000000492e327227 */ /* 0x000fe200078e00ff */
[----:B------:R-:W-:-:S03]  /*2f30*/  IABS R71, R53 ;  /* 0x0000003500477213 */ /* 0x000fc60000000000 */
[----:B------:R-:W-:Y:S01]  /*2f40*/  @!P2 IMAD.MOV R87, RZ, RZ, -R87 ;  /* 0x000000ffff57a224 */ /* 0x000fe200078e0a57 */
[----:B------:R-:W-:Y:S01]  /*2f50*/  ISETP.GT.U32.AND P2, PT, R5, R79, PT ;  /* 0x0000004f0500720c */ /* 0x000fe20003f44070 */
[----:B------:R-:W-:Y:S02]  /*2f60*/  IMAD.MOV R50, RZ, RZ, -R50 ;  /* 0x000000ffff327224 */ /* 0x000fe400078e0a32 */
[----:B------:R-:W-:Y:S01]  /*2f70*/  @!P6 IMAD.IADD R83, R83, 0x1, -R5 ;  /* 0x000000015353e824 */ /* 0x000fe200078e0a05 */
[C---:B------:R-:W-:Y:S01]  /*2f80*/  ISETP.GT.U32.AND P6, PT, R5.reuse, R85, PT ;  /* 0x000000550500720c */ /* 0x040fe20003fc4070 */
[----:B------:R-:W-:Y:S02]  /*2f90*/  IMAD R73, R5, R50, R73 ;  /* 0x0000003205497224 */ /* 0x000fe400078e0249 */
[----:B------:R-:W-:-:S04]  /*2fa0*/  IMAD.HI.U32 R50, R46, R71, RZ ;  /* 0x000000472e327227 */ /* 0x000fc800078e00ff */
[----:B------:R-:W-:Y:S02]  /*2fb0*/  IMAD.MOV R50, RZ, RZ, -R50 ;  /* 0x000000ffff327224 */ /* 0x000fe400078e0a32 */
[----:B------:R-:W-:Y:S01]  /*2fc0*/  @!P3 IMAD.MOV R89, RZ, RZ, -R89 ;  /* 0x000000ffff59b224 */ /* 0x000fe200078e0a59 */
[----:B------:R-:W-:Y:S01]  /*2fd0*/  ISETP.GT.U32.AND P3, PT, R5, R81, PT ;  /* 0x000000510500720c */ /* 0x000fe20003f64070 */
[----:B------:R-:W-:Y:S01]  /*2fe0*/  @!P2 IMAD.IADD R79, R79, 0x1, -R5 ;  /* 0x000000014f4fa824 */ /* 0x000fe200078e0a05 */
[C---:B------:R-:W-:Y:S01]  /*2ff0*/  ISETP.GT.U32.AND P2, PT, R5.reuse, R73, PT ;  /* 0x000000490500720c */ /* 0x040fe20003f44070 */
[C---:B------:R-:W-:Y:S01]  /*3000*/  IMAD R71, R5.reuse, R50, R71 ;  /* 0x0000003205477224 */ /* 0x040fe200078e0247 */
[----:B------:R-:W-:Y:S01]  /*3010*/  LOP3.LUT R50, R74, 0x7f, RZ, 0xc0, !PT ;  /* 0x0000007f4a327812 */ /* 0x000fe200078ec0ff */
[----:B------:R-:W-:Y:S01]  /*3020*/  @!P5 IMAD.MOV R91, RZ, RZ, -R91 ;  /* 0x000000ffff5bd224 */ /* 0x000fe200078e0a5b */
[C---:B------:R-:W-:Y:S01]  /*3030*/  ISETP.GT.U32.AND P5, PT, R5.reuse, R83, PT ;  /* 0x000000530500720c */ /* 0x040fe20003fa4070 */
[----:B------:R-:W-:Y:S01]  /*3040*/  @!P4 IMAD.MOV R79, RZ, RZ, -R79 ;  /* 0x000000ffff4fc224 */ /* 0x000fe200078e0a4f */
[----:B------:R-:W-:Y:S01]  /*3050*/  ISETP.GT.U32.AND P4, PT, R5, R71, PT ;  /* 0x000000470500720c */ /* 0x000fe20003f84070 */
[----:B------:R-:W-:Y:S01]  /*3060*/  @!P6 IMAD.IADD R85, R85, 0x1, -R5 ;  /* 0x000000015555e824 */ /* 0x000fe200078e0a05 */
[----:B------:R-:W-:-:S02]  /*3070*/  ISETP.GE.AND P6, PT, R55, RZ, PT ;  /* 0x000000ff3700720c */ /* 0x000fc40003fc6270 */
[----:B------:R-:W-:Y:S01]  /*3080*/  LEA R55, R49, UR6, 0x1 ;  /* 0x0000000631377c11 */ /* 0x000fe2000f8e08ff */
[----:B------:R-:W-:Y:S01]  /*3090*/  @!P3 IMAD.IADD R81, R81, 0x1, -R5 ;  /* 0x000000015151b824 */ /* 0x000fe200078e0a05 */
[----:B------:R-:W-:Y:S01]  /*30a0*/  ISETP.GE.AND P3, PT, R54, RZ, PT ;  /* 0x000000ff3600720c */ /* 0x000fe20003f66270 */
[----:B------:R-:W-:Y:S01]  /*30b0*/  @!P1 IMAD.MOV R85, RZ, RZ, -R85 ;  /* 0x000000ffff559224 */ /* 0x000fe200078e0a55 */
[----:B------:R-:W-:Y:S01]  /*30c0*/  LOP3.LUT R54, R47, 0x68, RZ, 0xfc, !PT ;  /* 0x000000682f367812 */ /* 0x000fe200078efcff */
[--C-:B------:R-:W-:Y:S01]  /*30d0*/  @!P2 IMAD.IADD R73, R73, 0x1, -R5.reuse ;  /* 0x000000014949a824 */ /* 0x100fe200078e0a05 */
[----:B------:R-:W-:Y:S01]  /*30e0*/  ISETP.GE.AND P1, PT, R51, RZ, PT ;  /* 0x000000ff3300720c */ /* 0x000fe20003f26270 */
[--C-:B------:R-:W-:Y:S01]  /*30f0*/  @!P5 IMAD.IADD R83, R83, 0x1, -R5.reuse ;  /* 0x000000015353d824 */ /* 0x100fe200078e0a05 */
[----:B------:R-:W-:Y:S01]  /*3100*/  ISETP.GT.U32.AND P5, PT, R5, R77, PT ;  /* 0x0000004d0500720c */ /* 0x000fe20003fa4070 */
[----:B------:R-:W-:Y:S01]  /*3110*/  @!P4 IMAD.IADD R71, R71, 0x1, -R5 ;  /* 0x000000014747c824 */ /* 0x000fe200078e0a05 */
[----:B------:R-:W-:Y:S01]  /*3120*/  IABS R69, R54 ;  /* 0x0000003600457213 */ /* 0x000fe20000000000 */
[----:B------:R-:W-:Y:S01]  /*3130*/  @!P6 IMAD.MOV R83, RZ, RZ, -R83 ;  /* 0x000000ffff53e224 */ /* 0x000fe200078e0a53 */
[C---:B------:R-:W-:Y:S01]  /*3140*/  ISETP.GT.U32.AND P6, PT, R5.reuse, R75, PT ;  /* 0x0000004b0500720c */ /* 0x040fe20003fc4070 */
[----:B------:R-:W-:Y:S01]  /*3150*/  @!P0 IMAD.MOV R81, RZ, RZ, -R81 ;  /* 0x000000ffff518224 */ /* 0x000fe200078e0a51 */
[C---:B------:R-:W-:Y:S01]  /*3160*/  ISETP.GT.U32.AND P4, PT, R5.reuse, R71, PT ;  /* 0x000000470500720c */ /* 0x040fe20003f84070 */
[----:B------:R-:W-:Y:S01]  /*3170*/  IMAD.HI.U32 R51, R46, R69, RZ ;  /* 0x000000452e337227 */ /* 0x000fe200078e00ff */
[----:B------:R-:W-:Y:S01]  /*3180*/  ISETP.GT.U32.AND P2, PT, R5, R73, PT ;  /* 0x000000490500720c */ /* 0x000fe20003f44070 */
[----:B------:R-:W-:-:S02]  /*3190*/  UMOV UR6, 0x1 ;  /* 0x0000000100067882 */ /* 0x000fc40000000000 */
[----:B------:R-:W-:Y:S01]  /*31a0*/  IMAD.MOV R52, RZ, RZ, -R51 ;  /* 0x000000ffff347224 */ /* 0x000fe200078e0a33 */
[----:B------:R-:W-:Y:S01]  /*31b0*/  LOP3.LUT R51, R47, 0x6a, RZ, 0xfc, !PT ;  /* 0x0000006a2f337812 */ /* 0x000fe200078efcff */
[----:B------:R-:W-:Y:S02]  /*31c0*/  @!P5 IMAD.IADD R77, R77, 0x1, -R5 ;  /* 0x000000014d4dd824 */ /* 0x000fe400078e0a05 */
[----:B------:R-:W-:Y:S01]  /*31d0*/  IMAD R69, R5, R52, R69 ;  /* 0x0000003405457224 */ /* 0x000fe200078e0245 */
[----:B------:R-:W-:Y:S01]  /*31e0*/  IABS R67, R51 ;  /* 0x0000003300437213 */ /* 0x000fe20000000000 */
[--C-:B------:R-:W-:Y:S01]  /*31f0*/  @!P6 IMAD.IADD R75, R75, 0x1, -R5.reuse ;  /* 0x000000014b4be824 */ /* 0x100fe200078e0a05 */
[----:B------:R-:W-:Y:S01]  /*3200*/  ISETP.GT.U32.AND P5, PT, R5, R77, PT ;  /* 0x0000004d0500720c */ /* 0x000fe20003fa4070 */
[----:B------:R-:W-:Y:S01]  /*3210*/  @!P4 IMAD.IADD R71, R71, 0x1, -R5 ;  /* 0x000000014747c824 */ /* 0x000fe200078e0a05 */
[C---:B------:R-:W-:Y:S01]  /*3220*/  ISETP.GT.U32.AND P4, PT, R5.reuse, R69, PT ;  /* 0x000000450500720c */ /* 0x040fe20003f84070 */
[----:B------:R-:W-:Y:S01]  /*3230*/  IMAD.HI.U32 R49, R46, R67, RZ ;  /* 0x000000432e317227 */ /* 0x000fe200078e00ff */
[----:B------:R-:W-:-:S02]  /*3240*/  ISETP.GT.U32.AND P0, PT, R5, R75, PT ;  /* 0x0000004b0500720c */ /* 0x000fc40003f04070 */
[----:B------:R-:W-:Y:S01]  /*3250*/  ISETP.GE.AND P6, PT, R53, RZ, PT ;  /* 0x000000ff3500720c */ /* 0x000fe20003fc6270 */
[--C-:B------:R-:W-:Y:S01]  /*3260*/  @!P2 IMAD.IADD R73, R73, 0x1, -R5.reuse ;  /* 0x000000014949a824 */ /* 0x100fe200078e0a05 */
[----:B------:R-:W-:Y:S01]  /*3270*/  LOP3.LUT R52, R47, 0x6c, RZ, 0xfc, !PT ;  /* 0x0000006c2f347812 */ /* 0x000fe200078efcff */
[----:B------:R-:W-:Y:S01]  /*3280*/  IMAD.U32 R72, R55, 0x100, R50 ;  /* 0x0000010037487824 */ /* 0x000fe200078e0032 */
[----:B------:R-:W-:Y:S02]  /*3290*/  LOP3.LUT R53, R47, 0x6e, RZ, 0xfc, !PT ;  /* 0x0000006e2f357812 */ /* 0x000fe400078efcff */
[----:B------:R-:W-:Y:S01]  /*32a0*/  IABS R65, R52 ;  /* 0x0000003400417213 */ /* 0x000fe20000000000 */
[--C-:B------:R-:W-:Y:S01]  /*32b0*/  @!P5 IMAD.IADD R77, R77, 0x1, -R5.reuse ;  /* 0x000000014d4dd824 */ /* 0x100fe200078e0a05 */
[----:B------:R-:W-:Y:S01]  /*32c0*/  ISETP.GE.AND P5, PT, R56, RZ, PT ;  /* 0x000000ff3800720c */ /* 0x000fe20003fa6270 */
[----:B------:R-:W-:Y:S01]  /*32d0*/  @!P4 IMAD.IADD R69, R69, 0x1, -R5 ;  /* 0x000000014545c824 */ /* 0x000fe200078e0a05 */
[----:B------:R-:W-:Y:S01]  /*32e0*/  ISETP.GE.AND P2, PT, R51, RZ, PT ;  /* 0x000000ff3300720c */ /* 0x000fe20003f46270 */
[----:B------:R-:W-:Y:S01]  /*32f0*/  IMAD.MOV R56, RZ, RZ, -R49 ;  /* 0x000000ffff387224 */ /* 0x000fe200078e0a31 */
[----:B------:R-:W-:Y:S01]  /*3300*/  IABS R63, R53 ;  /* 0x00000035003f7213 */ /* 0x000fe20000000000 */
[----:B------:R-:W-:Y:S01]  /*3310*/  @!P0 IMAD.IADD R75, R75, 0x1, -R5 ;  /* 0x000000014b4b8824 */ /* 0x000fe200078e0a05 */
[C---:B------:R-:W-:Y:S01]  /*3320*/  ISETP.GT.U32.AND P4, PT, R5.reuse, R69, PT ;  /* 0x000000450500720c */ /* 0x040fe20003f84070 */
[----:B------:R-:W-:Y:S01]  /*3330*/  IMAD.HI.U32 R51, R46, R65, RZ ;  /* 0x000000412e337227 */ /* 0x000fe200078e00ff */
[----:B------:R-:W-:Y:S01]  /*3340*/  ISETP.NE.U32.AND P0, PT, R50, RZ, PT ;  /* 0x000000ff3200720c */ /* 0x000fe20003f05070 */
[----:B------:R-:W-:Y:S02]  /*3350*/  STL [R1+0x400], R72 ;  /* 0x0004004801007387 */ /* 0x000fe40000100800 */
[----:B------:R-:W-:Y:S01]  /*3360*/  IMAD R67, R5, R56, R67 ;  /* 0x0000003805437224 */ /* 0x000fe200078e0243 */
[----:B------:R-:W-:Y:S01]  /*3370*/  LOP3.LUT R56, R47, 0x76, RZ, 0xfc, !PT ;  /* 0x000000762f387812 */ /* 0x000fe200078efcff */
[----:B------:R-:W-:Y:S01]  /*3380*/  @!P3 IMAD.MOV R75, RZ, RZ, -R75 ;  /* 0x000000ffff4bb224 */ /* 0x000fe200078e0a4b */
[----:B------:R-:W-:Y:S01]  /*3390*/  ISETP.GE.AND P3, PT, R52, RZ, PT ;  /* 0x000000ff3400720c */ /* 0x000fe20003f66270 */
[----:B------:R-:W-:Y:S01]  /*33a0*/  IMAD.MOV R58, RZ, RZ, -R51 ;  /* 0x000000ffff3a7224 */ /* 0x000fe200078e0a33 */
[----:B------:R-:W-:Y:S01]  /*33b0*/  IABS R55, R56 ;  /* 0x0000003800377213 */ /* 0x000fe20000000000 */
[----:B------:R-:W-:Y:S01]  /*33c0*/  @!P6 IMAD.MOV R71, RZ, RZ, -R71 ;  /* 0x000000ffff47e224 */ /* 0x000fe200078e0a47 */
[----:B------:R-:W-:Y:S01]  /*33d0*/  ISETP.GT.U32.AND P6, PT, R5, R67, PT ;  /* 0x000000430500720c */ /* 0x000fe20003fc4070 */
[----:B------:R-:W-:-:S04]  /*33e0*/  IMAD.HI.U32 R52, R46, R63, RZ ;  /* 0x0000003f2e347227 */ /* 0x000fc800078e00ff */
[----:B------:R-:W-:Y:S01]  /*33f0*/  IMAD R65, R5, R58, R65 ;  /* 0x0000003a05417224 */ /* 0x000fe200078e0241 */
[----:B------:R-:W-:Y:S01]  /*3400*/  LOP3.LUT R58, R47, 0x7a, RZ, 0xfc, !PT ;  /* 0x0000007a2f3a7812 */ /* 0x000fe200078efcff */
[----:B------:R-:W-:Y:S02]  /*3410*/  IMAD.MOV R52, RZ, RZ, -R52 ;  /* 0x000000ffff347224 */ /* 0x000fe400078e0a34 */
[----:B------:R-:W-:Y:S01]  /*3420*/  @!P4 IMAD.IADD R69, R69, 0x1, -R5 ;  /* 0x000000014545c824 */ /* 0x000fe200078e0a05 */
[C---:B------:R-:W-:Y:S01]  /*3430*/  ISETP.GT.U32.AND P4, PT, R5.reuse, R65, PT ;  /* 0x000000410500720c */ /* 0x040fe20003f84070 */
[----:B------:R-:W-:Y:S01]  /*3440*/  IMAD R63, R5, R52, R63 ;  /* 0x00000034053f7224 */ /* 0x000fe200078e023f */
[----:B------:R-:W-:Y:S01]  /*3450*/  LOP3.LUT R52, R47, 0x78, RZ, 0xfc, !PT ;  /* 0x000000782f347812 */ /* 0x000fe200078efcff */
[----:B------:R-:W-:Y:S01]  /*3460*/  @!P1 IMAD.MOV R77, RZ, RZ, -R77 ;  /* 0x000000ffff4d9224 */ /* 0x000fe200078e0a4d */
[----:B------:R-:W-:Y:S01]  /*3470*/  ISETP.GE.AND P1, PT, R54, RZ, PT ;  /* 0x000000ff3600720c */ /* 0x000fe20003f26270 */
[----:B------:R-:W-:Y:S01]  /*3480*/  @!P6 IMAD.IADD R67, R67, 0x1, -R5 ;  /* 0x000000014343e824 */ /* 0x000fe200078e0a05 */
[----:B------:R-:W-:Y:S01]  /*3490*/  LOP3.LUT R54, R47, 0x70, RZ, 0xfc, !PT ;  /* 0x000000702f367812 */ /* 0x000fe200078efcff */
[----:B------:R-:W-:Y:S01]  /*34a0*/  @!P5 IMAD.MOV R73, RZ, RZ, -R73 ;  /* 0x000000ffff49d224 */ /* 0x000fe200078e0a49 */
[----:B------:R-:W-:Y:S01]  /*34b0*/  ISETP.GT.U32.AND P6, PT, R5, R63, PT ;  /* 0x0000003f0500720c */ /* 0x000fe20003fc4070 */
[----:B------:R-:W-:Y:S01]  /*34c0*/  IMAD.HI.U32 R49, R46, R59, RZ ;  /* 0x0000003b2e317227 */ /* 0x000fe200078e00ff */
[----:B------:R-:W-:-:S02]  /*34d0*/  IABS R61, R54 ;  /* 0x00000036003d7213 */ /* 0x000fc40000000000 */
[----:B------:R-:W-:Y:S01]  /*34e0*/  ISETP.GE.AND P5, PT, R53, RZ, PT ;  /* 0x000000ff3500720c */ /* 0x000fe20003fa6270 */
[----:B------:R-:W-:Y:S01]  /*34f0*/  @!P4 IMAD.IADD R65, R65, 0x1, -R5 ;  /* 0x000000014141c824 */ /* 0x000fe200078e0a05 */
[----:B------:R-:W-:Y:S01]  /*3500*/  ISETP.GT.U32.AND P4, PT, R5, R67, PT ;  /* 0x000000430500720c */ /* 0x000fe20003f84070 */
[----:B------:R-:W-:Y:S01]  /*3510*/  IMAD.HI.U32 R53, R46, R61, RZ ;  /* 0x0000003d2e357227 */ /* 0x000fe200078e00ff */
[----:B------:R-:W-:-:S03]  /*3520*/  IABS R51, R52 ;  /* 0x0000003400337213 */ /* 0x000fc60000000000 */
[----:B------:R-:W-:Y:S01]  /*3530*/  IMAD.MOV R50, RZ, RZ, -R53 ;  /* 0x000000ffff327224 */ /* 0x000fe200078e0a35 */
[----:B------:R-:W-:Y:S01]  /*3540*/  IABS R53, R58 ;  /* 0x0000003a00357213 */ /* 0x000fe20000000000 */
[----:B------:R-:W-:Y:S01]  /*3550*/  @!P6 IMAD.IADD R63, R63, 0x1, -R5 ;  /* 0x000000013f3fe824 */ /* 0x000fe200078e0a05 */
[C---:B------:R-:W-:Y:S01]  /*3560*/  ISETP.GT.U32.AND P6, PT, R5.reuse, R65, PT ;  /* 0x000000410500720c */ /* 0x040fe20003fc4070 */
[C---:B------:R-:W-:Y:S02]  /*3570*/  IMAD R61, R5.reuse, R50, R61 ;  /* 0x00000032053d7224 */ /* 0x040fe400078e023d */
[----:B------:R-:W-:Y:S01]  /*3580*/  @!P1 IMAD.MOV R69, RZ, RZ, -R69 ;  /* 0x000000ffff459224 */ /* 0x000fe200078e0a45 */
[----:B------:R-:W-:Y:S01]  /*3590*/  ISETP.GT.U32.AND P1, PT, R5, R63, PT ;  /* 0x0000003f0500720c */ /* 0x000fe20003f24070 */
[----:B------:R-:W-:Y:S02]  /*35a0*/  IMAD.MOV R50, RZ, RZ, -R49 ;  /* 0x000000ffff327224 */ /* 0x000fe400078e0a31 */
[----:B------:R-:W-:-:S04]  /*35b0*/  IMAD.HI.U32 R49, R46, R57, RZ ;  /* 0x000000392e317227 */ /* 0x000fc800078e00ff */
[----:B------:R-:W-:Y:S01]  /*35c0*/  @!P4 IMAD.IADD R67, R67, 0x1, -R5 ;  /* 0x000000014343c824 */ /* 0x000fe200078e0a05 */
[C---:B------:R-:W-:Y:S01]  /*35d0*/  ISETP.GT.U32.AND P4, PT, R5.reuse, R61, PT ;  /* 0x0000003d0500720c */ /* 0x040fe20003f84070 */
[----:B------:R-:W-:Y:S02]  /*35e0*/  IMAD R59, R5, R50, R59 ;  /* 0x00000032053b7224 */ /* 0x000fe400078e023b */
[----:B------:R-:W-:Y:S01]  /*35f0*/  IMAD.MOV R64, RZ, RZ, -R49 ;  /* 0x000000ffff407224 */ /* 0x000fe200078e0a31 */
[----:B------:R-:W-:Y:S01]  /*3600*/  LOP3.LUT R49, R47, 0x7c, RZ, 0xfc, !PT ;  /* 0x0000007c2f317812 */ /* 0x000fe200078efcff */
[----:B------:R-:W-:-:S03]  /*3610*/  IMAD.HI.U32 R50, R46, R55, RZ ;  /* 0x000000372e327227 */ /* 0x000fc600078e00ff */
[----:B------:R-:W-:Y:S01]  /*3620*/  IABS R66, R49 ;  /* 0x0000003100427213 */ /* 0x000fe20000000000 */
[----:B------:R-:W-:Y:S02]  /*3630*/  IMAD R57, R5, R64, R57 ;  /* 0x0000004005397224 */ /* 0x000fe400078e0239 */
[----:B------:R-:W-:Y:S02]  /*3640*/  IMAD.MOV R50, RZ, RZ, -R50 ;  /* 0x000000ffff327224 */ /* 0x000fe400078e0a32 */
[----:B------:R-:W-:Y:S01]  /*3650*/  @!P6 IMAD.IADD R65, R65, 0x1, -R5 ;  /* 0x000000014141e824 */ /* 0x000fe200078e0a05 */
[C---:B------:R-:W-:Y:S01]  /*3660*/  ISETP.GT.U32.AND P6, PT, R5.reuse, R59, PT ;  /* 0x0000003b0500720c */ /* 0x040fe20003fc4070 */
[----:B------:R-:W-:Y:S02]  /*3670*/  IMAD R55, R5, R50, R55 ;  /* 0x0000003205377224 */ /* 0x000fe400078e0237 */
[--C-:B------:R-:W-:Y:S01]  /*3680*/  @!P1 IMAD.IADD R63, R63, 0x1, -R5.reuse ;  /* 0x000000013f3f9824 */ /* 0x100fe200078e0a05 */
[----:B------:R-:W-:Y:S01]  /*3690*/  ISETP.GT.U32.AND P1, PT, R5, R57, PT ;  /* 0x000000390500720c */ /* 0x000fe20003f24070 */
[----:B------:R-:W-:Y:S01]  /*36a0*/  @!P4 IMAD.IADD R61, R61, 0x1, -R5 ;  /* 0x000000013d3dc824 */ /* 0x000fe200078e0a05 */
[----:B------:R-:W-:Y:S01]  /*36b0*/  ISETP.GT.U32.AND P4, PT, R5, R55, PT ;  /* 0x000000370500720c */ /* 0x000fe20003f84070 */
[----:B------:R-:W-:-:S04]  /*36c0*/  IMAD.HI.U32 R47, R46, R51, RZ ;  /* 0x000000332e2f7227 */ /* 0x000fc800078e00ff */
[----:B------:R-:W-:Y:S02]  /*36d0*/  IMAD.MOV R50, RZ, RZ, -R47 ;  /* 0x000000ffff327224 */ /* 0x000fe400078e0a2f */
[----:B------:R-:W-:-:S04]  /*36e0*/  IMAD.HI.U32 R47, R46, R53, RZ ;  /* 0x000000352e2f7227 */ /* 0x000fc800078e00ff */
[----:B------:R-:W-:Y:S02]  /*36f0*/  @!P6 IMAD.IADD R59, R59, 0x1, -R5 ;  /* 0x000000013b3be824 */ /* 0x000fe400078e0a05 */
[----:B------:R-:W-:-:S04]  /*3700*/  IMAD.HI.U32 R46, R46, R66, RZ ;  /* 0x000000422e2e7227 */ /* 0x000fc800078e00ff */
[----:B------:R-:W-:Y:S01]  /*3710*/  IMAD.MOV R64, RZ, RZ, -R47 ;  /* 0x000000ffff407224 */ /* 0x000fe200078e0a2f */
[----:B------:R-:W-:Y:S01]  /*3720*/  IABS R47, R72 ;  /* 0x00000048002f7213 */ /* 0x000fe20000000000 */
[----:B------:R-:W-:Y:S01]  /*3730*/  @!P1 IMAD.IADD R57, R57, 0x1, -R5 ;  /* 0x0000000139399824 */ /* 0x000fe200078e0a05 */
[C---:B------:R-:W-:Y:S01]  /*3740*/  ISETP.GT.U32.AND P1, PT, R5.reuse, R61, PT ;  /* 0x0000003d0500720c */ /* 0x040fe20003f24070 */
[----:B------:R-:W-:Y:S01]  /*3750*/  @!P2 IMAD.MOV R67, RZ, RZ, -R67 ;  /* 0x000000ffff43a224 */ /* 0x000fe200078e0a43 */
[C---:B------:R-:W-:Y:S01]  /*3760*/  ISETP.GT.U32.AND P2, PT, R5.reuse, R59, PT ;  /* 0x0000003b0500720c */ /* 0x040fe20003f44070 */
[----:B------:R-:W-:Y:S02]  /*3770*/  IMAD.MOV R46, RZ, RZ, -R46 ;  /* 0x000000ffff2e7224 */ /* 0x000fe400078e0a2e */
[C---:B------:R-:W-:Y:S02]  /*3780*/  IMAD R50, R5.reuse, R50, R51 ;  /* 0x0000003205327224 */ /* 0x040fe400078e0233 */
[----:B------:R-:W-:-:S02]  /*3790*/  IMAD R51, R5, R64, R53 ;  /* 0x0000004005337224 */ /* 0x000fc400078e0235 */
[----:B------:R-:W-:Y:S01]  /*37a0*/  @!P4 IMAD.IADD R55, R55, 0x1, -R5 ;  /* 0x000000013737c824 */ /* 0x000fe200078e0a05 */
[C---:B------:R-:W-:Y:S01]  /*37b0*/  ISETP.GT.U32.AND P6, PT, R5.reuse, R50, PT ;  /* 0x000000320500720c */ /* 0x040fe20003fc4070 */
[----:B------:R-:W-:Y:S01]  /*37c0*/  @!P3 IMAD.MOV R65, RZ, RZ, -R65 ;  /* 0x000000ffff41b224 */ /* 0x000fe200078e0a41 */
[C---:B------:R-:W-:Y:S01]  /*37d0*/  ISETP.GT.U32.AND P3, PT, R5.reuse, R57, PT ;  /* 0x000000390500720c */ /* 0x040fe20003f64070 */
[C---:B------:R-:W-:Y:S01]  /*37e0*/  IMAD R53, R5.reuse, R46, R66 ;  /* 0x0000002e05357224 */ /* 0x040fe200078e0242 */
[----:B------:R-:W-:Y:S01]  /*37f0*/  ISETP.GT.U32.AND P4, PT, R5, R55, PT ;  /* 0x000000370500720c */ /* 0x000fe20003f84070 */
[----:B------:R-:W-:Y:S01]  /*3800*/  IMAD.HI.U32 R46, R45, R47, RZ ;  /* 0x0000002f2d2e7227 */ /* 0x000fe200078e00ff */
[----:B------:R-:W0:Y:S03]  /*3810*/  LDS R64, [UR7] ;  /* 0x00000007ff407984 */ /* 0x000e260008000800 */
[----:B------:R-:W-:-:S02]  /*3820*/  IMAD.MOV R46, RZ, RZ, -R46 ;  /* 0x000000ffff2e7224 */ /* 0x000fc400078e0a2e */
[----:B------:R-:W-:Y:S01]  /*3830*/  @!P5 IMAD.MOV R63, RZ, RZ, -R63 ;  /* 0x000000ffff3fd224 */ /* 0x000fe200078e0a3f */
[----:B------:R-:W-:Y:S01]  /*3840*/  ISETP.GT.U32.AND P5, PT, R5, R51, PT ;  /* 0x000000330500720c */ /* 0x000fe20003fa4070 */
[C---:B------:R-:W-:Y:S02]  /*3850*/  IMAD R47, R4.reuse, R46, R47 ;  /* 0x0000002e042f7224 */ /* 0x040fe400078e022f */
[--C-:B------:R-:W-:Y:S01]  /*3860*/  @!P2 IMAD.IADD R59, R59, 0x1, -R5.reuse ;  /* 0x000000013b3ba824 */ /* 0x100fe200078e0a05 */
[----:B------:R-:W-:Y:S01]  /*3870*/  ISETP.GT.U32.AND P2, PT, R5, R53, PT ;  /* 0x000000350500720c */ /* 0x000fe20003f44070 */
[--C-:B------:R-:W-:Y:S01]  /*3880*/  @!P3 IMAD.IADD R57, R57, 0x1, -R5.reuse ;  /* 0x000000013939b824 */ /* 0x100fe200078e0a05 */
[----:B------:R-:W-:Y:S01]  /*3890*/  ISETP.GT.U32.AND P3, PT, R4, R47, PT ;  /* 0x0000002f0400720c */ /* 0x000fe20003f64070 */
[--C-:B------:R-:W-:Y:S01]  /*38a0*/  @!P1 IMAD.IADD R61, R61, 0x1, -R5.reuse ;  /* 0x000000013d3d9824 */ /* 0x100fe200078e0a05 */
[----:B------:R-:W-:Y:S01]  /*38b0*/  ISETP.GE.AND P1, PT, R54, RZ, PT ;  /* 0x000000ff3600720c */ /* 0x000fe20003f26270 */
[--C-:B------:R-:W-:Y:S01]  /*38c0*/  @!P4 IMAD.IADD R55, R55, 0x1, -R5.reuse ;  /* 0x000000013737c824 */ /* 0x100fe200078e0a05 */
[----:B------:R-:W-:Y:S01]  /*38d0*/  ISETP.GE.AND P4, PT, R62, RZ, PT ;  /* 0x000000ff3e00720c */ /* 0x000fe20003f86270 */
[----:B------:R-:W-:Y:S01]  /*38e0*/  VIADD R70, R72, 0x80 ;  /* 0x0000008048467836 */ /* 0x000fe20000000000 */
[----:B------:R-:W-:Y:S01]  /*38f0*/  SHF.R.U32.HI R54, RZ, 0x5, R74 ;  /* 0x00000005ff367819 */ /* 0x000fe2000001164a */
[--C-:B------:R-:W-:Y:S01]  /*3900*/  @!P5 IMAD.IADD R51, R51, 0x1, -R5.reuse ;  /* 0x000000013333d824 */ /* 0x100fe200078e0a05 */
[----:B------:R-:W-:Y:S01]  /*3910*/  ISETP.GE.AND P5, PT, R60, RZ, PT ;  /* 0x000000ff3c00720c */ /* 0x000fe20003fa6270 */
[--C-:B------:R-:W-:Y:S01]  /*3920*/  @!P6 IMAD.IADD R50, R50, 0x1, -R5.reuse ;  /* 0x000000013232e824 */ /* 0x100fe200078e0a05 */
[----:B------:R-:W-:Y:S01]  /*3930*/  IABS R68, R70 ;  /* 0x0000004600447213 */ /* 0x000fe20000000000 */
[----:B------:R-:W-:Y:S01]  /*3940*/  @!P2 IMAD.IADD R53, R53, 0x1, -R5 ;  /* 0x000000013535a824 */ /* 0x000fe200078e0a05 */
[----:B------:R-:W-:Y:S01]  /*3950*/  ISETP.GT.U32.AND P2, PT, R5, R51, PT ;  /* 0x000000330500720c */ /* 0x000fe20003f44070 */
[----:B------:R-:W-:Y:S01]  /*3960*/  @!P3 IMAD.IADD R47, R47, 0x1, -R4 ;  /* 0x000000012f2fb824 */ /* 0x000fe200078e0a04 */
[----:B------:R-:W-:Y:S01]  /*3970*/  STL [R1+0x404], R70 ;  /* 0x0004044601007387 */ /* 0x000fe20000100800 */
[----:B------:R-:W-:Y:S01]  /*3980*/  @!P1 IMAD.MOV R61, RZ, RZ, -R61 ;  /* 0x000000ffff3d9224 */ /* 0x000fe200078e0a3d */
[C---:B------:R-:W-:Y:S01]  /*3990*/  ISETP.GT.U32.AND P1, PT, R5.reuse, R50, PT ;  /* 0x000000320500720c */ /* 0x040fe20003f24070 */
[----:B------:R-:W-:Y:S01]  /*39a0*/  IMAD.MOV.U32 R66, RZ, RZ, R68 ;  /* 0x000000ffff427224 */ /* 0x000fe200078e0044 */
[----:B------:R-:W-:Y:S01]  /*39b0*/  ISETP.GT.U32.AND P3, PT, R5, R53, PT ;  /* 0x000000350500720c */ /* 0x000fe20003f64070 */
[----:B------:R-:W-:Y:S01]  /*39c0*/  @!P4 IMAD.MOV R59, RZ, RZ, -R59 ;  /* 0x000000ffff3bc224 */ /* 0x000fe200078e0a3b */
[----:B------:R-:W-:Y:S01]  /*39d0*/  ISETP.GT.U32.AND P4, PT, R4, R47, PT ;  /* 0x0000002f0400720c */ /* 0x000fe20003f84070 */
[----:B------:R-:W-:-:S04]  /*39e0*/  IMAD.HI.U32 R45, R45, R66, RZ ;  /* 0x000000422d2d7227 */ /* 0x000fc800078e00ff */
[----:B------:R-:W-:Y:S01]  /*39f0*/  @!P5 IMAD.MOV R57, RZ, RZ, -R57 ;  /* 0x000000ffff39d224 */ /* 0x000fe200078e0a39 */
[----:B------:R-:W-:Y:S01]  /*3a00*/  ISETP.GE.AND P5, PT, R56, RZ, PT ;  /* 0x000000ff3800720c */ /* 0x000fe20003fa6270 */
[----:B------:R-:W-:Y:S01]  /*3a10*/  @!P2 IMAD.IADD R51, R51, 0x1, -R5 ;  /* 0x000000013333a824 */ /* 0x000fe200078e0a05 */
[----:B------:R-:W-:Y:S01]  /*3a20*/  ISETP.GE.AND P2, PT, R52, RZ, PT ;  /* 0x000000ff3400720c */ /* 0x000fe20003f46270 */
[----:B------:R-:W-:Y:S01]  /*3a30*/  IMAD.MOV R45, RZ, RZ, -R45 ;  /* 0x000000ffff2d7224 */ /* 0x000fe200078e0a2d */
[----:B0-----:R-:W-:Y:S01]  /*3a40*/  R2UR UR21, R64 ;  /* 0x00000000401572ca */ /* 0x001fe200000e0000 */
[----:B------:R-:W-:Y:S02]  /*3a50*/  IMAD.SHL.U32 R46, R54, 0x200000, RZ ;  /* 0x00200000362e7824 */ /* 0x000fe400078e00ff */
[----:B------:R-:W-:Y:S02]  /*3a60*/  IMAD R45, R4, R45, R66 ;  /* 0x0000002d042d7224 */ /* 0x000fe400078e0242 */
[----:B------:R-:W-:Y:S01]  /*3a70*/  @!P1 IMAD.IADD R50, R50, 0x1, -R5 ;  /* 0x0000000132329824 */ /* 0x000fe200078e0a05 */
[----:B------:R-:W-:Y:S01]  /*3a80*/  LOP3.LUT R46, R46, 0x600000, RZ, 0xc0, !PT ;  /* 0x006000002e2e7812 */ /* 0x000fe200078ec0ff */
[----:B------:R-:W-:Y:S01]  /*3a90*/  @!P4 IMAD.IADD R47, R47, 0x1, -R4 ;  /* 0x000000012f2fc824 */ /* 0x000fe200078e0a04 */
[----:B------:R-:W-:Y:S01]  /*3aa0*/  BAR.SYNC.DEFER_BLOCKING 0x0 ;  /* 0x0000000000007b1d */ /* 0x000fe20000010000 */
[----:B------:R-:W-:Y:S01]  /*3ab0*/  ISETP.GE.AND P4, PT, R49, RZ, PT ;  /* 0x000000ff3100720c */ /* 0x000fe20003f86270 */
[----:B------:R-:W-:Y:S01]  /*3ac0*/  IMAD.MOV.U32 R49, RZ, RZ, R50 ;  /* 0x000000ffff317224 */ /* 0x000fe200078e0032 */
[----:B------:R-:W-:Y:S01]  /*3ad0*/  ISETP.GT.U32.AND P6, PT, R4, R45, PT ;  /* 0x0000002d0400720c */ /* 0x000fe20003fc4070 */
[----:B------:R-:W-:Y:S01]  /*3ae0*/  @!P5 IMAD.MOV R55, RZ, RZ, -R55 ;  /* 0x000000ffff37d224 */ /* 0x000fe200078e0a37 */
[----:B------:R-:W-:Y:S01]  /*3af0*/  R2UR UR8, R46 ;  /* 0x000000002e0872ca */ /* 0x000fe200000e0000 */
[----:B------:R-:W-:Y:S01]  /*3b00*/  @!P2 IMAD.MOV R49, RZ, RZ, -R49 ;  /* 0x000000ffff31a224 */ /* 0x000fe200078e0a31 */
[----:B------:R-:W-:Y:S01]  /*3b10*/  ISETP.NE.AND P5, PT, R3, RZ, PT ;  /* 0x000000ff0300720c */ /* 0x000fe20003fa5270 */
[----:B------:R-:W-:Y:S01]  /*3b20*/  @!P3 IMAD.IADD R53, R53, 0x1, -R5 ;  /* 0x000000013535b824 */ /* 0x000fe200078e0a05 */
[----:B------:R-:W-:-:S02]  /*3b30*/  LOP3.LUT R46, RZ, R3, RZ, 0x33, !PT ;  /* 0x00000003ff2e7212 */ /* 0x000fc400078e33ff */
[----:B------:R-:W-:Y:S02]  /*3b40*/  ISETP.NE.AND P2, PT, R2, RZ, PT ;  /* 0x000000ff0200720c */ /* 0x000fe40003f45270 */
[----:B------:R-:W-:Y:S01]  /*3b50*/  LOP3.LUT R3, RZ, R2, RZ, 0x33, !PT ;  /* 0x00000002ff037212 */ /* 0x000fe200078e33ff */
[----:B------:R-:W-:Y:S01]  /*3b60*/  @!P4 IMAD.MOV R53, RZ, RZ, -R53 ;  /* 0x000000ffff35c224 */ /* 0x000fe200078e0a35 */
[C---:B------:R-:W-:Y:S01]  /*3b70*/  SEL R2, R46.reuse, R48, !P5 ;  /* 0x000000302e027207 */ /* 0x040fe20006800000 */
[----:B------:R-:W-:Y:S01]  /*3b80*/  @!P6 IMAD.IADD R45, R45, 0x1, -R4 ;  /* 0x000000012d2de824 */ /* 0x000fe200078e0a04 */
[C---:B------:R-:W-:Y:S01]  /*3b90*/  SEL R50, R46.reuse, R91, !P5 ;  /* 0x0000005b2e327207 */ /* 0x040fe20006800000 */
[----:B------:R-:W-:Y:S01]  /*3ba0*/  UIADD3 UR8, UPT, UPT, UR21, UR8, URZ ;  /* 0x0000000815087290 */ /* 0x000fe2000fffe0ff */
[C---:B------:R-:W-:Y:S02]  /*3bb0*/  SEL R48, R46.reuse, R89, !P5 ;  /* 0x000000592e307207 */ /* 0x040fe40006800000 */
[----:B------:R-:W-:Y:S01]  /*3bc0*/  SEL R52, R46, R87, !P5 ;  /* 0x000000572e347207 */ /* 0x000fe20006800000 */
[----:B------:R0:W-:Y:S01]  /*3bd0*/  STL [R1], R50 ;  /* 0x0000003201007387 */ /* 0x0001e20000100800 */
[----:B------:R-:W-:-:S02]  /*3be0*/  ISETP.GT.U32.AND P6, PT, R4, R45, PT ;  /* 0x0000002d0400720c */ /* 0x000fc40003fc4070 */
[----:B------:R-:W-:Y:S01]  /*3bf0*/  ISETP.GE.AND P3, PT, R58, RZ, PT ;  /* 0x000000ff3a00720c */ /* 0x000fe20003f66270 */
[----:B------:R1:W-:Y:S01]  /*3c00*/  STL [R1+0x4], R48 ;  /* 0x0000043001007387 */ /* 0x0003e20000100800 */
[----:B------:R-:W-:Y:S02]  /*3c10*/  ISETP.GE.AND P4, PT, R70, RZ, PT ;  /* 0x000000ff4600720c */ /* 0x000fe40003f86270 */
[C---:B------:R-:W-:Y:S01]  /*3c20*/  SEL R24, R46.reuse, R24, !P5 ;  /* 0x000000182e187207 */ /* 0x040fe20006800000 */
[----:B------:R2:W-:Y:S01]  /*3c30*/  STL [R1+0x8], R52 ;  /* 0x0000083401007387 */ /* 0x0005e20000100800 */
[C---:B------:R-:W-:Y:S02]  /*3c40*/  SEL R25, R46.reuse, R25, !P5 ;  /* 0x000000192e197207 */ /* 0x040fe40006800000 */
[C---:B0-----:R-:W-:Y:S02]  /*3c50*/  SEL R50, R46.reuse, R85, !P5 ;  /* 0x000000552e327207 */ /* 0x041fe40006800000 */
[C---:B------:R-:W-:Y:S01]  /*3c60*/  SEL R26, R46.reuse, R26, !P5 ;  /* 0x0000001a2e1a7207 */ /* 0x040fe20006800000 */
[----:B------:R-:W-:Y:S01]  /*3c70*/  @!P6 IMAD.IADD R45, R45, 0x1, -R4 ;  /* 0x000000012d2de824 */ /* 0x000fe200078e0a04 */
[C---:B-1----:R-:W-:Y:S01]  /*3c80*/  SEL R48, R46.reuse, R83, !P5 ;  /* 0x000000532e307207 */ /* 0x042fe20006800000 */
[----:B------:R0:W-:Y:S01]  /*3c90*/  STL [R1+0xc], R50 ;  /* 0x00000c3201007387 */ /* 0x0001e20000100800 */
[----:B------:R-:W1:Y:S01]  /*3ca0*/  LDC.64 R4, c[0x0][0x3a0] ;  /* 0x0000e800ff047b82 */ /* 0x000e620000000a00 */
[----:B--2---:R-:W-:Y:S01]  /*3cb0*/  SEL R52, R46, R81, !P5 ;  /* 0x000000512e347207 */ /* 0x004fe20006800000 */
[----:B------:R-:W-:Y:S01]  /*3cc0*/  @!P3 IMAD.MOV R51, RZ, RZ, -R51 ;  /* 0x000000ffff33b224 */ /* 0x000fe200078e0a33 */
[----:B------:R2:W-:Y:S01]  /*3cd0*/  STL [R1+0x10], R48 ;  /* 0x0000103001007387 */ /* 0x0005e20000100800 */
[----:B------:R-:W-:Y:S01]  /*3ce0*/  ISETP.GE.AND P3, PT, R72, RZ, PT ;  /* 0x000000ff4800720c */ /* 0x000fe20003f66270 */
[----:B------:R-:W-:Y:S01]  /*3cf0*/  @!P4 IMAD.MOV R45, RZ, RZ, -R45 ;  /* 0x000000ffff2dc224 */ /* 0x000fe200078e0a2d */
[C---:B------:R-:W-:Y:S01]  /*3d00*/  SEL R27, R46.reuse, R27, !P5 ;  /* 0x0000001b2e1b7207 */ /* 0x040fe20006800000 */
[----:B------:R4:W-:Y:S01]  /*3d10*/  STL [R1+0x14], R52 ;  /* 0x0000143401007387 */ /* 0x0009e20000100800 */
[----:B------:R-:W-:-:S02]  /*3d20*/  SEL R28, R46, R28, !P5 ;  /* 0x0000001c2e1c7207 */ /* 0x000fc40006800000 */
[C---:B0-----:R-:W-:Y:S02]  /*3d30*/  SEL R50, R46.reuse, R79, !P5 ;  /* 0x0000004f2e327207 */ /* 0x041fe40006800000 */
[C---:B------:R-:W-:Y:S02]  /*3d40*/  SEL R29, R46.reuse, R29, !P5 ;  /* 0x0000001d2e1d7207 */ /* 0x040fe40006800000 */
[C---:B--2---:R-:W-:Y:S01]  /*3d50*/  SEL R48, R46.reuse, R77, !P5 ;  /* 0x0000004d2e307207 */ /* 0x044fe20006800000 */
[----:B------:R0:W-:Y:S01]  /*3d60*/  STL [R1+0x18], R50 ;  /* 0x0000183201007387 */ /* 0x0001e20000100800 */
[C---:B------:R-:W-:Y:S01]  /*3d70*/  SEL R30, R46.reuse, R30, !P5 ;  /* 0x0000001e2e1e7207 */ /* 0x040fe20006800000 */
[----:B------:R-:W-:Y:S01]  /*3d80*/  @!P3 IMAD.MOV R47, RZ, RZ, -R47 ;  /* 0x000000ffff2fb224 */ /* 0x000fe200078e0a2f */
[C---:B----4-:R-:W-:Y:S01]  /*3d90*/  SEL R52, R46.reuse, R75, !P5 ;  /* 0x0000004b2e347207 */ /* 0x050fe20006800000 */
[----:B------:R2:W-:Y:S01]  /*3da0*/  STL [R1+0x1c], R48 ;  /* 0x00001c3001007387 */ /* 0x0005e20000100800 */
[----:B------:R-:W-:-:S02]  /*3db0*/  SEL R31, R46, R31, !P5 ;  /* 0x0000001f2e1f7207 */ /* 0x000fc40006800000 */
[C---:B------:R-:W-:Y:S01]  /*3dc0*/  SEL R32, R46.reuse, R32, !P5 ;  /* 0x000000202e207207 */ /* 0x040fe20006800000 */
[----:B------:R4:W-:Y:S01]  /*3dd0*/  STL [R1+0x20], R52 ;  /* 0x0000203401007387 */ /* 0x0009e20000100800 */
[----:B------:R-:W-:Y:S01]  /*3de0*/  SEL R33, R46, R33, !P5 ;  /* 0x000000212e217207 */ /* 0x000fe20006800000 */
[----:B-1----:R-:W-:Y:S01]  /*3df0*/  VIADD R89, R4, 0xffffffd2 ;  /* 0xffffffd204597836 */ /* 0x002fe20000000000 */
[C---:B0-----:R-:W-:Y:S02]  /*3e00*/  SEL R50, R46.reuse, R73, !P5 ;  /* 0x000000492e327207 */ /* 0x041fe40006800000 */
[C---:B------:R-:W-:Y:S02]  /*3e10*/  SEL R34, R46.reuse, R34, !P5 ;  /* 0x000000222e227207 */ /* 0x040fe40006800000 */
[C---:B--2---:R-:W-:Y:S01]  /*3e20*/  SEL R48, R46.reuse, R71, !P5 ;  /* 0x000000472e307207 */ /* 0x044fe20006800000 */
[----:B------:R0:W-:Y:S01]  /*3e30*/  STL [R1+0x24], R50 ;  /* 0x0000243201007387 */ /* 0x0001e20000100800 */
[----:B------:R-:W-:-:S02]  /*3e40*/  SEL R35, R46, R35, !P5 ;  /* 0x000000232e237207 */ /* 0x000fc40006800000 */
[C---:B----4-:R-:W-:Y:S01]  /*3e50*/  SEL R52, R46.reuse, R69, !P5 ;  /* 0x000000452e347207 */ /* 0x050fe20006800000 */
[----:B------:R1:W-:Y:S01]  /*3e60*/  STL [R1+0x28], R48 ;  /* 0x0000283001007387 */ /* 0x0003e20000100800 */
[C---:B------:R-:W-:Y:S02]  /*3e70*/  SEL R36, R46.reuse, R36, !P5 ;  /* 0x000000242e247207 */ /* 0x040fe40006800000 */
[C---:B------:R-:W-:Y:S01]  /*3e80*/  SEL R37, R46.reuse, R37, !P5 ;  /* 0x000000252e257207 */ /* 0x040fe20006800000 */
[----:B------:R2:W-:Y:S01]  /*3e90*/  STL [R1+0x2c], R52 ;  /* 0x00002c3401007387 */ /* 0x0005e20000100800 */
[C---:B------:R-:W-:Y:S02]  /*3ea0*/  SEL R38, R46.reuse, R38, !P5 ;  /* 0x000000262e267207 */ /* 0x040fe40006800000 */
[C---:B0-----:R-:W-:Y:S02]  /*3eb0*/  SEL R50, R46.reuse, R67, !P5 ;  /* 0x000000432e327207 */ /* 0x041fe40006800000 */
[----:B------:R-:W-:-:S02]  /*3ec0*/  SEL R39, R46, R39, !P5 ;  /* 0x000000272e277207 */ /* 0x000fc40006800000 */
[C---:B-1----:R-:W-:Y:S01]  /*3ed0*/  SEL R48, R46.reuse, R65, !P5 ;  /* 0x000000412e307207 */ /* 0x042fe20006800000 */
[----:B------:R0:W-:Y:S01]  /*3ee0*/  STL [R1+0x30], R50 ;  /* 0x0000303201007387 */ /* 0x0001e20000100800 */
[C---:B------:R-:W-:Y:S02]  /*3ef0*/  SEL R40, R46.reuse, R40, !P5 ;  /* 0x000000282e287207 */ /* 0x040fe40006800000 */
[C---:B--2---:R-:W-:Y:S01]  /*3f00*/  SEL R52, R46.reuse, R63, !P5 ;  /* 0x0000003f2e347207 */ /* 0x044fe20006800000 */
[----:B------:R1:W-:Y:S01]  /*3f10*/  STL [R1+0x34], R48 ;  /* 0x0000343001007387 */ /* 0x0003e20000100800 */
[C---:B------:R-:W-:Y:S02]  /*3f20*/  SEL R41, R46.reuse, R41, !P5 ;  /* 0x000000292e297207 */ /* 0x040fe40006800000 */
[C---:B------:R-:W-:Y:S01]  /*3f30*/  SEL R42, R46.reuse, R42, !P5 ;  /* 0x0000002a2e2a7207 */ /* 0x040fe20006800000 */
[----:B------:R2:W-:Y:S01]  /*3f40*/  STL [R1+0x60], R52 ;  /* 0x0000603401007387 */ /* 0x0005e20000100800 */
[----:B------:R-:W-:-:S02]  /*3f50*/  SEL R43, R46, R43, !P5 ;  /* 0x0000002b2e2b7207 */ /* 0x000fc40006800000 */
[C---:B0-----:R-:W-:Y:S02]  /*3f60*/  SEL R50, R46.reuse, R61, !P5 ;  /* 0x0000003d2e327207 */ /* 0x041fe40006800000 */
[C---:B------:R-:W-:Y:S02]  /*3f70*/  SEL R44, R46.reuse, R44, !P5 ;  /* 0x0000002c2e2c7207 */ /* 0x040fe40006800000 */
[C---:B-1----:R-:W-:Y:S01]  /*3f80*/  SEL R48, R46.reuse, R59, !P5 ;  /* 0x0000003b2e307207 */ /* 0x042fe20006800000 */
[----:B------:R0:W-:Y:S01]  /*3f90*/  STL [R1+0x64], R50 ;  /* 0x0000643201007387 */ /* 0x0001e20000100800 */
[----:B------:R-:W-:Y:S01]  /*3fa0*/  SEL R6, R46, R6, !P5 ;  /* 0x000000062e067207 */ /* 0x000fe20006800000 */
[----:B------:R-:W-:Y:S01]  /*3fb0*/  VIADD R59, R4, 0xffffffd0 ;  /* 0xffffffd0043b7836 */ /* 0x000fe20000000000 */
[C---:B--2---:R-:W-:Y:S01]  /*3fc0*/  SEL R52, R46.reuse, R57, !P5 ;  /* 0x000000392e347207 */ /* 0x044fe20006800000 */
[----:B------:R1:W-:Y:S01]  /*3fd0*/  STL [R1+0x68], R48 ;  /* 0x0000683001007387 */ /* 0x0003e20000100800 */
[----:B------:R-:W-:-:S02]  /*3fe0*/  SEL R23, R46, R23, !P5 ;  /* 0x000000172e177207 */ /* 0x000fc40006800000 */
[C---:B------:R-:W-:Y:S01]  /*3ff0*/  SEL R9, R46.reuse, R9, !P5 ;  /* 0x000000092e097207 */ /* 0x040fe20006800000 */
[----:B------:R-:W-:Y:S01]  /*4000*/  STL [R1+0x6c], R52 ;  /* 0x00006c3401007387 */ /* 0x000fe20000100800 */
[C---:B------:R-:W-:Y:S02]  /*4010*/  SEL R22, R46.reuse, R22, !P5 ;  /* 0x000000162e167207 */ /* 0x040fe40006800000 */
[C---:B0-----:R-:W-:Y:S02]  /*4020*/  SEL R50, R46.reuse, R55, !P5 ;  /* 0x000000372e327207 */ /* 0x041fe40006800000 */
[C---:B------:R-:W-:Y:S02]  /*4030*/  SEL R11, R46.reuse, R11, !P5 ;  /* 0x0000000b2e0b7207 */ /* 0x040fe40006800000 */
[C---:B-1----:R-:W-:Y:S01]  /*4040*/  SEL R48, R46.reuse, R49, !P5 ;  /* 0x000000312e307207 */ /* 0x042fe20006800000 */
[----:B------:R0:W-:Y:S01]  /*4050*/  STL [R1+0x70], R50 ;  /* 0x0000703201007387 */ /* 0x0001e20000100800 */
[----:B------:R-:W-:Y:S01]  /*4060*/  SEL R49, R46, R51, !P5 ;  /* 0x000000332e317207 */ /* 0x000fe20006800000 */
[----:B------:R-:W-:Y:S01]  /*4070*/  VIADD R51, R4, 0xffffffd8 ;  /* 0xffffffd804337836 */ /* 0x000fe20000000000 */
[C---:B------:R-:W-:Y:S01]  /*4080*/  SEL R21, R46.reuse, R21, !P5 ;  /* 0x000000152e157207 */ /* 0x040fe20006800000 */
[----:B------:R1:W-:Y:S01]  /*4090*/  STL [R1+0x74], R48 ;  /* 0x0000743001007387 */ /* 0x0003e20000100800 */
[----:B------:R-:W-:-:S02]  /*40a0*/  SEL R13, R46, R13, !P5 ;  /* 0x0000000d2e0d7207 */ /* 0x000fc40006800000 */
[C---:B------:R-:W-:Y:S01]  /*40b0*/  SEL R20, R46.reuse, R20, !P5 ;  /* 0x000000142e147207 */ /* 0x040fe20006800000 */
[----:B------:R2:W-:Y:S01]  /*40c0*/  STL [R1+0x78], R49 ;  /* 0x0000783101007387 */ /* 0x0005e20000100800 */
[----:B------:R-:W-:Y:S01]  /*40d0*/  SEL R15, R46, R15, !P5 ;  /* 0x0000000f2e0f7207 */ /* 0x000fe20006800000 */
[----:B0-----:R-:W-:Y:S01]  /*40e0*/  VIADD R50, R4, 0xffffffe2 ;  /* 0xffffffe204327836 */ /* 0x001fe20000000000 */
[C---:B------:R-:W-:Y:S02]  /*40f0*/  SEL R19, R46.reuse, R19, !P5 ;  /* 0x000000132e137207 */ /* 0x040fe40006800000 */
[C---:B------:R-:W-:Y:S02]  /*4100*/  SEL R17, R46.reuse, R17, !P5 ;  /* 0x000000112e117207 */ /* 0x040fe40006800000 */
[C---:B-1----:R-:W-:Y:S02]  /*4110*/  SEL R48, R46.reuse, R53, !P5 ;  /* 0x000000352e307207 */ /* 0x042fe40006800000 */
[----:B------:R-:W-:Y:S01]  /*4120*/  SEL R18, R46, R18, !P5 ;  /* 0x000000122e127207 */ /* 0x000fe20006800000 */
[----:B--2---:R-:W-:Y:S01]  /*4130*/  VIADD R49, R4, 0xffffffe6 ;  /* 0xffffffe604317836 */ /* 0x004fe20000000000 */
[C---:B------:R-:W-:Y:S01]  /*4140*/  SEL R16, R46.reuse, R16, !P5 ;  /* 0x000000102e107207 */ /* 0x040fe20006800000 */
[----:B------:R0:W-:Y:S01]  /*4150*/  STL [R1+0x7c], R48 ;  /* 0x00007c3001007387 */ /* 0x0001e20000100800 */
[----:B------:R-:W-:-:S02]  /*4160*/  SEL R14, R46, R14, !P5 ;  /* 0x0000000e2e0e7207 */ /* 0x000fc40006800000 */
[C---:B------:R-:W-:Y:S02]  /*4170*/  SEL R12, R46.reuse, R12, !P5 ;  /* 0x0000000c2e0c7207 */ /* 0x040fe40006800000 */
[C---:B------:R-:W-:Y:S02]  /*4180*/  SEL R10, R46.reuse, R10, !P5 ;  /* 0x0000000a2e0a7207 */ /* 0x040fe40006800000 */
[C---:B------:R-:W-:Y:S02]  /*4190*/  SEL R8, R46.reuse, R8, !P5 ;  /* 0x000000082e087207 */ /* 0x040fe40006800000 */
[C---:B------:R-:W-:Y:S02]  /*41a0*/  SEL R0, R46.reuse, R0, !P5 ;  /* 0x000000002e007207 */ /* 0x040fe40006800000 */
[C---:B------:R-:W-:Y:S02]  /*41b0*/  SEL R92, R46.reuse, R92, !P5 ;  /* 0x0000005c2e5c7207 */ /* 0x040fe40006800000 */
[----:B0-----:R-:W-:Y:S01]  /*41c0*/  SEL R48, R46, R7, !P5 ;  /* 0x000000072e307207 */ /* 0x001fe20006800000 */
[C---:B------:R-:W-:Y:S01]  /*41d0*/  VIADD R46, R4.reuse, 0xffffffff ;  /* 0xffffffff042e7836 */ /* 0x040fe20000000000 */
[C---:B------:R-:W-:Y:S01]  /*41e0*/  SEL R7, R3.reuse, R47, !P2 ;  /* 0x0000002f03077207 */ /* 0x040fe20005000000 */
[C---:B------:R-:W-:Y:S01]  /*41f0*/  VIADD R47, R4.reuse, 0xffffffec ;  /* 0xffffffec042f7836 */ /* 0x040fe20000000000 */
[----:B------:R-:W-:Y:S01]  /*4200*/  SEL R3, R3, R45, !P2 ;  /* 0x0000002d03037207 */ /* 0x000fe20005000000 */
[----:B------:R-:W-:Y:S01]  /*4210*/  VIADD R45, R4, 0xfffffff7 ;  /* 0xfffffff7042d7836 */ /* 0x000fe20000000000 */
[----:B------:R-:W-:Y:S01]  /*4220*/  ISETP.GE.U32.AND P2, PT, R46, 0x7fffffc0, PT ;  /* 0x7fffffc02e00780c */ /* 0x000fe20003f46070 */
[C---:B------:R-:W-:Y:S01]  /*4230*/  VIADD R46, R4.reuse, 0xffffffed ;  /* 0xffffffed042e7836 */ /* 0x040fe20000000000 */
[----:B------:R0:W-:Y:S01]  /*4240*/  STL [R1+0x80], R48 ;  /* 0x0000803001007387 */ /* 0x0001e20000100800 */
[----:B------:R-:W-:Y:S01]  /*4250*/  ISETP.GE.U32.AND P6, PT, R47, 0x7fffffad, PT ;  /* 0x7fffffad2f00780c */ /* 0x000fe20003fc6070 */
[----:B------:R-:W-:Y:S01]  /*4260*/  IMAD R3, R3, R5, RZ ;  /* 0x0000000503037224 */ /* 0x000fe200078e02ff */
[----:B------:R-:W-:Y:S01]  /*4270*/  ISETP.GE.U32.AND P5, PT, R45, 0x7fffffb8, PT ;  /* 0x7fffffb82d00780c */ /* 0x000fe20003fa6070 */
[----:B------:R-:W-:Y:S01]  /*4280*/  VIADD R45, R4, 0xffffffef ;  /* 0xffffffef042d7836 */ /* 0x000fe20000000000 */
[----:B------:R-:W-:Y:S01]  /*4290*/  ISETP.GE.U32.AND P4, PT, R46, 0x7fffffae, PT ;  /* 0x7fffffae2e00780c */ /* 0x000fe20003f86070 */
[----:B------:R-:W-:Y:S01]  /*42a0*/  VIADD R46, R4, 0xffffffe8 ;  /* 0xffffffe8042e7836 */ /* 0x000fe20000000000 */
[----:B------:R-:W-:-:S02]  /*42b0*/  LOP3.LUT P1, RZ, R54, UR4, RZ, 0xfc, !PT ;  /* 0x0000000436ff7c12 */ /* 0x000fc4000f82fcff */
[----:B------:R-:W-:Y:S01]  /*42c0*/  SEL R85, RZ, 0x1fffe, P4 ;  /* 0x0001fffeff557807 */ /* 0x000fe20002000000 */
[----:B0-----:R-:W-:Y:S01]  /*42d0*/  VIADD R48, R4, 0xffffffee ;  /* 0xffffffee04307836 */ /* 0x001fe20000000000 */
[----:B------:R-:W-:Y:S01]  /*42e0*/  ISETP.GE.U32.AND P4, PT, R46, 0x7fffffa9, PT ;  /* 0x7fffffa92e00780c */ /* 0x000fe20003f86070 */
[----:B------:R-:W-:-:S03]  /*42f0*/  VIADD R46, R4, 0xffffffea ;  /* 0xffffffea042e7836 */ /* 0x000fc60000000000 */
[----:B------:R-:W-:Y:S02]  /*4300*/  ISETP.GE.U32.AND P3, PT, R48, 0x7fffffaf, PT ;  /* 0x7fffffaf3000780c */ /* 0x000fe40003f66070 */
[----:B------:R-:W-:Y:S02]  /*4310*/  SEL R48, RZ, 0x1, P6 ;  /* 0x00000001ff307807 */ /* 0x000fe40003000000 */
[----:B------:R-:W-:Y:S01]  /*4320*/  ISETP.GE.U32.AND P6, PT, R45, 0x7fffffb0, PT ;  /* 0x7fffffb02d00780c */ /* 0x000fe20003fc6070 */
[----:B------:R-:W-:Y:S01]  /*4330*/  VIADD R45, R4, 0xffffffe9 ;  /* 0xffffffe9042d7836 */ /* 0x000fe20000000000 */
[----:B------:R-:W-:Y:S01]  /*4340*/  SEL R47, RZ, 0x4, P3 ;  /* 0x00000004ff2f7807 */ /* 0x000fe20001800000 */
[----:B------:R-:W-:Y:S01]  /*4350*/  IMAD.IADD R48, R48, 0x1, R85 ;  /* 0x0000000130307824 */ /* 0x000fe200078e0255 */
[----:B------:R-:W-:Y:S02]  /*4360*/  SEL R78, RZ, 0x7fff8, P6 ;  /* 0x0007fff8ff4e7807 */ /* 0x000fe40003000000 */
[----:B------:R-:W-:Y:S01]  /*4370*/  ISETP.GE.U32.AND P3, PT, R45, 0x7fffffaa, PT ;  /* 0x7fffffaa2d00780c */ /* 0x000fe20003f66070 */
[----:B------:R-:W-:Y:S01]  /*4380*/  VIADD R45, R4, 0xffffffeb ;  /* 0xffffffeb042d7836 */ /* 0x000fe20000000000 */
[----:B------:R-:W-:Y:S01]  /*4390*/  ISETP.GE.U32.AND P6, PT, R46, 0x7fffffab, PT ;  /* 0x7fffffab2e00780c */ /* 0x000fe20003fc6070 */
[----:B------:R-:W-:Y:S01]  /*43a0*/  VIADD R46, R4, 0xffffffe4 ;  /* 0xffffffe4042e7836 */ /* 0x000fe20000000000 */
[----:B------:R-:W-:-:S02]  /*43b0*/  SEL R87, RZ, 0x1, P4 ;  /* 0x00000001ff577807 */ /* 0x000fc40002000000 */
[----:B------:R-:W-:Y:S01]  /*43c0*/  ISETP.GE.U32.AND P4, PT, R45, 0x7fffffac, PT ;  /* 0x7fffffac2d00780c */ /* 0x000fe20003f86070 */
[----:B------:R-:W-:Y:S01]  /*43d0*/  VIADD R45, R4, 0xffffffe5 ;  /* 0xffffffe5042d7836 */ /* 0x000fe20000000000 */
[----:B------:R-:W-:Y:S02]  /*43e0*/  SEL R60, RZ, 0x1fffe, P3 ;  /* 0x0001fffeff3c7807 */ /* 0x000fe40001800000 */
[----:B------:R-:W-:Y:S01]  /*43f0*/  ISETP.GE.U32.AND P3, PT, R46, 0x7fffffa5, PT ;  /* 0x7fffffa52e00780c */ /* 0x000fe20003f66070 */
[C---:B------:R-:W-:Y:S01]  /*4400*/  VIADD R46, R4.reuse, 0xffffffe7 ;  /* 0xffffffe7042e7836 */ /* 0x040fe20000000000 */
[----:B------:R-:W-:Y:S01]  /*4410*/  SEL R55, RZ, 0x4, P6 ;  /* 0x00000004ff377807 */ /* 0x000fe20003000000 */
[----:B------:R-:W-:Y:S01]  /*4420*/  IMAD.IADD R60, R87, 0x1, R60 ;  /* 0x00000001573c7824 */ /* 0x000fe200078e023c */
[----:B------:R-:W-:Y:S01]  /*4430*/  ISETP.GE.U32.AND P6, PT, R45, 0x7fffffa6, PT ;  /* 0x7fffffa62d00780c */ /* 0x000fe20003fc6070 */
[----:B------:R-:W-:Y:S01]  /*4440*/  VIADD R45, R4, 0xffffffe1 ;  /* 0xffffffe1042d7836 */ /* 0x000fe20000000000 */
[----:B------:R-:W-:Y:S01]  /*4450*/  SEL R86, RZ, 0x1, P3 ;  /* 0x00000001ff567807 */ /* 0x000fe20001800000 */
[----:B------:R-:W0:Y:S01]  /*4460*/  S2R R87, SR_TID.X ;  /* 0x0000000000577919 */ /* 0x000e220000002100 */
[----:B------:R-:W-:-:S02]  /*4470*/  SEL R76, RZ, 0x7fff8, P4 ;  /* 0x0007fff8ff4c7807 */ /* 0x000fc40002000000 */
[----:B------:R-:W-:Y:S01]  /*4480*/  ISETP.GE.U32.AND P3, PT, R46, 0x7fffffa8, PT ;  /* 0x7fffffa82e00780c */ /* 0x000fe20003f66070 */
[C---:B------:R-:W-:Y:S01]  /*4490*/  VIADD R46, R4.reuse, 0xffffffe0 ;  /* 0xffffffe0042e7836 */ /* 0x040fe20000000000 */
[----:B------:R-:W-:Y:S02]  /*44a0*/  ISETP.GE.U32.AND P4, PT, R49, 0x7fffffa7, PT ;  /* 0x7fffffa73100780c */ /* 0x000fe40003f86070 */
[----:B------:R-:W-:Y:S02]  /*44b0*/  SEL R77, RZ, 0x1fffe, P6 ;  /* 0x0001fffeff4d7807 */ /* 0x000fe40003000000 */
[----:B------:R-:W-:Y:S01]  /*44c0*/  ISETP.GE.U32.AND P6, PT, R45, 0x7fffffa2, PT ;  /* 0x7fffffa22d00780c */ /* 0x000fe20003fc6070 */
[----:B------:R-:W-:Y:S01]  /*44d0*/  VIADD R45, R4, 0xffffffe3 ;  /* 0xffffffe3042d7836 */ /* 0x000fe20000000000 */
[----:B------:R-:W-:Y:S01]  /*44e0*/  SEL R49, RZ, 0x4, P4 ;  /* 0x00000004ff317807 */ /* 0x000fe20002000000 */
[----:B------:R-:W-:Y:S01]  /*44f0*/  IMAD.IADD R77, R86, 0x1, R77 ;  /* 0x00000001564d7824 */ /* 0x000fe200078e024d */
[----:B------:R-:W-:Y:S01]  /*4500*/  ISETP.GE.U32.AND P4, PT, R46, 0x7fffffa1, PT ;  /* 0x7fffffa12e00780c */ /* 0x000fe20003f86070 */
[----:B------:R-:W-:Y:S01]  /*4510*/  VIADD R46, R4, 0xffffffcc ;  /* 0xffffffcc042e7836 */ /* 0x000fe20000000000 */
[----:B------:R-:W-:-:S02]  /*4520*/  SEL R74, RZ, 0x7fff8, P3 ;  /* 0x0007fff8ff4a7807 */ /* 0x000fc40001800000 */
[----:B------:R-:W-:Y:S01]  /*4530*/  ISETP.GE.U32.AND P3, PT, R50, 0x7fffffa3, PT ;  /* 0x7fffffa33200780c */ /* 0x000fe20003f66070 */
[C---:B------:R-:W-:Y:S01]  /*4540*/  VIADD R50, R4.reuse, 0xffffffce ;  /* 0xffffffce04327836 */ /* 0x040fe20000000000 */
[----:B------:R-:W-:Y:S02]  /*4550*/  SEL R75, RZ, 0x1fffe, P6 ;  /* 0x0001fffeff4b7807 */ /* 0x000fe40003000000 */
[----:B------:R-:W-:Y:S01]  /*4560*/  ISETP.GE.U32.AND P6, PT, R45, 0x7fffffa4, PT ;  /* 0x7fffffa42d00780c */ /* 0x000fe20003fc6070 */
[----:B------:R-:W-:Y:S01]  /*4570*/  VIADD R45, R4, 0xffffffcd ;  /* 0xffffffcd042d7836 */ /* 0x000fe20000000000 */
[----:B------:R-:W-:Y:S02]  /*4580*/  SEL R66, RZ, 0x4, P3 ;  /* 0x00000004ff427807 */ /* 0x000fe40001800000 */
[----:B------:R-:W-:Y:S01]  /*4590*/  ISETP.GE.U32.AND P3, PT, R46, 0x7fffff8d, PT ;  /* 0x7fffff8d2e00780c */ /* 0x000fe20003f66070 */
[----:B------:R-:W-:Y:S01]  /*45a0*/  VIADD R46, R4, 0xffffffcf ;  /* 0xffffffcf042e7836 */ /* 0x000fe20000000000 */
[----:B------:R-:W-:-:S02]  /*45b0*/  SEL R73, RZ, 0x7fff8, P6 ;  /* 0x0007fff8ff497807 */ /* 0x000fc40003000000 */
[----:B------:R-:W-:Y:S01]  /*45c0*/  ISETP.GE.U32.AND P6, PT, R45, 0x7fffff8e, PT ;  /* 0x7fffff8e2d00780c */ /* 0x000fe20003fc6070 */
[----:B------:R-:W-:Y:S01]  /*45d0*/  VIADD R45, R4, 0xffffffc8 ;  /* 0xffffffc8042d7836 */ /* 0x000fe20000000000 */
[----:B------:R-:W-:Y:S02]  /*45e0*/  SEL R56, RZ, 0x1, P3 ;  /* 0x00000001ff387807 */ /* 0x000fe40001800000 */
        /* <DEDUP_REMOVED lines=60> */
[C---:B------:R-:W-:Y:S01]  /*49b0*/  VIADD R51, R4.reuse, 0xffffffd4 ;  /* 0xffffffd404337836 */ /* 0x040fe20000000000 */
        /* <DEDUP_REMOVED lines=11> */
[----:B------:R-:W-:Y:S02]  /*4a70*/  ISETP.GE.U32.AND P6, PT, R51, 0x7fffff97, PT ;  /* 0x7fffff973300780c */ /* 0x000fe40003fc6070 */
[----:B------:R-:W-:Y:S02]  /*4a80*/  SEL R62, RZ, 0x1fffe, P3 ;  /* 0x0001fffeff3e7807 */ /* 0x000fe40001800000 */
[----:B------:R-:W-:Y:S01]  /*4a90*/  ISETP.GE.U32.AND P3, PT, R45, 0x7fffff98, PT ;  /* 0x7fffff982d00780c */ /* 0x000fe20003f66070 */
[----:B------:R-:W-:Y:S01]  /*4aa0*/  VIADD R45, R4, 0xffffffd1 ;  /* 0xffffffd1042d7836 */ /* 0x000fe20000000000 */
[----:B------:R-:W-:Y:S01]  /*4ab0*/  SEL R51, RZ, 0x4, P6 ;  /* 0x00000004ff337807 */ /* 0x000fe20003000000 */
[----:B------:R-:W-:Y:S01]  /*4ac0*/  IMAD.IADD R62, R79, 0x1, R62 ;  /* 0x000000014f3e7824 */ /* 0x000fe200078e023e */
[----:B------:R-:W-:-:S02]  /*4ad0*/  ISETP.GE.U32.AND P6, PT, R59, 0x7fffff91, PT ;  /* 0x7fffff913b00780c */ /* 0x000fc40003fc6070 */
[----:B------:R-:W-:Y:S02]  /*4ae0*/  SEL R59, RZ, 0x7fff8, P3 ;  /* 0x0007fff8ff3b7807 */ /* 0x000fe40001800000 */
[----:B------:R-:W-:Y:S01]  /*4af0*/  ISETP.GE.U32.AND P3, PT, R45, 0x7fffff92, PT ;  /* 0x7fffff922d00780c */ /* 0x000fe20003f66070 */
[C---:B------:R-:W-:Y:S01]  /*4b00*/  VIADD R45, R4.reuse, 0xffffffc0 ;  /* 0xffffffc0042d7836 */ /* 0x040fe20000000000 */
[----:B------:R-:W-:Y:S02]  /*4b10*/  SEL R88, RZ, 0x1, P6 ;  /* 0x00000001ff587807 */ /* 0x000fe40003000000 */
[----:B------:R-:W-:Y:S01]  /*4b20*/  ISETP.GE.U32.AND P6, PT, R89, 0x7fffff93, PT ;  /* 0x7fffff935900780c */ /* 0x000fe20003fc6070 */
[----:B------:R-:W-:Y:S01]  /*4b30*/  VIADD R89, R4, 0xffffffd3 ;  /* 0xffffffd304597836 */ /* 0x000fe20000000000 */
[----:B------:R-:W-:Y:S02]  /*4b40*/  SEL R90, RZ, 0x1fffe, P3 ;  /* 0x0001fffeff5a7807 */ /* 0x000fe40001800000 */
[----:B------:R-:W-:-:S02]  /*4b50*/  ISETP.GE.U32.AND P3, PT, R45, 0x7fffff81, PT ;  /* 0x7fffff812d00780c */ /* 0x000fc40003f66070 */
[----:B------:R-:W-:Y:S01]  /*4b60*/  SEL R45, RZ, 0x4, P6 ;  /* 0x00000004ff2d7807 */ /* 0x000fe20003000000 */
[----:B------:R-:W-:Y:S01]  /*4b70*/  IMAD.IADD R88, R88, 0x1, R90 ;  /* 0x0000000158587824 */ /* 0x000fe200078e025a */
[----:B------:R-:W-:Y:S01]  /*4b80*/  ISETP.GE.U32.AND P6, PT, R89, 0x7fffff94, PT ;  /* 0x7fffff945900780c */ /* 0x000fe20003fc6070 */
[----:B------:R-:W1:Y:S01]  /*4b90*/  LDC.64 R90, c[0x0][0x3a8] ;  /* 0x0000ea00ff5a7b82 */ /* 0x000e620000000a00 */
[----:B------:R-:W-:Y:S02]  /*4ba0*/  SEL R89, RZ, 0x1, P4 ;  /* 0x00000001ff597807 */ /* 0x000fe40002000000 */
[----:B------:R-:W-:Y:S02]  /*4bb0*/  LOP3.LUT R60, R60, 0x3, RZ, 0xc0, !PT ;  /* 0x000000033c3c7812 */ /* 0x000fe400078ec0ff */
[----:B------:R-:W-:Y:S01]  /*4bc0*/  LOP3.LUT R48, R48, 0x3, RZ, 0xc0, !PT ;  /* 0x0000000330307812 */ /* 0x000fe200078ec0ff */
[----:B------:R-:W-:Y:S01]  /*4bd0*/  IMAD.IADD R75, R89, 0x1, R75 ;  /* 0x00000001594b7824 */ /* 0x000fe200078e024b */
[----:B------:R-:W-:Y:S01]  /*4be0*/  LOP3.LUT R72, R72, 0x3, RZ, 0xc0, !PT ;  /* 0x0000000348487812 */ /* 0x000fe200078ec0ff */
[----:B------:R-:W-:Y:S01]  /*4bf0*/  IMAD R89, R7, R5, RZ ;  /* 0x0000000507597224 */ /* 0x000fe200078e02ff */
[----:B------:R-:W-:-:S02]  /*4c00*/  LOP3.LUT R64, R64, 0x3, RZ, 0xc0, !PT ;  /* 0x0000000340407812 */ /* 0x000fc400078ec0ff */
[----:B------:R-:W-:Y:S02]  /*4c10*/  SEL R85, RZ, 0x1, P3 ;  /* 0x00000001ff557807 */ /* 0x000fe40001800000 */
[----:B------:R-:W-:Y:S02]  /*4c20*/  IADD3 R55, PT, PT, R60, R76, R55 ;  /* 0x0000004c3c377210 */ /* 0x000fe40007ffe037 */
[----:B------:R-:W-:Y:S01]  /*4c30*/  LOP3.LUT R75, R75, 0x3, RZ, 0xc0, !PT ;  /* 0x000000034b4b7812 */ /* 0x000fe200078ec0ff */
[----:B------:R-:W-:Y:S01]  /*4c40*/  IMAD.IADD R68, R85, 0x1, R68 ;  /* 0x0000000155447824 */ /* 0x000fe200078e0244 */
[----:B------:R-:W-:Y:S02]  /*4c50*/  LOP3.LUT R56, R56, 0x3, RZ, 0xc0, !PT ;  /* 0x0000000338387812 */ /* 0x000fe400078ec0ff */
[----:B------:R-:W-:Y:S02]  /*4c60*/  IADD3 R47, PT, PT, R48, R78, R47 ;  /* 0x0000004e302f7210 */ /* 0x000fe40007ffe02f */
[----:B------:R-:W-:-:S02]  /*4c70*/  IADD3 R54, PT, PT, R72, R69, R54 ;  /* 0x0000004548367210 */ /* 0x000fc40007ffe036 */
[----:B------:R-:W-:Y:S02]  /*4c80*/  IADD3 R53, PT, PT, R64, R61, R53 ;  /* 0x0000003d40357210 */ /* 0x000fe40007ffe035 */
[----:B------:R-:W-:Y:S02]  /*4c90*/  SEL R48, RZ, 0x7fff8, P6 ;  /* 0x0007fff8ff307807 */ /* 0x000fe40003000000 */
[----:B------:R-:W-:Y:S01]  /*4ca0*/  LOP3.LUT R88, R88, 0x3, RZ, 0xc0, !PT ;  /* 0x0000000358587812 */ /* 0x000fe200078ec0ff */
[----:B------:R-:W-:Y:S01]  /*4cb0*/  IMAD.SHL.U32 R53, R53, 0x100, RZ ;  /* 0x0000010035357824 */ /* 0x000fe200078e00ff */
[----:B------:R-:W-:Y:S02]  /*4cc0*/  LOP3.LUT R77, R77, 0x3, RZ, 0xc0, !PT ;  /* 0x000000034d4d7812 */ /* 0x000fe400078ec0ff */
[----:B------:R-:W-:Y:S02]  /*4cd0*/  IADD3 R66, PT, PT, R75, R73, R66 ;  /* 0x000000494b427210 */ /* 0x000fe40007ffe042 */
[----:B------:R-:W-:Y:S01]  /*4ce0*/  IADD3 R52, PT, PT, R56, R71, R52 ;  /* 0x0000004738347210 */ /* 0x000fe20007ffe034 */
[----:B------:R-:W-:Y:S01]  /*4cf0*/  IMAD.SHL.U32 R56, R55, 0x100, RZ ;  /* 0x0000010037387824 */ /* 0x000fe200078e00ff */
[----:B------:R-:W-:Y:S01]  /*4d00*/  IADD3 R45, PT, PT, R88, R48, R45 ;  /* 0x00000030582d7210 */ /* 0x000fe20007ffe02d */
[----:B------:R-:W-:Y:S01]  /*4d10*/  IMAD.SHL.U32 R55, R54, 0x100, RZ ;  /* 0x0000010036377824 */ /* 0x000fe200078e00ff */
[----:B------:R-:W-:-:S02]  /*4d20*/  IADD3 R49, PT, PT, R77, R74, R49 ;  /* 0x0000004a4d317210 */ /* 0x000fc40007ffe031 */
[----:B------:R-:W-:Y:S02]  /*4d30*/  LOP3.LUT R57, R57, 0x3, RZ, 0xc0, !PT ;  /* 0x0000000339397812 */ /* 0x000fe400078ec0ff */
[----:B------:R-:W-:Y:S02]  /*4d40*/  LOP3.LUT R66, R66, 0xf, RZ, 0xc0, !PT ;  /* 0x0000000f42427812 */ /* 0x000fe400078ec0ff */
[----:B------:R-:W-:Y:S02]  /*4d50*/  LOP3.LUT R68, R68, 0x3, RZ, 0xc0, !PT ;  /* 0x0000000344447812 */ /* 0x000fe400078ec0ff */
[----:B------:R-:W-:Y:S01]  /*4d60*/  LOP3.LUT R48, R45, 0xf, RZ, 0xc0, !PT ;  /* 0x0000000f2d307812 */ /* 0x000fe200078ec0ff */
[----:B------:R-:W-:Y:S01]  /*4d70*/  IMAD R49, R49, 0x10, R66 ;  /* 0x0000001031317824 */ /* 0x000fe200078e0242 */
[----:B------:R-:W-:Y:S02]  /*4d80*/  LOP3.LUT R45, R55, 0xf00, RZ, 0xe2, !PT ;  /* 0x00000f00372d7812 */ /* 0x000fe400078ee2ff */
[----:B------:R-:W-:-:S02]  /*4d90*/  IADD3 R46, PT, PT, R57, R63, R46 ;  /* 0x0000003f392e7210 */ /* 0x000fc40007ffe02e */
[----:B------:R-:W-:Y:S01]  /*4da0*/  LOP3.LUT R53, R53, 0xf00, RZ, 0xe2, !PT ;  /* 0x00000f0035357812 */ /* 0x000fe200078ee2ff */
[----:B------:R-:W-:Y:S01]  /*4db0*/  IMAD R52, R52, 0x1000, R45 ;  /* 0x0000100034347824 */ /* 0x000fe200078e022d */
[----:B------:R-:W-:Y:S02]  /*4dc0*/  LOP3.LUT R70, R70, 0x3, RZ, 0xc0, !PT ;  /* 0x0000000346467812 */ /* 0x000fe400078ec0ff */
[----:B------:R-:W-:Y:S01]  /*4dd0*/  LOP3.LUT R62, R62, 0x3, RZ, 0xc0, !PT ;  /* 0x000000033e3e7812 */ /* 0x000fe200078ec0ff */
[----:B------:R-:W-:Y:S01]  /*4de0*/  IMAD R45, R46, 0x1000, R53 ;  /* 0x000010002e2d7824 */ /* 0x000fe200078e0235 */
[----:B------:R-:W-:Y:S02]  /*4df0*/  IADD3 R58, PT, PT, R68, R65, R58 ;  /* 0x00000041443a7210 */ /* 0x000fe40007ffe03a */
[----:B------:R-:W-:Y:S02]  /*4e00*/  LOP3.LUT R54, R56, 0xf00, RZ, 0xe2, !PT ;  /* 0x00000f0038367812 */ /* 0x000fe400078ee2ff */
[----:B------:R-:W-:-:S02]  /*4e10*/  IADD3 R50, PT, PT, R70, R67, R50 ;  /* 0x0000004346327210 */ /* 0x000fc40007ffe032 */
[----:B------:R-:W-:Y:S01]  /*4e20*/  IADD3 R51, PT, PT, R62, R59, R51 ;  /* 0x0000003b3e337210 */ /* 0x000fe20007ffe033 */
[----:B------:R-:W-:Y:S01]  /*4e30*/  IMAD R47, R47, 0x1000, R54 ;  /* 0x000010002f2f7824 */ /* 0x000fe200078e0236 */
[----:B------:R-:W-:Y:S02]  /*4e40*/  LOP3.LUT R57, R58, 0xf, RZ, 0xc0, !PT ;  /* 0x0000000f3a397812 */ /* 0x000fe400078ec0ff */
[----:B------:R-:W-:Y:S01]  /*4e50*/  LOP3.LUT R46, R49, 0xff, RZ, 0xc0, !PT ;  /* 0x000000ff312e7812 */ /* 0x000fe200078ec0ff */
[----:B------:R-:W-:Y:S01]  /*4e60*/  IMAD R51, R51, 0x10, R48 ;  /* 0x0000001033337824 */ /* 0x000fe200078e0230 */
[----:B0-----:R-:W-:Y:S01]  /*4e70*/  LOP3.LUT R87, R87, 0x3f, RZ, 0xc0, !PT ;  /* 0x0000003f57577812 */ /* 0x001fe200078ec0ff */
[----:B------:R-:W-:Y:S01]  /*4e80*/  IMAD R50, R50, 0x10, R57 ;  /* 0x0000001032327824 */ /* 0x000fe200078e0239 */
[----:B---3--:R-:W-:Y:S01]  /*4e90*/  LEA R88, P6, R89, UR12, 0x1 ;  /* 0x0000000c59587c11 */ /* 0x008fe2000f8c08ff */
[----:B------:R-:W-:Y:S01]  /*4ea0*/  IMAD.IADD R7, R47, 0x1, R46 ;  /* 0x000000012f077824 */ /* 0x000fe200078e022e */
[----:B------:R-:W-:Y:S01]  /*4eb0*/  LOP3.LUT R48, R51, 0xff, RZ, 0xc0, !PT ;  /* 0x000000ff33307812 */ /* 0x000fe200078ec0ff */
[----:B-1----:R-:W-:Y:S01]  /*4ec0*/  IMAD R47, R87, R91, RZ ;  /* 0x0000005b572f7224 */ /* 0x002fe200078e02ff */
[----:B------:R-:W-:-:S02]  /*4ed0*/  LEA.HI.X.SX32 R89, R89, UR13, 0x1, P6 ;  /* 0x0000000d59597c11 */ /* 0x000fc4000b0f0eff */
[----:B------:R-:W-:Y:S01]  /*4ee0*/  LEA R86, P6, R3, UR12, 0x1 ;  /* 0x0000000c03567c11 */ /* 0x000fe2000f8c08ff */
[----:B------:R-:W-:Y:S01]  /*4ef0*/  IMAD.IADD R45, R45, 0x1, R48 ;  /* 0x000000012d2d7824 */ /* 0x000fe200078e0230 */
[----:B------:R-:W-:Y:S02]  /*4f00*/  LOP3.LUT R49, R50, 0xff, RZ, 0xc0, !PT ;  /* 0x000000ff32317812 */ /* 0x000fe400078ec0ff */
[----:B------:R-:W-:Y:S02]  /*4f10*/  LEA.HI.X.SX32 R87, R3, UR13, 0x1, P6 ;  /* 0x0000000d03577c11 */ /* 0x000fe4000b0f0eff */
[C---:B------:R-:W-:Y:S01]  /*4f20*/  LEA R5, P6, R47.reuse, UR14, 0x1 ;  /* 0x0000000e2f057c11 */ /* 0x040fe2000f8c08ff */
[----:B------:R-:W-:Y:S01]  /*4f30*/  IMAD.IADD R46, R52, 0x1, R49 ;  /* 0x00000001342e7824 */ /* 0x000fe200078e0231 */
[----:B------:R-:W-:Y:S02]  /*4f40*/  PRMT R54, RZ, 0x7610, R54 ;  /* 0x00007610ff367816 */ /* 0x000fe40000000036 */
[----:B------:R-:W-:Y:S01]  /*4f50*/  LEA.HI.X.SX32 R3, R47, UR15, 0x1, P6 ;  /* 0x0000000f2f037c11 */ /* 0x000fe2000b0f0eff */
[----:B------:R-:W-:Y:S08]  /*4f60*/  BRA.U UP0, `(.L_x_11) ;  /* 0x0000000100187547 */ /* 0x000ff0000b800000 */
[----:B------:R-:W-:Y:S01]  /*4f70*/  ELECT P6, URZ, PT ;  /* 0x0000000000ff782f */ /* 0x000fe200038c0000 */
[----:B------:R-:W-:Y:S01]  /*4f80*/  IMAD.MOV.U32 R47, RZ, RZ, 0x1 ;  /* 0x00000001ff2f7424 */ /* 0x000fe200078e00ff */
[----:B------:R-:W-:Y:S01]  /*4f90*/  UMOV UR5, 0x40 ;  /* 0x0000004000057882 */ /* 0x000fe20000000000 */
[----:B------:R-:W-:Y:S01]  /*4fa0*/  UVIRTCOUNT.DEALLOC.SMPOOL 0x80 ;  /* 0x000000800000784c */ /* 0x000fe20000000000 */
[----:B------:R-:W-:-:S09]  /*4fb0*/  ULEA UR5, UR4, UR5, 0x18 ;  /* 0x0000000504057291 */ /* 0x000fd2000f8ec0ff */
[----:B------:R0:W-:Y:S03]  /*4fc0*/  @P6 STS.U8 [UR5], R47 ;  /* 0x0000002fff006988 */ /* 0x0001e60008000005 */
.L_x_11:
[----:B------:R-:W-:Y:S01]  /*4fd0*/  STTM.x64 tmem[UR8], RZ ;  /* 0x000000ff000079ed */ /* 0x000fe20008340008 */
[----:B------:R-:W-:Y:S01]  /*4fe0*/  STTM.x64 tmem[UR8+0x40], RZ ;  /* 0x000040ff000079ed */ /* 0x000fe20008340008 */
[----:B------:R-:W-:Y:S01]  /*4ff0*/  STTM.x64 tmem[UR8+0x80], RZ ;  /* 0x000080ff000079ed */ /* 0x000fe20008340008 */
[----:B------:R-:W-:Y:S01]  /*5000*/  STTM.x64 tmem[UR8+0xc0], RZ ;  /* 0x0000c0ff000079ed */ /* 0x000fe20008340008 */
[----:B------:R-:W-:Y:S01]  /*5010*/  STTM.x64 tmem[UR8+0x100], RZ ;  /* 0x000100ff000079ed */ /* 0x000fe20008340008 */
[----:B------:R-:W-:Y:S01]  /*5020*/  STTM.x64 tmem[UR8+0x140], RZ ;  /* 0x000140ff000079ed */ /* 0x000fe20008340008 */
[----:B------:R-:W-:Y:S01]  /*5030*/  STTM.x64 tmem[UR8+0x180], RZ ;  /* 0x000180ff000079ed */ /* 0x000fe20008340008 */
[----:B------:R-:W-:Y:S01]  /*5040*/  STTM.x64 tmem[UR8+0x1c0], RZ ;  /* 0x0001c0ff000079ed */ /* 0x000fe20008340008 */
[----:B------:R-:W1:Y:S02]  /*5050*/  FENCE.VIEW.ASYNC.T ;  /* 0x00000000000073c6 */ /* 0x000e640000000200 */
[----:B-1----:R-:W-:Y:S01]  /*5060*/  BAR.SYNC.DEFER_BLOCKING 0x0 ;  /* 0x0000000000007b1d */ /* 0x002fe20000010000 */
[----:B------:R-:W-:Y:S01]  /*5070*/  IMAD.MOV.U32 R50, RZ, RZ, R54 ;  /* 0x000000ffff327224 */ /* 0x000fe200078e0036 */
[----:B------:R-:W-:Y:S01]  /*5080*/  PRMT R51, RZ, 0x7610, R51 ;  /* 0x00007610ff337816 */ /* 0x000fe20000000033 */
[----:B0-----:R-:W-:Y:S01]  /*5090*/  IMAD R47, R24, UR10, RZ ;  /* 0x0000000a182f7c24 */ /* 0x001fe2000f8e02ff */
[----:B------:R-:W-:Y:S01]  /*50a0*/  LOP3.LUT R7, R7, 0xffff, RZ, 0xc0, !PT ;  /* 0x0000ffff07077812 */ /* 0x000fe200078ec0ff */
[----:B------:R-:W-:Y:S01]  /*50b0*/  IMAD R25, R25, UR10, RZ ;  /* 0x0000000a19197c24 */ /* 0x000fe2000f8e02ff */
[----:B------:R-:W-:Y:S01]  /*50c0*/  VOTEU.ALL UP1, P0 ;  /* 0x0000000000ff7886 */ /* 0x000fe20000020000 */
[----:B------:R-:W-:Y:S01]  /*50d0*/  VOTEU.ALL UP2, P0 ;  /* 0x0000000000ff7886 */ /* 0x000fe20000040000 */
[----:B------:R0:W-:Y:S01]  /*50e0*/  STL.64 [R1+0x9b0], R52 ;  /* 0x0009b03401007387 */ /* 0x0001e20000100a00 */
[----:B------:R-:W-:-:S02]  /*50f0*/  IMAD R26, R26, UR10, RZ ;  /* 0x0000000a1a1a7c24 */ /* 0x000fc4000f8e02ff */
[----:B------:R-:W-:-:S04]  /*5100*/  @!UP1 UIADD3 UR4, UPT, UPT, -UR6, 0x100000, URZ ;  /* 0x0010000006049890 */ /* 0x000fc8000fffe1ff */
[----:B------:R-:W-:Y:S02]  /*5110*/  @!UP1 USHF.L.U32 UR5, UR4, 0xb, URZ ;  /* 0x0000000b04059899 */ /* 0x000fe400080006ff */
[----:B------:R-:W-:Y:S01]  /*5120*/  @!UP1 USHF.L.U32 UR4, UR4, 0x1, URZ ;  /* 0x0000000104049899 */ /* 0x000fe200080006ff */
[----:B------:R-:W-:Y:S01]  /*5130*/  STL [R1+0x888], R91 ;  /* 0x0008885b01007387 */ /* 0x000fe20000100800 */
[----:B------:R-:W-:Y:S02]  /*5140*/  IMAD R27, R27, UR10, RZ ;  /* 0x0000000a1b1b7c24 */ /* 0x000fe4000f8e02ff */
[----:B------:R-:W-:Y:S01]  /*5150*/  IMAD R28, R28, UR10, RZ ;  /* 0x0000000a1c1c7c24 */ /* 0x000fe2000f8e02ff */
[----:B------:R-:W-:Y:S01]  /*5160*/  STL [R1+0x86c], R93 ;  /* 0x00086c5d01007387 */ /* 0x000fe20000100800 */
[----:B------:R-:W-:Y:S02]  /*5170*/  IMAD R29, R29, UR10, RZ ;  /* 0x0000000a1d1d7c24 */ /* 0x000fe4000f8e02ff */
[----:B------:R-:W-:-:S02]  /*5180*/  IMAD R30, R30, UR10, RZ ;  /* 0x0000000a1e1e7c24 */ /* 0x000fc4000f8e02ff */
[----:B------:R-:W-:Y:S02]  /*5190*/  IMAD R31, R31, UR10, RZ ;  /* 0x0000000a1f1f7c24 */ /* 0x000fe4000f8e02ff */
[----:B------:R-:W-:Y:S01]  /*51a0*/  IMAD R32, R32, UR10, RZ ;  /* 0x0000000a20207c24 */ /* 0x000fe2000f8e02ff */
[----:B------:R-:W1:Y:S02]  /*51b0*/  FENCE.VIEW.ASYNC.S ;  /* 0x00000000000073c6 */ /* 0x000e640000000000 */
[----:B-1----:R1:W2:Y:S02]  /*51c0*/  @!UP2 SYNCS.EXCH.64 URZ, [UR9], UR4 ;  /* 0x0000000409ffa5b2 */ /* 0x0022a40008000100 */
[----:B--2---:R-:W-:Y:S01]  /*51d0*/  BAR.SYNC.DEFER_BLOCKING 0x0 ;  /* 0x0000000000007b1d */ /* 0x004fe20000010000 */
[----:B------:R-:W-:Y:S02]  /*51e0*/  IMAD R33, R33, UR10, RZ ;  /* 0x0000000a21217c24 */ /* 0x000fe4000f8e02ff */
[----:B------:R-:W-:-:S02]  /*51f0*/  IMAD R34, R34, UR10, RZ ;  /* 0x0000000a22227c24 */ /* 0x000fc4000f8e02ff */
[----:B------:R-:W-:Y:S02]  /*5200*/  IMAD R35, R35, UR10, RZ ;  /* 0x0000000a23237c24 */ /* 0x000fe4000f8e02ff */
[----:B------:R-:W-:Y:S02]  /*5210*/  IMAD R36, R36, UR10, RZ ;  /* 0x0000000a24247c24 */ /* 0x000fe4000f8e02ff */
[----:B------:R-:W-:Y:S02]  /*5220*/  IMAD R37, R37, UR10, RZ ;  /* 0x0000000a25257c24 */ /* 0x000fe4000f8e02ff */
[----:B------:R-:W-:Y:S02]  /*5230*/  IMAD R38, R38, UR10, RZ ;  /* 0x0000000a26267c24 */ /* 0x000fe4000f8e02ff */
[----:B------:R-:W-:Y:S02]  /*5240*/  IMAD R39, R39, UR10, RZ ;  /* 0x0000000a27277c24 */ /* 0x000fe4000f8e02ff */
[----:B------:R-:W-:-:S02]  /*5250*/  IMAD R40, R40, UR10, RZ ;  /* 0x0000000a28287c24 */ /* 0x000fc4000f8e02ff */
[----:B------:R-:W-:Y:S02]  /*5260*/  IMAD R41, R41, UR10, RZ ;  /* 0x0000000a29297c24 */ /* 0x000fe4000f8e02ff */
[----:B------:R-:W-:Y:S02]  /*5270*/  IMAD R42, R42, UR10, RZ ;  /* 0x0000000a2a2a7c24 */ /* 0x000fe4000f8e02ff */
[----:B------:R-:W-:Y:S02]  /*5280*/  IMAD R43, R43, UR10, RZ ;  /* 0x0000000a2b2b7c24 */ /* 0x000fe4000f8e02ff */
[----:B------:R-:W-:Y:S01]  /*5290*/  IMAD R24, R44, UR10, RZ ;  /* 0x0000000a2c187c24 */ /* 0x000fe2000f8e02ff */
[----:B------:R-:W2:Y:S01]  /*52a0*/  @!P2 LDG.E.U16 R50, desc[UR22][R88.64] ;  /* 0x000000165832a981 */ /* 0x000ea2000c1e1500 */
[----:B------:R-:W-:Y:S02]  /*52b0*/  IMAD R6, R6, UR10, RZ ;  /* 0x0000000a06067c24 */ /* 0x000fe4000f8e02ff */
[----:B------:R-:W-:Y:S01]  /*52c0*/  IMAD R23, R23, UR10, RZ ;  /* 0x0000000a17177c24 */ /* 0x000fe2000f8e02ff */
[----:B------:R-:W2:Y:S01]  /*52d0*/  @!P2 LDG.E.U16 R51, desc[UR22][R86.64] ;  /* 0x000000165633a981 */ /* 0x000ea2000c1e1500 */
[-C--:B0-----:R-:W-:Y:S01]  /*52e0*/  LEA R52, P2, R47, R5.reuse, 0x1 ;  /* 0x000000052f347211 */ /* 0x081fe200078408ff */
[----:B------:R-:W-:Y:S01]  /*52f0*/  IMAD R9, R9, UR10, RZ ;  /* 0x0000000a09097c24 */ /* 0x000fe2000f8e02ff */
[----:B------:R-:W-:Y:S01]  /*5300*/  LEA R53, P6, R25, R5, 0x1 ;  /* 0x0000000519357211 */ /* 0x000fe200078c08ff */
[----:B------:R-:W-:-:S02]  /*5310*/  IMAD R22, R22, UR10, RZ ;  /* 0x0000000a16167c24 */ /* 0x000fc4000f8e02ff */
[----:B------:R-:W-:Y:S02]  /*5320*/  IMAD R11, R11, UR10, RZ ;  /* 0x0000000a0b0b7c24 */ /* 0x000fe4000f8e02ff */
[----:B------:R-:W-:Y:S02]  /*5330*/  IMAD R21, R21, UR10, RZ ;  /* 0x0000000a15157c24 */ /* 0x000fe4000f8e02ff */
[----:B------:R-:W-:Y:S02]  /*5340*/  IMAD R13, R13, UR10, RZ ;  /* 0x0000000a0d0d7c24 */ /* 0x000fe4000f8e02ff */
[----:B------:R-:W-:Y:S01]  /*5350*/  VIADD R48, R4, 0xfffffff6 ;  /* 0xfffffff604307836 */ /* 0x000fe20000000000 */
[----:B--2---:R-:W-:Y:S04]  /*5360*/  STL.64 [R1+0x9a8], R50 ;  /* 0x0009a83201007387 */ /* 0x004fe80000100a00 */
[----:B------:R0:W-:Y:S04]  /*5370*/  STL [R1+0x464], R52 ;  /* 0x0004643401007387 */ /* 0x0001e80000100800 */
[----:B------:R2:W-:Y:S01]  /*5380*/  STL [R1+0x46c], R53 ;  /* 0x00046c3501007387 */ /* 0x0005e20000100800 */
[----:B0-----:R-:W-:-:S02]  /*5390*/  LEA.HI.X.SX32 R52, R47, R3, 0x1, P2 ;  /* 0x000000032f347211 */ /* 0x001fc400010f0eff */
[----:B------:R-:W-:Y:S02]  /*53a0*/  LEA R54, P2, R26, R5, 0x1 ;  /* 0x000000051a367211 */ /* 0x000fe400078408ff */
[----:B--2---:R-:W-:Y:S01]  /*53b0*/  LEA.HI.X.SX32 R53, R25, R3, 0x1, P6 ;  /* 0x0000000319357211 */ /* 0x004fe200030f0eff */
[----:B------:R0:W-:Y:S04]  /*53c0*/  STL [R1+0x460], R52 ;  /* 0x0004603401007387 */ /* 0x0001e80000100800 */
[----:B------:R-:W-:Y:S01]  /*53d0*/  STL [R1+0x474], R54 ;  /* 0x0004743601007387 */ /* 0x000fe20000100800 */
[----:B0-----:R-:W-:-:S03]  /*53e0*/  LEA R52, P6, R27, R5, 0x1 ;  /* 0x000000051b347211 */ /* 0x001fc600078c08ff */
[----:B------:R0:W-:Y:S04]  /*53f0*/  STL [R1+0x468], R53 ;  /* 0x0004683501007387 */ /* 0x0001e80000100800 */
[----:B------:R2:W-:Y:S01]  /*5400*/  STL [R1+0x47c], R52 ;  /* 0x00047c3401007387 */ /* 0x0005e20000100800 */
[----:B0-----:R-:W-:Y:S02]  /*5410*/  LEA.HI.X.SX32 R53, R26, R3, 0x1, P2 ;  /* 0x000000031a357211 */ /* 0x001fe400010f0eff */
[----:B------:R-:W-:Y:S02]  /*5420*/  LEA R54, P2, R28, R5, 0x1 ;  /* 0x000000051c367211 */ /* 0x000fe400078408ff */
[----:B--2---:R-:W-:Y:S01]  /*5430*/  LEA.HI.X.SX32 R52, R27, R3, 0x1, P6 ;  /* 0x000000031b347211 */ /* 0x004fe200030f0eff */
[----:B------:R0:W-:Y:S04]  /*5440*/  STL [R1+0x470], R53 ;  /* 0x0004703501007387 */ /* 0x0001e80000100800 */
[----:B------:R-:W-:Y:S04]  /*5450*/  STL [R1+0x484], R54 ;  /* 0x0004843601007387 */ /* 0x000fe80000100800 */
[----:B------:R2:W-:Y:S01]  /*5460*/  STL [R1+0x478], R52 ;  /* 0x0004783401007387 */ /* 0x0005e20000100800 */
[----:B0-----:R-:W-:-:S05]  /*5470*/  LEA R53, P6, R29, R5, 0x1 ;  /* 0x000000051d357211 */ /* 0x001fca00078c08ff */
[----:B------:R0:W-:Y:S01]  /*5480*/  STL [R1+0x48c], R53 ;  /* 0x00048c3501007387 */ /* 0x0001e20000100800 */
[----:B--2---:R-:W-:Y:S02]  /*5490*/  LEA.HI.X.SX32 R52, R28, R3, 0x1, P2 ;  /* 0x000000031c347211 */ /* 0x004fe400010f0eff */
[----:B------:R-:W-:-:S03]  /*54a0*/  LEA R54, P2, R30, R5, 0x1 ;  /* 0x000000051e367211 */ /* 0x000fc600078408ff */
[----:B------:R2:W-:Y:S01]  /*54b0*/  STL [R1+0x480], R52 ;  /* 0x0004803401007387 */ /* 0x0005e20000100800 */
[----:B0-----:R-:W-:-:S03]  /*54c0*/  LEA.HI.X.SX32 R53, R29, R3, 0x1, P6 ;  /* 0x000000031d357211 */ /* 0x001fc600030f0eff */
[----:B------:R-:W-:Y:S01]  /*54d0*/  STL [R1+0x494], R54 ;  /* 0x0004943601007387 */ /* 0x000fe20000100800 */
[----:B--2---:R-:W-:-:S03]  /*54e0*/  LEA R52, P6, R31, R5, 0x1 ;  /* 0x000000051f347211 */ /* 0x004fc600078c08ff */
        /* <DEDUP_REMOVED lines=24> */
[----:B0-----:R-:W-:-:S02]  /*5670*/  LEA R53, P6, R37, R5, 0x1 ;  /* 0x0000000525357211 */ /* 0x001fc400078c08ff */
[----:B--2---:R-:W-:Y:S02]  /*5680*/  LEA.HI.X.SX32 R52, R36, R3, 0x1, P2 ;  /* 0x0000000324347211 */ /* 0x004fe400010f0eff */
[----:B------:R-:W-:Y:S01]  /*5690*/  LEA R54, P2, R38, R5, 0x1 ;  /* 0x0000000526367211 */ /* 0x000fe200078408ff */
[----:B------:R-:W-:Y:S04]  /*56a0*/  STL [R1+0x4cc], R53 ;  /* 0x0004cc3501007387 */ /* 0x000fe80000100800 */
[----:B------:R-:W-:Y:S04]  /*56b0*/  STL [R1+0x4c0], R52 ;  /* 0x0004c03401007387 */ /* 0x000fe80000100800 */
[----:B------:R0:W-:Y:S04]  /*56c0*/  STL [R1+0x4d4], R54 ;  /* 0x0004d43601007387 */ /* 0x0001e80000100800 */
[----:B0-----:R-:W2:Y:S01]  /*56d0*/  LDL.LU R54, [R1] ;  /* 0x0000000001367983 */ /* 0x001ea20000300800 */
[----:B------:R-:W-:-:S02]  /*56e0*/  LEA.HI.X.SX32 R53, R37, R3, 0x1, P6 ;  /* 0x0000000325357211 */ /* 0x000fc400030f0eff */
[----:B------:R-:W-:-:S03]  /*56f0*/  LEA R52, P6, R39, R5, 0x1 ;  /* 0x0000000527347211 */ /* 0x000fc600078c08ff */
[----:B------:R-:W-:Y:S04]  /*5700*/  STL [R1+0x4c8], R53 ;  /* 0x0004c83501007387 */ /* 0x000fe80000100800 */
[----:B------:R0:W-:Y:S02]  /*5710*/  STL [R1+0x4dc], R52 ;  /* 0x0004dc3401007387 */ /* 0x0001e40000100800 */
[----:B0-----:R-:W-:Y:S02]  /*5720*/  LEA.HI.X.SX32 R52, R38, R3, 0x1, P2 ;  /* 0x0000000326347211 */ /* 0x001fe400010f0eff */
[----:B------:R-:W-:Y:S02]  /*5730*/  LEA R55, P2, R40, R5, 0x1 ;  /* 0x0000000528377211 */ /* 0x000fe400078408ff */
[----:B------:R-:W-:Y:S01]  /*5740*/  LEA.HI.X.SX32 R53, R39, R3, 0x1, P6 ;  /* 0x0000000327357211 */ /* 0x000fe200030f0eff */
[----:B------:R0:W-:Y:S04]  /*5750*/  STL [R1+0x4d0], R52 ;  /* 0x0004d03401007387 */ /* 0x0001e80000100800 */
[----:B------:R3:W-:Y:S04]  /*5760*/  STL [R1+0x4e4], R55 ;  /* 0x0004e43701007387 */ /* 0x0007e80000100800 */
[----:B------:R-:W4:Y:S01]  /*5770*/  LDL.LU R62, [R1+0x4] ;  /* 0x00000400013e7983 */ /* 0x000f220000300800 */
[----:B0-----:R-:W-:-:S03]  /*5780*/  LEA R52, P6, R41, R5, 0x1 ;  /* 0x0000000529347211 */ /* 0x001fc600078c08ff */
[----:B------:R0:W-:Y:S01]  /*5790*/  STL [R1+0x4d8], R53 ;  /* 0x0004d83501007387 */ /* 0x0001e20000100800 */
[----:B---3--:R-:W-:-:S03]  /*57a0*/  LEA.HI.X.SX32 R55, R40, R3, 0x1, P2 ;  /* 0x0000000328377211 */ /* 0x008fc600010f0eff */
[----:B------:R3:W-:Y:S04]  /*57b0*/  STL [R1+0x4ec], R52 ;  /* 0x0004ec3401007387 */ /* 0x0007e80000100800 */
[----:B------:R-:W-:Y:S01]  /*57c0*/  STL [R1+0x4e0], R55 ;  /* 0x0004e03701007387 */ /* 0x000fe20000100800 */
[----:B0-----:R-:W-:-:S03]  /*57d0*/  LEA.HI.X.SX32 R53, R41, R3, 0x1, P6 ;  /* 0x0000000329357211 */ /* 0x001fc600030f0eff */
[----:B------:R-:W4:Y:S01]  /*57e0*/  LDL.LU R61, [R1+0x8] ;  /* 0x00000800013d7983 */ /* 0x000f220000300800 */
[----:B---3--:R-:W-:-:S05]  /*57f0*/  LEA R52, P2, R42, R5, 0x1 ;  /* 0x000000052a347211 */ /* 0x008fca00078408ff */
[----:B------:R0:W-:Y:S01]  /*5800*/  STL [R1+0x4f4], R52 ;  /* 0x0004f43401007387 */ /* 0x0001e20000100800 */
[----:B------:R-:W-:-:S03]  /*5810*/  LEA.HI.X.SX32 R42, R42, R3, 0x1, P2 ;  /* 0x000000032a2a7211 */ /* 0x000fc600010f0eff */
[----:B------:R-:W-:Y:S01]  /*5820*/  STL [R1+0x4e8], R53 ;  /* 0x0004e83501007387 */ /* 0x000fe20000100800 */
[----:B0-----:R-:W-:-:S05]  /*5830*/  LEA R52, P6, R43, R5, 0x1 ;  /* 0x000000052b347211 */ /* 0x001fca00078c08ff */
[----:B------:R0:W-:Y:S01]  /*5840*/  STL [R1+0x4fc], R52 ;  /* 0x0004fc3401007387 */ /* 0x0001e20000100800 */
[----:B------:R-:W-:-:S03]  /*5850*/  LEA.HI.X.SX32 R43, R43, R3, 0x1, P6 ;  /* 0x000000032b2b7211 */ /* 0x000fc600030f0eff */
[----:B------:R3:W-:Y:S01]  /*5860*/  STL [R1+0x4f0], R42 ;  /* 0x0004f02a01007387 */ /* 0x0007e20000100800 */
[-C--:B0-----:R-:W-:Y:S02]  /*5870*/  LEA R52, P2, R24, R5.reuse, 0x1 ;  /* 0x0000000518347211 */ /* 0x081fe400078408ff */
[----:B---3--:R-:W-:-:S03]  /*5880*/  LEA R42, P6, R6, R5, 0x1 ;  /* 0x00000005062a7211 */ /* 0x008fc600078c08ff */
[----:B------:R-:W-:Y:S04]  /*5890*/  STL [R1+0x504], R52 ;  /* 0x0005043401007387 */ /* 0x000fe80000100800 */
[----:B------:R-:W3:Y:S04]  /*58a0*/  LDL.LU R57, [R1+0xc] ;  /* 0x00000c0001397983 */ /* 0x000ee80000300800 */
[----:B------:R-:W-:Y:S04]  /*58b0*/  STL [R1+0x4f8], R43 ;  /* 0x0004f82b01007387 */ /* 0x000fe80000100800 */
[----:B------:R0:W-:Y:S01]  /*58c0*/  STL [R1+0x50c], R42 ;  /* 0x00050c2a01007387 */ /* 0x0001e20000100800 */
[----:B------:R-:W-:-:S02]  /*58d0*/  LEA.HI.X.SX32 R6, R6, R3, 0x1, P6 ;  /* 0x0000000306067211 */ /* 0x000fc400030f0eff */
[----:B0-----:R-:W-:Y:S02]  /*58e0*/  LEA.HI.X.SX32 R42, R24, R3, 0x1, P2 ;  /* 0x00000003182a7211 */ /* 0x001fe400010f0eff */
[----:B------:R-:W-:-:S03]  /*58f0*/  LEA R43, P2, R23, R5, 0x1 ;  /* 0x00000005172b7211 */ /* 0x000fc600078408ff */
[----:B------:R0:W-:Y:S04]  /*5900*/  STL [R1+0x500], R42 ;  /* 0x0005002a01007387 */ /* 0x0001e80000100800 */
[----:B------:R-:W-:Y:S04]  /*5910*/  STL [R1+0x514], R43 ;  /* 0x0005142b01007387 */ /* 0x000fe80000100800 */
[----:B------:R-:W3:Y:S01]  /*5920*/  LDL.LU R56, [R1+0x10] ;  /* 0x0000100001387983 */ /* 0x000ee20000300800 */
[----:B0-----:R-:W-:-:S03]  /*5930*/  LEA R42, P6, R9, R5, 0x1 ;  /* 0x00000005092a7211 */ /* 0x001fc600078c08ff */
[----:B------:R-:W-:Y:S04]  /*5940*/  STL [R1+0x508], R6 ;  /* 0x0005080601007387 */ /* 0x000fe80000100800 */
[----:B------:R0:W-:Y:S01]  /*5950*/  STL [R1+0x51c], R42 ;  /* 0x00051c2a01007387 */ /* 0x0001e20000100800 */
[-C--:B------:R-:W-:Y:S02]  /*5960*/  LEA.HI.X.SX32 R9, R9, R3.reuse, 0x1, P6 ;  /* 0x0000000309097211 */ /* 0x080fe400030f0eff */
[----:B0-----:R-:W-:Y:S02]  /*5970*/  LEA.HI.X.SX32 R42, R23, R3, 0x1, P2 ;  /* 0x00000003172a7211 */ /* 0x001fe400010f0eff */
[----:B------:R-:W-:-:S03]  /*5980*/  LEA R43, P2, R22, R5, 0x1 ;  /* 0x00000005162b7211 */ /* 0x000fc600078408ff */
[----:B------:R0:W-:Y:S04]  /*5990*/  STL [R1+0x510], R42 ;  /* 0x0005102a01007387 */ /* 0x0001e80000100800 */
[----:B------:R-:W-:Y:S04]  /*59a0*/  STL [R1+0x524], R43 ;  /* 0x0005242b01007387 */ /* 0x000fe80000100800 */
[----:B------:R-:W3:Y:S01]  /*59b0*/  LDL.LU R55, [R1+0x14] ;  /* 0x0000140001377983 */ /* 0x000ee20000300800 */
[----:B0-----:R-:W-:-:S03]  /*59c0*/  LEA R42, P6, R11, R5, 0x1 ;  /* 0x000000050b2a7211 */ /* 0x001fc600078c08ff */
[----:B------:R-:W-:Y:S04]  /*59d0*/  STL [R1+0x518], R9 ;  /* 0x0005180901007387 */ /* 0x000fe80000100800 */
[----:B------:R0:W-:Y:S02]  /*59e0*/  STL [R1+0x52c], R42 ;  /* 0x00052c2a01007387 */ /* 0x0001e40000100800 */
[----:B0-----:R-:W-:Y:S02]  /*59f0*/  LEA.HI.X.SX32 R42, R22, R3, 0x1, P2 ;  /* 0x00000003162a7211 */ /* 0x001fe400010f0eff */
[----:B------:R-:W-:-:S03]  /*5a00*/  LEA R43, P2, R21, R5, 0x1 ;  /* 0x00000005152b7211 */ /* 0x000fc600078408ff */
[----:B------:R0:W-:Y:S04]  /*5a10*/  STL [R1+0x520], R42 ;  /* 0x0005202a01007387 */ /* 0x0001e80000100800 */
[----:B------:R0:W-:Y:S01]  /*5a20*/  STL [R1+0x534], R43 ;  /* 0x0005342b01007387 */ /* 0x0001e20000100800 */
[----:B--2---:R-:W-:-:S03]  /*5a30*/  IMAD R9, R54, UR10, RZ ;  /* 0x0000000a36097c24 */ /* 0x004fc6000f8e02ff */
[----:B------:R-:W2:Y:S01]  /*5a40*/  LDL.LU R54, [R1+0x18] ;  /* 0x0000180001367983 */ /* 0x000ea20000300800 */
[----:B------:R-:W-:Y:S02]  /*5a50*/  LEA.HI.X.SX32 R11, R11, R3, 0x1, P6 ;  /* 0x000000030b0b7211 */ /* 0x000fe400030f0eff */
[----:B0-----:R-:W-:Y:S01]  /*5a60*/  LEA R42, P6, R13, R5, 0x1 ;  /* 0x000000050d2a7211 */ /* 0x001fe200078c08ff */
[----:B------:R-:W-:Y:S02]  /*5a70*/  IMAD R20, R20, UR10, RZ ;  /* 0x0000000a14147c24 */ /* 0x000fe4000f8e02ff */
[----:B------:R-:W-:Y:S01]  /*5a80*/  STL [R1+0x528], R11 ;  /* 0x0005280b01007387 */ /* 0x000fe20000100800 */
[----:B------:R-:W-:-:S03]  /*5a90*/  IMAD R15, R15, UR10, RZ ;  /* 0x0000000a0f0f7c24 */ /* 0x000fc6000f8e02ff */
[----:B------:R0:W-:Y:S01]  /*5aa0*/  STL [R1+0x53c], R42 ;  /* 0x00053c2a01007387 */ /* 0x0001e20000100800 */
[-C--:B------:R-:W-:Y:S02]  /*5ab0*/  LEA.HI.X.SX32 R43, R13, R3.reuse, 0x1, P6 ;  /* 0x000000030d2b7211 */ /* 0x080fe400030f0eff */
[----:B0-----:R-:W-:Y:S02]  /*5ac0*/  LEA.HI.X.SX32 R42, R21, R3, 0x1, P2 ;  /* 0x00000003152a7211 */ /* 0x001fe400010f0eff */
[----:B------:R-:W-:-:S03]  /*5ad0*/  LEA R52, P2, R20, R5, 0x1 ;  /* 0x0000000514347211 */ /* 0x000fc600078408ff */
[----:B------:R0:W-:Y:S01]  /*5ae0*/  STL [R1+0x530], R42 ;  /* 0x0005302a01007387 */ /* 0x0001e20000100800 */
[----:B------:R-:W-:-:S03]  /*5af0*/  IMAD R19, R19, UR10, RZ ;  /* 0x0000000a13137c24 */ /* 0x000fc6000f8e02ff */
[----:B------:R-:W-:Y:S01]  /*5b00*/  STL [R1+0x544], R52 ;  /* 0x0005443401007387 */ /* 0x000fe20000100800 */
[----:B0-----:R-:W-:-:S03]  /*5b10*/  LEA R42, P6, R15, R5, 0x1 ;  /* 0x000000050f2a7211 */ /* 0x001fc600078c08ff */
[----:B------:R-:W-:Y:S01]  /*5b20*/  STL [R1+0x538], R43 ;  /* 0x0005382b01007387 */ /* 0x000fe20000100800 */
[----:B------:R-:W-:-:S03]  /*5b30*/  IMAD R17, R17, UR10, RZ ;  /* 0x0000000a11117c24 */ /* 0x000fc6000f8e02ff */
[----:B------:R-:W2:Y:S04]  /*5b40*/  LDL.LU R63, [R1+0x1c] ;  /* 0x00001c00013f7983 */ /* 0x000ea80000300800 */
[----:B------:R0:W-:Y:S01]  /*5b50*/  STL [R1+0x54c], R42 ;  /* 0x00054c2a01007387 */ /* 0x0001e20000100800 */
[-C--:B------:R-:W-:Y:S01]  /*5b60*/  LEA.HI.X.SX32 R15, R15, R3.reuse, 0x1, P6 ;  /* 0x000000030f0f7211 */ /* 0x080fe200030f0eff */
[----:B------:R-:W-:Y:S01]  /*5b70*/  IMAD R18, R18, UR10, RZ ;  /* 0x0000000a12127c24 */ /* 0x000fe2000f8e02ff */
[----:B0-----:R-:W-:Y:S02]  /*5b80*/  LEA.HI.X.SX32 R42, R20, R3, 0x1, P2 ;  /* 0x00000003142a7211 */ /* 0x001fe400010f0eff */
[----:B------:R-:W-:-:S03]  /*5b90*/  LEA R43, P2, R19, R5, 0x1 ;  /* 0x00000005132b7211 */ /* 0x000fc600078408ff */
[----:B------:R0:W-:Y:S01]  /*5ba0*/  STL [R1+0x540], R42 ;  /* 0x0005402a01007387 */ /* 0x0001e20000100800 */
[----:B----4-:R-:W-:-:S03]  /*5bb0*/  IMAD R11, R62, UR10, RZ ;  /* 0x0000000a3e0b7c24 */ /* 0x010fc6000f8e02ff */
[----:B------:R4:W-:Y:S01]  /*5bc0*/  STL [R1+0x554], R43 ;  /* 0x0005542b01007387 */ /* 0x0009e20000100800 */
[----:B------:R-:W-:-:S03]  /*5bd0*/  IMAD R16, R16, UR10, RZ ;  /* 0x0000000a10107c24 */ /* 0x000fc6000f8e02ff */
[----:B------:R-:W2:Y:S01]  /*5be0*/  LDL.LU R62, [R1+0x20] ;  /* 0x00002000013e7983 */ /* 0x000ea20000300800 */
[----:B0-----:R-:W-:-:S03]  /*5bf0*/  LEA R42, P6, R17, R5, 0x1 ;  /* 0x00000005112a7211 */ /* 0x001fc600078c08ff */
[----:B------:R-:W-:Y:S01]  /*5c00*/  STL [R1+0x548], R15 ;  /* 0x0005480f01007387 */ /* 0x000fe20000100800 */
[----:B----4-:R-:W-:-:S03]  /*5c10*/  LEA.HI.X.SX32 R43, R19, R3, 0x1, P2 ;  /* 0x00000003132b7211 */ /* 0x010fc600010f0eff */
[----:B------:R0:W-:Y:S01]  /*5c20*/  STL [R1+0x55c], R42 ;  /* 0x00055c2a01007387 */ /* 0x0001e20000100800 */
[----:B------:R-:W-:Y:S01]  /*5c30*/  IMAD R13, R61, UR10, RZ ;  /* 0x0000000a3d0d7c24 */ /* 0x000fe2000f8e02ff */
[----:B------:R-:W-:Y:S02]  /*5c40*/  LEA.HI.X.SX32 R17, R17, R3, 0x1, P6 ;  /* 0x0000000311117211 */ /* 0x000fe400030f0eff */
[----:B------:R4:W-:Y:S01]  /*5c50*/  STL [R1+0x550], R43 ;  /* 0x0005502b01007387 */ /* 0x0009e20000100800 */
[----:B------:R-:W-:-:S03]  /*5c60*/  IMAD R14, R14, UR10, RZ ;  /* 0x0000000a0e0e7c24 */ /* 0x000fc6000f8e02ff */
[----:B------:R-:W2:Y:S01]  /*5c70*/  LDL.LU R61, [R1+0x24] ;  /* 0x00002400013d7983 */ /* 0x000ea20000300800 */
[-C--:B0-----:R-:W-:Y:S02]  /*5c80*/  LEA R42, P2, R18, R5.reuse, 0x1 ;  /* 0x00000005122a7211 */ /* 0x081fe400078408ff */
[----:B----4-:R-:W-:-:S03]  /*5c90*/  LEA R43, P6, R16, R5, 0x1 ;  /* 0x00000005102b7211 */ /* 0x010fc600078c08ff */
[----:B------:R0:W-:Y:S01]  /*5ca0*/  STL [R1+0x564], R42 ;  /* 0x0005642a01007387 */ /* 0x0001e20000100800 */
[----:B---3--:R-:W-:-:S03]  /*5cb0*/  IMAD R15, R57, UR10, RZ ;  /* 0x0000000a390f7c24 */ /* 0x008fc6000f8e02ff */
[----:B------:R-:W-:Y:S01]  /*5cc0*/  STL [R1+0x558], R17 ;  /* 0x0005581101007387 */ /* 0x000fe20000100800 */
[----:B------:R-:W-:Y:S01]  /*5cd0*/  IMAD R12, R12, UR10, RZ ;  /* 0x0000000a0c0c7c24 */ /* 0x000fe2000f8e02ff */
[----:B0-----:R-:W-:Y:S02]  /*5ce0*/  LEA.HI.X.SX32 R42, R18, R3, 0x1, P2 ;  /* 0x00000003122a7211 */ /* 0x001fe400010f0eff */
[----:B------:R0:W-:Y:S04]  /*5cf0*/  STL [R1+0x56c], R43 ;  /* 0x00056c2b01007387 */ /* 0x0001e80000100800 */
[----:B------:R-:W3:Y:S04]  /*5d00*/  LDL.LU R57, [R1+0x28] ;  /* 0x0000280001397983 */ /* 0x000ee80000300800 */
[----:B------:R4:W-:Y:S01]  /*5d10*/  STL [R1+0x560], R42 ;  /* 0x0005602a01007387 */ /* 0x0009e20000100800 */
[----:B0-----:R-:W-:Y:S01]  /*5d20*/  LEA R43, P2, R14, R5, 0x1 ;  /* 0x000000050e2b7211 */ /* 0x001fe200078408ff */
[----:B------:R-:W-:-:S04]  /*5d30*/  IMAD R10, R10, UR10, RZ ;  /* 0x0000000a0a0a7c24 */ /* 0x000fc8000f8e02ff */
[----:B------:R0:W-:Y:S01]  /*5d40*/  STL [R1+0x574], R43 ;  /* 0x0005742b01007387 */ /* 0x0001e20000100800 */
[----:B----4-:R-:W-:Y:S01]  /*5d50*/  LEA.HI.X.SX32 R42, R16, R3, 0x1, P6 ;  /* 0x00000003102a7211 */ /* 0x010fe200030f0eff */
[----:B------:R-:W-:-:S04]  /*5d60*/  IMAD R8, R8, UR10, RZ ;  /* 0x0000000a08087c24 */ /* 0x000fc8000f8e02ff */
[----:B------:R4:W-:Y:S01]  /*5d70*/  STL [R1+0x568], R42 ;  /* 0x0005682a01007387 */ /* 0x0009e20000100800 */
[----:B0-----:R-:W-:Y:S01]  /*5d80*/  LEA R43, P6, R12, R5, 0x1 ;  /* 0x000000050c2b7211 */ /* 0x001fe200078c08ff */
[----:B------:R-:W-:-:S04]  /*5d90*/  IMAD R17, R56, UR10, RZ ;  /* 0x0000000a38117c24 */ /* 0x000fc8000f8e02ff */
[----:B------:R0:W-:Y:S01]  /*5da0*/  STL [R1+0x57c], R43 ;  /* 0x00057c2b01007387 */ /* 0x0001e20000100800 */
[----:B----4-:R-:W-:-:S03]  /*5db0*/  LEA.HI.X.SX32 R42, R14, R3, 0x1, P2 ;  /* 0x000000030e2a7211 */ /* 0x010fc600010f0eff */
[----:B------:R-:W4:Y:S01]  /*5dc0*/  LDL.LU R56, [R1+0x2c] ;  /* 0x00002c0001387983 */ /* 0x000f220000300800 */
[----:B------:R-:W-:Y:S01]  /*5dd0*/  LEA R52, P2, R10, R5, 0x1 ;  /* 0x000000050a347211 */ /* 0x000fe200078408ff */
[----:B------:R-:W-:Y:S02]  /*5de0*/  IMAD R2, R2, UR10, RZ ;  /* 0x0000000a02027c24 */ /* 0x000fe4000f8e02ff */
[----:B------:R1:W-:Y:S01]  /*5df0*/  STL [R1+0x570], R42 ;  /* 0x0005702a01007387 */ /* 0x0003e20000100800 */
[----:B0-----:R-:W-:-:S03]  /*5e00*/  LEA.HI.X.SX32 R43, R12, R3, 0x1, P6 ;  /* 0x000000030c2b7211 */ /* 0x001fc600030f0eff */
[----:B------:R-:W-:Y:S01]  /*5e10*/  STL [R1+0x584], R52 ;  /* 0x0005843401007387 */ /* 0x000fe20000100800 */
[----:B------:R-:W-:Y:S02]  /*5e20*/  LEA.HI.X.SX32 R10, R10, R3, 0x1, P2 ;  /* 0x000000030a0a7211 */ /* 0x000fe400010f0eff */
[-C--:B-1----:R-:W-:Y:S01]  /*5e30*/  LEA R42, P6, R8, R5.reuse, 0x1 ;  /* 0x00000005082a7211 */ /* 0x082fe200078c08ff */
[----:B------:R-:W-:Y:S01]  /*5e40*/  IMAD R16, R55, UR10, RZ ;  /* 0x0000000a37107c24 */ /* 0x000fe2000f8e02ff */
[----:B------:R-:W-:Y:S04]  /*5e50*/  STL [R1+0x578], R43 ;  /* 0x0005782b01007387 */ /* 0x000fe80000100800 */
[----:B------:R-:W4:Y:S04]  /*5e60*/  LDL.LU R55, [R1+0x30] ;  /* 0x0000300001377983 */ /* 0x000f280000300800 */
[----:B------:R0:W-:Y:S04]  /*5e70*/  STL [R1+0x58c], R42 ;  /* 0x00058c2a01007387 */ /* 0x0001e80000100800 */
[----:B------:R1:W-:Y:S01]  /*5e80*/  STL [R1+0x580], R10 ;  /* 0x0005800a01007387 */ /* 0x0003e20000100800 */
[----:B0-----:R-:W-:-:S05]  /*5e90*/  LEA R42, P2, R2, R5, 0x1 ;  /* 0x00000005022a7211 */ /* 0x001fca00078408ff */
[----:B------:R-:W-:Y:S01]  /*5ea0*/  STL [R1+0x594], R42 ;  /* 0x0005942a01007387 */ /* 0x000fe20000100800 */
[----:B--2---:R-:W-:-:S03]  /*5eb0*/  IMAD R12, R54, UR10, RZ ;  /* 0x0000000a360c7c24 */ /* 0x004fc6000f8e02ff */
[----:B------:R-:W2:Y:S01]  /*5ec0*/  LDL.LU R54, [R1+0x34] ;  /* 0x0000340001367983 */ /* 0x000ea20000300800 */
[----:B------:R-:W-:Y:S01]  /*5ed0*/  IMAD R0, R0, UR10, RZ ;  /* 0x0000000a00007c24 */ /* 0x000fe2000f8e02ff */
[----:B------:R-:W-:-:S04]  /*5ee0*/  LEA.HI.X.SX32 R8, R8, R3, 0x1, P6 ;  /* 0x0000000308087211 */ /* 0x000fc800030f0eff */
[----:B-1----:R-:W-:Y:S01]  /*5ef0*/  LEA R10, P6, R0, R5, 0x1 ;  /* 0x00000005000a7211 */ /* 0x002fe200078c08ff */
[----:B------:R-:W-:Y:S01]  /*5f00*/  STL [R1+0x588], R8 ;  /* 0x0005880801007387 */ /* 0x000fe20000100800 */
[----:B------:R-:W-:-:S03]  /*5f10*/  IMAD R6, R92, UR10, RZ ;  /* 0x0000000a5c067c24 */ /* 0x000fc6000f8e02ff */
[----:B------:R0:W-:Y:S02]  /*5f20*/  STL [R1+0x59c], R10 ;  /* 0x00059c0a01007387 */ /* 0x0001e40000100800 */
[----:B0-----:R-:W-:Y:S02]  /*5f30*/  LEA.HI.X.SX32 R10, R2, R3, 0x1, P2 ;  /* 0x00000003020a7211 */ /* 0x001fe400010f0eff */
[----:B------:R-:W-:Y:S02]  /*5f40*/  LEA R42, P2, R6, R5, 0x1 ;  /* 0x00000005062a7211 */ /* 0x000fe400078408ff */
[----:B------:R-:W-:Y:S01]  /*5f50*/  LEA.HI.X.SX32 R2, R0, R3, 0x1, P6 ;  /* 0x0000000300027211 */ /* 0x000fe200030f0eff */
[----:B------:R0:W-:Y:S04]  /*5f60*/  STL [R1+0x590], R10 ;  /* 0x0005900a01007387 */ /* 0x0001e80000100800 */
[----:B------:R-:W-:Y:S01]  /*5f70*/  STL [R1+0x5a4], R42 ;  /* 0x0005a42a01007387 */ /* 0x000fe20000100800 */
[----:B0-----:R-:W-:-:S03]  /*5f80*/  LEA R10, P6, R9, R5, 0x1 ;  /* 0x00000005090a7211 */ /* 0x001fc600078c08ff */
[----:B------:R0:W-:Y:S04]  /*5f90*/  STL [R1+0x598], R2 ;  /* 0x0005980201007387 */ /* 0x0001e80000100800 */
[----:B------:R1:W-:Y:S01]  /*5fa0*/  STL [R1+0x5ac], R10 ;  /* 0x0005ac0a01007387 */ /* 0x0003e20000100800 */
[-C--:B0-----:R-:W-:Y:S02]  /*5fb0*/  LEA.HI.X.SX32 R2, R6, R3.reuse, 0x1, P2 ;  /* 0x0000000306027211 */ /* 0x081fe400010f0eff */
[----:B------:R-:W-:Y:S02]  /*5fc0*/  LEA.HI.X.SX32 R6, R9, R3, 0x1, P6 ;  /* 0x0000000309067211 */ /* 0x000fe400030f0eff */
[-C--:B-1----:R-:W-:Y:S01]  /*5fd0*/  LEA R10, P2, R11, R5.reuse, 0x1 ;  /* 0x000000050b0a7211 */ /* 0x082fe200078408ff */
[----:B------:R0:W-:Y:S04]  /*5fe0*/  STL [R1+0x5a0], R2 ;  /* 0x0005a00201007387 */ /* 0x0001e80000100800 */
[----:B------:R-:W-:Y:S04]  /*5ff0*/  STL [R1+0x5b4], R10 ;  /* 0x0005b40a01007387 */ /* 0x000fe80000100800 */
[----:B------:R1:W-:Y:S01]  /*6000*/  STL [R1+0x5a8], R6 ;  /* 0x0005a80601007387 */ /* 0x0003e20000100800 */
[----:B0-----:R-:W-:-:S02]  /*6010*/  LEA R2, P6, R13, R5, 0x1 ;  /* 0x000000050d027211 */ /* 0x001fc400078c08ff */
[----:B-1----:R-:W-:-:S03]  /*6020*/  LEA.HI.X.SX32 R6, R11, R3, 0x1, P2 ;  /* 0x000000030b067211 */ /* 0x002fc600010f0eff */
[----:B------:R0:W-:Y:S01]  /*6030*/  STL [R1+0x5bc], R2 ;  /* 0x0005bc0201007387 */ /* 0x0001e20000100800 */
[----:B------:R-:W-:-:S03]  /*6040*/  LEA R9, P2, R15, R5, 0x1 ;  /* 0x000000050f097211 */ /* 0x000fc600078408ff */
[----:B------:R1:W-:Y:S01]  /*6050*/  STL [R1+0x5b0], R6 ;  /* 0x0005b00601007387 */ /* 0x0003e20000100800 */
[----:B0-----:R-:W-:-:S03]  /*6060*/  LEA.HI.X.SX32 R2, R13, R3, 0x1, P6 ;  /* 0x000000030d027211 */ /* 0x001fc600030f0eff */
[----:B------:R-:W-:Y:S01]  /*6070*/  STL [R1+0x5c4], R9 ;  /* 0x0005c40901007387 */ /* 0x000fe20000100800 */
[----:B-1----:R-:W-:-:S03]  /*6080*/  LEA R6, P6, R17, R5, 0x1 ;  /* 0x0000000511067211 */ /* 0x002fc600078c08ff */
[----:B------:R0:W-:Y:S04]  /*6090*/  STL [R1+0x5b8], R2 ;  /* 0x0005b80201007387 */ /* 0x0001e80000100800 */
[----:B------:R1:W-:Y:S01]  /*60a0*/  STL [R1+0x5cc], R6 ;  /* 0x0005cc0601007387 */ /* 0x0003e20000100800 */
[-C--:B------:R-:W-:Y:S02]  /*60b0*/  LEA.HI.X.SX32 R42, R17, R3.reuse, 0x1, P6 ;  /* 0x00000003112a7211 */ /* 0x080fe400030f0eff */
[----:B0-----:R-:W-:Y:S02]  /*60c0*/  LEA.HI.X.SX32 R2, R15, R3, 0x1, P2 ;  /* 0x000000030f027211 */ /* 0x001fe400010f0eff */
[----:B-1----:R-:W-:-:S03]  /*60d0*/  LEA R6, P2, R16, R5, 0x1 ;  /* 0x0000000510067211 */ /* 0x002fc600078408ff */
[----:B------:R0:W-:Y:S01]  /*60e0*/  STL [R1+0x5c0], R2 ;  /* 0x0005c00201007387 */ /* 0x0001e20000100800 */
[----:B------:R-:W-:-:S03]  /*60f0*/  IMAD R8, R63, UR10, RZ ;  /* 0x0000000a3f087c24 */ /* 0x000fc6000f8e02ff */
[----:B------:R-:W-:Y:S01]  /*6100*/  STL [R1+0x5d4], R6 ;  /* 0x0005d40601007387 */ /* 0x000fe20000100800 */
[----:B------:R-:W-:-:S03]  /*6110*/  IMAD R0, R62, UR10, RZ ;  /* 0x0000000a3e007c24 */ /* 0x000fc6000f8e02ff */
[----:B------:R1:W-:Y:S01]  /*6120*/  STL [R1+0x5c8], R42 ;  /* 0x0005c82a01007387 */ /* 0x0003e20000100800 */
[----:B0-----:R-:W-:Y:S01]  /*6130*/  LEA R2, P6, R12, R5, 0x1 ;  /* 0x000000050c027211 */ /* 0x001fe200078c08ff */
[----:B------:R-:W-:-:S04]  /*6140*/  IMAD R10, R61, UR10, RZ ;  /* 0x0000000a3d0a7c24 */ /* 0x000fc8000f8e02ff */
[----:B------:R0:W-:Y:S01]  /*6150*/  STL [R1+0x5dc], R2 ;  /* 0x0005dc0201007387 */ /* 0x0001e20000100800 */
[-C--:B-1----:R-:W-:Y:S02]  /*6160*/  LEA.HI.X.SX32 R42, R16, R3.reuse, 0x1, P2 ;  /* 0x00000003102a7211 */ /* 0x082fe400010f0eff */
[----:B------:R-:W-:-:S03]  /*6170*/  LEA.HI.X.SX32 R43, R12, R3, 0x1, P6 ;  /* 0x000000030c2b7211 */ /* 0x000fc600030f0eff */
[----:B------:R1:W-:Y:S01]  /*6180*/  STL [R1+0x5d0], R42 ;  /* 0x0005d02a01007387 */ /* 0x0003e20000100800 */
[----:B0-----:R-:W-:Y:S01]  /*6190*/  LEA R2, P2, R8, R5, 0x1 ;  /* 0x0000000508027211 */ /* 0x001fe200078408ff */
[----:B---3--:R-:W-:-:S04]  /*61a0*/  IMAD R9, R57, UR10, RZ ;  /* 0x0000000a39097c24 */ /* 0x008fc8000f8e02ff */
[----:B------:R-:W-:Y:S01]  /*61b0*/  STL [R1+0x5e4], R2 ;  /* 0x0005e40201007387 */ /* 0x000fe20000100800 */
[----:B-1----:R-:W-:-:S03]  /*61c0*/  LEA R42, P6, R0, R5, 0x1 ;  /* 0x00000005002a7211 */ /* 0x002fc600078c08ff */
[----:B------:R0:W-:Y:S04]  /*61d0*/  STL [R1+0x5d8], R43 ;  /* 0x0005d82b01007387 */ /* 0x0001e80000100800 */
[----:B------:R1:W-:Y:S01]  /*61e0*/  STL [R1+0x5ec], R42 ;  /* 0x0005ec2a01007387 */ /* 0x0003e20000100800 */
[----:B0-----:R-:W-:Y:S02]  /*61f0*/  LEA.HI.X.SX32 R43, R8, R3, 0x1, P2 ;  /* 0x00000003082b7211 */ /* 0x001fe400010f0eff */
[----:B-1----:R-:W-:-:S03]  /*6200*/  LEA R42, P2, R10, R5, 0x1 ;  /* 0x000000050a2a7211 */ /* 0x002fc600078408ff */
[----:B------:R-:W-:Y:S01]  /*6210*/  STL [R1+0x5e0], R43 ;  /* 0x0005e02b01007387 */ /* 0x000fe20000100800 */
[----:B------:R-:W-:Y:S01]  /*6220*/  LEA.HI.X.SX32 R8, R0, R3, 0x1, P6 ;  /* 0x0000000300087211 */ /* 0x000fe200030f0eff */
[----:B----4-:R-:W-:Y:S01]  /*6230*/  IMAD R6, R56, UR10, RZ ;  /* 0x0000000a38067c24 */ /* 0x010fe2000f8e02ff */
[----:B------:R-:W-:Y:S01]  /*6240*/  LEA R91, P6, R9, R5, 0x1 ;  /* 0x00000005095b7211 */ /* 0x000fe200078c08ff */
[----:B------:R0:W-:Y:S01]  /*6250*/  STL [R1+0x5f4], R42 ;  /* 0x0005f42a01007387 */ /* 0x0001e20000100800 */
[----:B------:R-:W-:-:S03]  /*6260*/  IMAD R2, R55, UR10, RZ ;  /* 0x0000000a37027c24 */ /* 0x000fc6000f8e02ff */
[----:B------:R1:W-:Y:S01]  /*6270*/  STL [R1+0x5e8], R8 ;  /* 0x0005e80801007387 */ /* 0x0003e20000100800 */
[----:B0-----:R-:W-:-:S03]  /*6280*/  LEA.HI.X.SX32 R42, R10, R3, 0x1, P2 ;  /* 0x000000030a2a7211 */ /* 0x001fc600010f0eff */
[----:B------:R-:W-:Y:S01]  /*6290*/  STL [R1+0x5fc], R91 ;  /* 0x0005fc5b01007387 */ /* 0x000fe20000100800 */
[----:B------:R-:W-:Y:S02]  /*62a0*/  LEA.HI.X.SX32 R43, R9, R3, 0x1, P6 ;  /* 0x00000003092b7211 */ /* 0x000fe400030f0eff */
[C---:B-1----:R-:W-:Y:S01]  /*62b0*/  LEA R8, P2, R6.reuse, R5, 0x1 ;  /* 0x0000000506087211 */ /* 0x042fe200078408ff */
[----:B------:R0:W-:Y:S03]  /*62c0*/  STL [R1+0x5f0], R42 ;  /* 0x0005f02a01007387 */ /* 0x0001e60000100800 */
[----:B------:R-:W-:Y:S01]  /*62d0*/  LEA.HI.X.SX32 R6, R6, R3, 0x1, P2 ;  /* 0x0000000306067211 */ /* 0x000fe200010f0eff */
[----:B------:R-:W-:Y:S01]  /*62e0*/  STL [R1+0x8d0], R91 ;  /* 0x0008d05b01007387 */ /* 0x000fe20000100800 */
[----:B0-----:R-:W-:-:S03]  /*62f0*/  LEA R42, P6, R2, R5, 0x1 ;  /* 0x00000005022a7211 */ /* 0x001fc600078c08ff */
[----:B------:R0:W-:Y:S01]  /*6300*/  STL [R1+0x604], R8 ;  /* 0x0006040801007387 */ /* 0x0001e20000100800 */
[----:B------:R-:W-:-:S03]  /*6310*/  LEA.HI.X.SX32 R2, R2, R3, 0x1, P6 ;  /* 0x0000000302027211 */ /* 0x000fc600030f0eff */
[----:B------:R-:W-:Y:S04]  /*6320*/  STL [R1+0x5f8], R43 ;  /* 0x0005f82b01007387 */ /* 0x000fe80000100800 */
[----:B------:R-:W-:Y:S04]  /*6330*/  STL [R1+0x60c], R42 ;  /* 0x00060c2a01007387 */ /* 0x000fe80000100800 */
[----:B------:R-:W-:Y:S04]  /*6340*/  STL [R1+0x600], R6 ;  /* 0x0006000601007387 */ /* 0x000fe80000100800 */
[----:B------:R1:W-:Y:S01]  /*6350*/  STL [R1+0x608], R2 ;  /* 0x0006080201007387 */ /* 0x0003e20000100800 */
[----:B0-----:R-:W-:-:S02]  /*6360*/  SHF.R.U32.HI R8, RZ, 0xf, R7 ;  /* 0x0000000fff087819 */ /* 0x001fc40000011607 */
[----:B------:R-:W-:Y:S02]  /*6370*/  PRMT R16, RZ, 0x7610, R16 ;  /* 0x00007610ff107816 */ /* 0x000fe40000000010 */
[----:B------:R-:W-:Y:S02]  /*6380*/  PRMT R15, RZ, 0x7610, R15 ;  /* 0x00007610ff0f7816 */ /* 0x000fe4000000000f */
[----:B-1----:R-:W-:Y:S02]  /*6390*/  SHF.R.U32.HI R2, RZ, 0x7, R7 ;  /* 0x00000007ff027819 */ /* 0x002fe40000011607 */
[----:B------:R-:W-:Y:S02]  /*63a0*/  PRMT R6, R46, 0x5410, R45 ;  /* 0x000054102e067816 */ /* 0x000fe4000000002d */
[----:B------:R-:W-:Y:S02]  /*63b0*/  PRMT R14, RZ, 0x7610, R14 ;  /* 0x00007610ff0e7816 */ /* 0x000fe4000000000e */
[----:B------:R-:W-:-:S02]  /*63c0*/  PRMT R13, RZ, 0x7610, R13 ;  /* 0x00007610ff0d7816 */ /* 0x000fc4000000000d */
[----:B------:R-:W-:Y:S02]  /*63d0*/  PRMT R12, RZ, 0x7610, R12 ;  /* 0x00007610ff0c7816 */ /* 0x000fe4000000000c */
[----:B------:R-:W-:Y:S02]  /*63e0*/  PRMT R11, RZ, 0x7610, R11 ;  /* 0x00007610ff0b7816 */ /* 0x000fe4000000000b */
[----:B------:R-:W-:Y:S02]  /*63f0*/  PRMT R27, RZ, 0x7610, R27 ;  /* 0x00007610ff1b7816 */ /* 0x000fe4000000001b */
[----:B------:R-:W-:Y:S02]  /*6400*/  PRMT R26, RZ, 0x7610, R26 ;  /* 0x00007610ff1a7816 */ /* 0x000fe4000000001a */
[----:B------:R-:W-:Y:S02]  /*6410*/  PRMT R23, RZ, 0x7610, R23 ;  /* 0x00007610ff177816 */ /* 0x000fe40000000017 */
[----:B------:R-:W-:Y:S01]  /*6420*/  PRMT R22, RZ, 0x7610, R22 ;  /* 0x00007610ff167816 */ /* 0x000fe20000000016 */
[----:B--2---:R-:W-:-:S05]  /*6430*/  IMAD R0, R54, UR10, RZ ;  /* 0x0000000a36007c24 */ /* 0x004fca000f8e02ff */
[----:B------:R-:W-:-:S04]  /*6440*/  LEA R91, P2, R0, R5, 0x1 ;  /* 0x00000005005b7211 */ /* 0x000fc800078408ff */
[----:B------:R-:W-:Y:S01]  /*6450*/  LEA.HI.X.SX32 R0, R0, R3, 0x1, P2 ;  /* 0x0000000300007211 */ /* 0x000fe200010f0eff */
[----:B------:R-:W-:Y:S04]  /*6460*/  STL [R1+0x614], R91 ;  /* 0x0006145b01007387 */ /* 0x000fe80000100800 */
[----:B------:R-:W-:Y:S04]  /*6470*/  STL [R1+0x918], R91 ;  /* 0x0009185b01007387 */ /* 0x000fe80000100800 */
[----:B------:R0:W-:Y:S01]  /*6480*/  STL [R1+0x610], R0 ;  /* 0x0006100001007387 */ /* 0x0001e20000100800 */
[----:B------:R-:W-:Y:S01]  /*6490*/  LOP3.LUT P2, RZ, R8, 0x1, RZ, 0xc0, !PT ;  /* 0x0000000108ff7812 */ /* 0x000fe2000784c0ff */
[----:B------:R-:W-:-:S02]  /*64a0*/  IMAD.SHL.U32 R8, R90, 0x10, RZ ;  /* 0x000000105a087824 */ /* 0x000fc400078e00ff */
[----:B0-----:R-:W-:-:S04]  /*64b0*/  IMAD.SHL.U32 R0, R90, 0x8, RZ ;  /* 0x000000085a007824 */ /* 0x001fc800078e00ff */
[----:B------:R-:W-:-:S04]  /*64c0*/  IMAD.WIDE R56, R0, 0x2, R88 ;  /* 0x0000000200387825 */ /* 0x000fc800078e0258 */
[----:B------:R-:W-:Y:S01]  /*64d0*/  IMAD.WIDE R54, R0, 0x2, R86 ;  /* 0x0000000200367825 */ /* 0x000fe200078e0256 */
[----:B------:R0:W2:Y:S04]  /*64e0*/  @!P5 LDG.E.U16 R16, desc[UR22][R56.64] ;  /* 0x000000163810d981 */ /* 0x0000a8000c1e1500 */
[----:B------:R1:W3:Y:S01]  /*64f0*/  @!P5 LDG.E.U16 R15, desc[UR22][R54.64] ;  /* 0x00000016360fd981 */ /* 0x0002e2000c1e1500 */
[----:B------:R-:W-:Y:S01]  /*6500*/  LOP3.LUT P5, RZ, R2, 0x1, RZ, 0xc0, !PT ;  /* 0x0000000102ff7812 */ /* 0x000fe200078ac0ff */
[----:B------:R-:W-:Y:S01]  /*6510*/  IMAD.WIDE R52, R8, 0x2, R88 ;  /* 0x0000000208347825 */ /* 0x000fe200078e0258 */
[----:B------:R-:W-:-:S03]  /*6520*/  SHF.R.U64 R0, R6, 0x1f, RZ ;  /* 0x0000001f06007819 */ /* 0x000fc600000012ff */
[----:B------:R-:W-:Y:S01]  /*6530*/  IMAD.WIDE R42, R8, 0x2, R86 ;  /* 0x00000002082a7825 */ /* 0x000fe200078e0256 */
[----:B------:R0:W-:Y:S03]  /*6540*/  STL.64 [R1+0x230], R56 ;  /* 0x0002303801007387 */ /* 0x0001e60000100a00 */
[----:B------:R-:W-:Y:S01]  /*6550*/  IMAD R2, R90, 0x18, RZ ;  /* 0x000000185a027824 */ /* 0x000fe200078e02ff */
[----:B------:R1:W-:Y:S04]  /*6560*/  STL.64 [R1+0x228], R54 ;  /* 0x0002283601007387 */ /* 0x0003e80000100a00 */
[----:B------:R4:W2:Y:S04]  /*6570*/  @P2 LDG.E.U16 R14, desc[UR22][R52.64] ;  /* 0x00000016340e2981 */ /* 0x0008a8000c1e1500 */
[----:B------:R4:W2:Y:S01]  /*6580*/  @P2 LDG.E.U16 R13, desc[UR22][R42.64] ;  /* 0x000000162a0d2981 */ /* 0x0008a2000c1e1500 */
[----:B------:R-:W-:Y:S01]  /*6590*/  LOP3.LUT P2, RZ, R0, 0x1, RZ, 0xc0, !PT ;  /* 0x0000000100ff7812 */ /* 0x000fe2000784c0ff */
[----:B0-----:R-:W-:Y:S01]  /*65a0*/  IMAD.WIDE R56, R2, 0x2, R88 ;  /* 0x0000000202387825 */ /* 0x001fe200078e0258 */
[----:B------:R-:W-:-:S03]  /*65b0*/  SHF.R.U64 R0, R6, 0x17, RZ ;  /* 0x0000001706007819 */ /* 0x000fc600000012ff */
[----:B-1----:R-:W-:Y:S01]  /*65c0*/  IMAD.WIDE R54, R2, 0x2, R86 ;  /* 0x0000000202367825 */ /* 0x002fe200078e0256 */
[----:B------:R-:W2:Y:S03]  /*65d0*/  @P5 LDG.E.U16 R12, desc[UR22][R56.64] ;  /* 0x00000016380c5981 */ /* 0x000ea6000c1e1500 */
[----:B------:R-:W-:Y:S01]  /*65e0*/  IMAD.SHL.U32 R8, R90, 0x20, RZ ;  /* 0x000000205a087824 */ /* 0x000fe200078e00ff */
[----:B------:R-:W2:Y:S01]  /*65f0*/  @P5 LDG.E.U16 R11, desc[UR22][R54.64] ;  /* 0x00000016360b5981 */ /* 0x000ea2000c1e1500 */
[----:B------:R-:W-:-:S03]  /*6600*/  LOP3.LUT P5, RZ, R0, 0x1, RZ, 0xc0, !PT ;  /* 0x0000000100ff7812 */ /* 0x000fc600078ac0ff */
[----:B------:R4:W-:Y:S01]  /*6610*/  STL.64 [R1+0x1b0], R52 ;  /* 0x0001b03401007387 */ /* 0x0009e20000100a00 */
[----:B------:R-:W-:-:S03]  /*6620*/  IMAD R0, R90, 0x28, RZ ;  /* 0x000000285a007824 */ /* 0x000fc600078e02ff */
[----:B------:R0:W-:Y:S04]  /*6630*/  STL.64 [R1+0x1a8], R42 ;  /* 0x0001a82a01007387 */ /* 0x0001e80000100a00 */
[----:B------:R-:W-:Y:S01]  /*6640*/  STL.64 [R1+0x130], R56 ;  /* 0x0001303801007387 */ /* 0x000fe20000100a00 */
[----:B----4-:R-:W-:-:S03]  /*6650*/  IMAD.WIDE R52, R8, 0x2, R88 ;  /* 0x0000000208347825 */ /* 0x010fc600078e0258 */
[----:B------:R-:W-:Y:S01]  /*6660*/  STL.64 [R1+0x128], R54 ;  /* 0x0001283601007387 */ /* 0x000fe20000100a00 */
[----:B0-----:R-:W-:-:S03]  /*6670*/  IMAD.WIDE R42, R8, 0x2, R86 ;  /* 0x00000002082a7825 */ /* 0x001fc600078e0256 */
[----:B------:R0:W-:Y:S04]  /*6680*/  STL.64 [R1+0xb0], R52 ;  /* 0x0000b03401007387 */ /* 0x0001e80000100a00 */
[----:B------:R1:W-:Y:S04]  /*6690*/  STL.64 [R1+0xa8], R42 ;  /* 0x0000a82a01007387 */ /* 0x0003e80000100a00 */
[----:B------:R0:W4:Y:S04]  /*66a0*/  @P2 LDG.E.U16 R27, desc[UR22][R52.64] ;  /* 0x00000016341b2981 */ /* 0x000128000c1e1500 */
[----:B------:R1:W4:Y:S01]  /*66b0*/  @P2 LDG.E.U16 R26, desc[UR22][R42.64] ;  /* 0x000000162a1a2981 */ /* 0x000322000c1e1500 */
[----:B0-----:R-:W-:-:S04]  /*66c0*/  IMAD.WIDE R52, R0, 0x2, R88 ;  /* 0x0000000200347825 */ /* 0x001fc800078e0258 */
[----:B-1----:R-:W-:Y:S01]  /*66d0*/  IMAD.WIDE R42, R0, 0x2, R86 ;  /* 0x00000002002a7825 */ /* 0x002fe200078e0256 */
[----:B------:R0:W2:Y:S04]  /*66e0*/  @P5 LDG.E.U16 R23, desc[UR22][R52.64] ;  /* 0x0000001634175981 */ /* 0x0000a8000c1e1500 */
[----:B------:R-:W2:Y:S01]  /*66f0*/  @P5 LDG.E.U16 R22, desc[UR22][R42.64] ;  /* 0x000000162a165981 */ /* 0x000ea2000c1e1500 */
[----:B------:R-:W-:Y:S01]  /*6700*/  SHF.R.U64 R2, R6, 0xf, RZ ;  /* 0x0000000f06027819 */ /* 0x000fe200000012ff */
[----:B------:R-:W-:-:S03]  /*6710*/  IMAD R82, R90, 0x30, RZ ;  /* 0x000000305a527824 */ /* 0x000fc600078e02ff */
[----:B------:R-:W-:Y:S01]  /*6720*/  LOP3.LUT P2, RZ, R2, 0x1, RZ, 0xc0, !PT ;  /* 0x0000000102ff7812 */ /* 0x000fe2000784c0ff */
[C---:B------:R-:W-:Y:S01]  /*6730*/  IMAD.WIDE R84, R82.reuse, 0x2, R88 ;  /* 0x0000000252547825 */ /* 0x040fe200078e0258 */
[----:B------:R-:W-:Y:S02]  /*6740*/  PRMT R19, RZ, 0x7610, R19 ;  /* 0x00007610ff137816 */ /* 0x000fe40000000013 */
[----:B------:R-:W-:Y:S01]  /*6750*/  PRMT R18, RZ, 0x7610, R18 ;  /* 0x00007610ff127816 */ /* 0x000fe20000000012 */
[----:B------:R-:W-:Y:S01]  /*6760*/  IMAD.WIDE R82, R82, 0x2, R86 ;  /* 0x0000000252527825 */ /* 0x000fe200078e0256 */
[----:B------:R-:W-:Y:S02]  /*6770*/  SHF.R.U64 R0, R6, 0x7, RZ ;  /* 0x0000000706007819 */ /* 0x000fe400000012ff */
[----:B------:R-:W-:Y:S01]  /*6780*/  ISETP.GE.U32.AND P6, PT, R48, 0x7fffffb7, PT ;  /* 0x7fffffb73000780c */ /* 0x000fe20003fc6070 */
[----:B------:R-:W-:-:S04]  /*6790*/  IMAD R78, R90, 0x38, RZ ;  /* 0x000000385a4e7824 */ /* 0x000fc800078e02ff */
[----:B------:R-:W3:Y:S04]  /*67a0*/  @P2 LDG.E.U16 R19, desc[UR22][R84.64] ;  /* 0x0000001654132981 */ /* 0x000ee8000c1e1500 */
[----:B------:R-:W3:Y:S01]  /*67b0*/  @P2 LDG.E.U16 R18, desc[UR22][R82.64] ;  /* 0x0000001652122981 */ /* 0x000ee2000c1e1500 */
[----:B------:R-:W-:Y:S01]  /*67c0*/  LOP3.LUT P2, RZ, R0, 0x1, RZ, 0xc0, !PT ;  /* 0x0000000100ff7812 */ /* 0x000fe2000784c0ff */
[----:B------:R-:W-:Y:S01]  /*67d0*/  VIADD R2, R4, 0xfffffffe ;  /* 0xfffffffe04027836 */ /* 0x000fe20000000000 */
[----:B------:R-:W-:Y:S01]  /*67e0*/  PRMT R32, RZ, 0x7610, R32 ;  /* 0x00007610ff207816 */ /* 0x000fe20000000020 */
[----:B------:R-:W-:Y:S01]  /*67f0*/  IMAD.WIDE R80, R78, 0x2, R88 ;  /* 0x000000024e507825 */ /* 0x000fe200078e0258 */
[----:B------:R-:W-:Y:S02]  /*6800*/  PRMT R33, RZ, 0x7610, R33 ;  /* 0x00007610ff217816 */ /* 0x000fe40000000021 */
[----:B------:R-:W-:Y:S01]  /*6810*/  ISETP.GE.U32.AND P5, PT, R2, 0x7fffffbf, PT ;  /* 0x7fffffbf0200780c */ /* 0x000fe20003fa6070 */
[----:B------:R-:W-:-:S02]  /*6820*/  IMAD R8, R90, 0x9, RZ ;  /* 0x000000095a087824 */ /* 0x000fc400078e02ff */
[----:B------:R-:W-:Y:S01]  /*6830*/  IMAD.WIDE R78, R78, 0x2, R86 ;  /* 0x000000024e4e7825 */ /* 0x000fe200078e0256 */
[----:B------:R-:W-:Y:S02]  /*6840*/  SHF.R.U32.HI R2, RZ, 0x6, R7 ;  /* 0x00000006ff027819 */ /* 0x000fe40000011607 */
[----:B------:R-:W-:Y:S01]  /*6850*/  PRMT R35, RZ, 0x7610, R35 ;  /* 0x00007610ff237816 */ /* 0x000fe20000000023 */
[----:B------:R-:W3:Y:S01]  /*6860*/  @P2 LDG.E.U16 R32, desc[UR22][R80.64] ;  /* 0x0000001650202981 */ /* 0x000ee2000c1e1500 */
[----:B------:R-:W-:Y:S02]  /*6870*/  PRMT R34, RZ, 0x7610, R34 ;  /* 0x00007610ff227816 */ /* 0x000fe40000000022 */
[----:B------:R-:W-:Y:S01]  /*6880*/  SHF.R.U32.HI R0, RZ, 0xe, R7 ;  /* 0x0000000eff007819 */ /* 0x000fe20000011607 */
[----:B------:R-:W3:Y:S01]  /*6890*/  @P2 LDG.E.U16 R33, desc[UR22][R78.64] ;  /* 0x000000164e212981 */ /* 0x000ee2000c1e1500 */
[----:B------:R-:W-:Y:S01]  /*68a0*/  LOP3.LUT P2, RZ, R2, 0x1, RZ, 0xc0, !PT ;  /* 0x0000000102ff7812 */ /* 0x000fe2000784c0ff */
[----:B------:R-:W-:Y:S01]  /*68b0*/  IMAD R2, R90, 0x11, RZ ;  /* 0x000000115a027824 */ /* 0x000fe200078e02ff */
[----:B------:R-:W-:-:S02]  /*68c0*/  PRMT R29, RZ, 0x7610, R29 ;  /* 0x00007610ff1d7816 */ /* 0x000fc4000000001d */
[----:B------:R-:W-:Y:S01]  /*68d0*/  PRMT R28, RZ, 0x7610, R28 ;  /* 0x00007610ff1c7816 */ /* 0x000fe2000000001c */
[----:B------:R-:W-:Y:S01]  /*68e0*/  IMAD.WIDE R56, R2, 0x2, R88 ;  /* 0x0000000202387825 */ /* 0x000fe200078e0258 */
[----:B------:R-:W-:-:S03]  /*68f0*/  PRMT R31, RZ, 0x7610, R31 ;  /* 0x00007610ff1f7816 */ /* 0x000fc6000000001f */
[----:B------:R-:W-:Y:S01]  /*6900*/  IMAD.WIDE R54, R2, 0x2, R86 ;  /* 0x0000000202367825 */ /* 0x000fe200078e0256 */
[----:B------:R-:W-:Y:S02]  /*6910*/  SHF.R.U64 R2, R6, 0x16, RZ ;  /* 0x0000001606027819 */ /* 0x000fe400000012ff */
[----:B------:R-:W-:Y:S02]  /*6920*/  PRMT R30, RZ, 0x7610, R30 ;  /* 0x00007610ff1e7816 */ /* 0x000fe4000000001e */
[----:B------:R-:W-:Y:S02]  /*6930*/  PRMT R21, RZ, 0x7610, R21 ;  /* 0x00007610ff157816 */ /* 0x000fe40000000015 */
[----:B------:R-:W-:Y:S02]  /*6940*/  PRMT R20, RZ, 0x7610, R20 ;  /* 0x00007610ff147816 */ /* 0x000fe40000000014 */
[----:B------:R-:W-:Y:S02]  /*6950*/  PRMT R25, RZ, 0x7610, R25 ;  /* 0x00007610ff197816 */ /* 0x000fe40000000019 */
[----:B------:R-:W-:Y:S01]  /*6960*/  PRMT R24, RZ, 0x7610, R24 ;  /* 0x00007610ff187816 */ /* 0x000fe20000000018 */
[----:B------:R-:W-:-:S02]  /*6970*/  IMAD R70, R90, 0x39, RZ ;  /* 0x000000395a467824 */ /* 0x000fc400078e02ff */
[----:B------:R-:W-:Y:S02]  /*6980*/  IMAD R74, R90, 0x31, RZ ;  /* 0x000000315a4a7824 */ /* 0x000fe400078e02ff */
[----:B------:R-:W-:Y:S01]  /*6990*/  IMAD.WIDE R72, R70, 0x2, R88 ;  /* 0x0000000246487825 */ /* 0x000fe200078e0258 */
[----:B------:R-:W-:-:S03]  /*69a0*/  PRMT R40, RZ, 0x7610, R40 ;  /* 0x00007610ff287816 */ /* 0x000fc60000000028 */
[----:B------:R-:W-:Y:S01]  /*69b0*/  IMAD.WIDE R70, R70, 0x2, R86 ;  /* 0x0000000246467825 */ /* 0x000fe200078e0256 */
[----:B------:R-:W-:-:S03]  /*69c0*/  PRMT R41, RZ, 0x7610, R41 ;  /* 0x00007610ff297816 */ /* 0x000fc60000000029 */
[----:B------:R-:W-:-:S04]  /*69d0*/  IMAD.WIDE R76, R74, 0x2, R88 ;  /* 0x000000024a4c7825 */ /* 0x000fc800078e0258 */
[----:B------:R-:W-:Y:S01]  /*69e0*/  IMAD.WIDE R74, R74, 0x2, R86 ;  /* 0x000000024a4a7825 */ /* 0x000fe200078e0256 */
[----:B----4-:R-:W-:Y:S04]  /*69f0*/  STL.64 [R1+0x998], R26 ;  /* 0x0009981a01007387 */ /* 0x010fe80000100a00 */
[----:B------:R0:W-:Y:S04]  /*6a00*/  STL.64 [R1+0x30], R52 ;  /* 0x0000303401007387 */ /* 0x0001e80000100a00 */
[----:B------:R1:W-:Y:S01]  /*6a10*/  STL.64 [R1+0x28], R42 ;  /* 0x0000282a01007387 */ /* 0x0003e20000100a00 */
[----:B0-----:R-:W-:-:S03]  /*6a20*/  IMAD.WIDE R52, R8, 0x2, R88 ;  /* 0x0000000208347825 */ /* 0x001fc600078e0258 */
[----:B--2---:R-:W-:Y:S01]  /*6a30*/  STL.64 [R1+0x9a0], R22 ;  /* 0x0009a01601007387 */ /* 0x004fe20000100a00 */
[----:B-1----:R-:W-:-:S03]  /*6a40*/  IMAD.WIDE R42, R8, 0x2, R86 ;  /* 0x00000002082a7825 */ /* 0x002fc600078e0256 */
[----:B------:R-:W-:Y:S01]  /*6a50*/  STL.64 [R1+0x870], R84 ;  /* 0x0008705401007387 */ /* 0x000fe20000100a00 */
[----:B------:R-:W-:-:S03]  /*6a60*/  IMAD R8, R90, 0x19, RZ ;  /* 0x000000195a087824 */ /* 0x000fc600078e02ff */
[----:B------:R-:W-:Y:S04]  /*6a70*/  STL.64 [R1+0x878], R82 ;  /* 0x0008785201007387 */ /* 0x000fe80000100a00 */
[----:B------:R0:W2:Y:S04]  /*6a80*/  @!P6 LDG.E.U16 R35, desc[UR22][R52.64] ;  /* 0x000000163423e981 */ /* 0x0000a8000c1e1500 */
[----:B------:R1:W4:Y:S01]  /*6a90*/  @!P6 LDG.E.U16 R34, desc[UR22][R42.64] ;  /* 0x000000162a22e981 */ /* 0x000322000c1e1500 */
[----:B------:R-:W-:-:S03]  /*6aa0*/  LOP3.LUT P6, RZ, R0, 0x1, RZ, 0xc0, !PT ;  /* 0x0000000100ff7812 */ /* 0x000fc600078cc0ff */
[----:B------:R-:W-:Y:S04]  /*6ab0*/  STL.64 [R1+0x880], R80 ;  /* 0x0008805001007387 */ /* 0x000fe80000100a00 */
[----:B------:R0:W-:Y:S04]  /*6ac0*/  STL.64 [R1+0x220], R52 ;  /* 0x0002203401007387 */ /* 0x0001e80000100a00 */
[----:B------:R-:W-:Y:S04]  /*6ad0*/  STL [R1+0x98c], R80 ;  /* 0x00098c5001007387 */ /* 0x000fe80000100800 */
[----:B------:R1:W-:Y:S01]  /*6ae0*/  STL.64 [R1+0x218], R42 ;  /* 0x0002182a01007387 */ /* 0x0003e20000100a00 */
[----:B0-----:R-:W-:Y:S01]  /*6af0*/  IMAD.WIDE R52, R8, 0x2, R88 ;  /* 0x0000000208347825 */ /* 0x001fe200078e0258 */
[----:B------:R-:W-:-:S02]  /*6b00*/  SHF.R.U64 R0, R6, 0x1e, RZ ;  /* 0x0000001e06007819 */ /* 0x000fc400000012ff */
[----:B------:R0:W2:Y:S04]  /*6b10*/  @P6 LDG.E.U16 R31, desc[UR22][R56.64] ;  /* 0x00000016381f6981 */ /* 0x0000a8000c1e1500 */
[----:B------:R-:W2:Y:S01]  /*6b20*/  @P2 LDG.E.U16 R29, desc[UR22][R52.64] ;  /* 0x00000016341d2981 */ /* 0x000ea2000c1e1500 */
[----:B-1----:R-:W-:-:S03]  /*6b30*/  IMAD.WIDE R42, R8, 0x2, R86 ;  /* 0x00000002082a7825 */ /* 0x002fc600078e0256 */
[----:B------:R-:W-:Y:S04]  /*6b40*/  STL [R1+0x988], R81 ;  /* 0x0009885101007387 */ /* 0x000fe80000100800 */
[----:B------:R-:W2:Y:S01]  /*6b50*/  @P2 LDG.E.U16 R28, desc[UR22][R42.64] ;  /* 0x000000162a1c2981 */ /* 0x000ea2000c1e1500 */
[----:B------:R-:W-:Y:S01]  /*6b60*/  LOP3.LUT P2, RZ, R2, 0x1, RZ, 0xc0, !PT ;  /* 0x0000000102ff7812 */ /* 0x000fe2000784c0ff */
[C---:B------:R-:W-:Y:S02]  /*6b70*/  IMAD R8, R90.reuse, 0x29, RZ ;  /* 0x000000295a087824 */ /* 0x040fe400078e02ff */
[----:B------:R-:W-:Y:S01]  /*6b80*/  STL.64 [R1+0x890], R78 ;  /* 0x0008904e01007387 */ /* 0x000fe20000100a00 */
[----:B------:R-:W-:-:S03]  /*6b90*/  IMAD R2, R90, 0x21, RZ ;  /* 0x000000215a027824 */ /* 0x000fc600078e02ff */
[----:B------:R1:W2:Y:S01]  /*6ba0*/  @P6 LDG.E.U16 R30, desc[UR22][R54.64] ;  /* 0x00000016361e6981 */ /* 0x0002a2000c1e1500 */
[----:B------:R-:W-:-:S03]  /*6bb0*/  LOP3.LUT P6, RZ, R0, 0x1, RZ, 0xc0, !PT ;  /* 0x0000000100ff7812 */ /* 0x000fc600078cc0ff */
[----:B------:R0:W-:Y:S04]  /*6bc0*/  STL.64 [R1+0x1a0], R56 ;  /* 0x0001a03801007387 */ /* 0x0001e80000100a00 */
[----:B------:R1:W-:Y:S04]  /*6bd0*/  STL.64 [R1+0x198], R54 ;  /* 0x0001983601007387 */ /* 0x0003e80000100a00 */
[----:B------:R3:W-:Y:S04]  /*6be0*/  STL.64 [R1+0x120], R52 ;  /* 0x0001203401007387 */ /* 0x0007e80000100a00 */
[----:B------:R3:W-:Y:S01]  /*6bf0*/  STL.64 [R1+0x118], R42 ;  /* 0x0001182a01007387 */ /* 0x0007e20000100a00 */
[----:B0-----:R-:W-:-:S04]  /*6c00*/  IMAD.WIDE R56, R2, 0x2, R88 ;  /* 0x0000000202387825 */ /* 0x001fc800078e0258 */
[----:B-1----:R-:W-:Y:S01]  /*6c10*/  IMAD.WIDE R54, R2, 0x2, R86 ;  /* 0x0000000202367825 */ /* 0x002fe200078e0256 */
[----:B------:R-:W-:Y:S01]  /*6c20*/  SHF.R.U64 R2, R6, 0x6, RZ ;  /* 0x0000000606027819 */ /* 0x000fe200000012ff */
[----:B------:R-:W2:Y:S02]  /*6c30*/  @P6 LDG.E.U16 R25, desc[UR22][R56.64] ;  /* 0x0000001638196981 */ /* 0x000ea4000c1e1500 */
[----:B---3--:R-:W-:Y:S01]  /*6c40*/  IMAD.WIDE R52, R8, 0x2, R88 ;  /* 0x0000000208347825 */ /* 0x008fe200078e0258 */
[----:B------:R-:W-:Y:S01]  /*6c50*/  SHF.R.U64 R0, R6, 0xe, RZ ;  /* 0x0000000e06007819 */ /* 0x000fe200000012ff */
[----:B------:R-:W3:Y:S02]  /*6c60*/  @P6 LDG.E.U16 R24, desc[UR22][R54.64] ;  /* 0x0000001636186981 */ /* 0x000ee4000c1e1500 */
[----:B------:R-:W-:Y:S02]  /*6c70*/  IMAD.WIDE R42, R8, 0x2, R86 ;  /* 0x00000002082a7825 */ /* 0x000fe400078e0256 */
[----:B------:R0:W2:Y:S04]  /*6c80*/  @P2 LDG.E.U16 R21, desc[UR22][R52.64] ;  /* 0x0000001634152981 */ /* 0x0000a8000c1e1500 */
[----:B------:R1:W2:Y:S01]  /*6c90*/  @P2 LDG.E.U16 R20, desc[UR22][R42.64] ;  /* 0x000000162a142981 */ /* 0x0002a2000c1e1500 */
[----:B------:R-:W-:-:S02]  /*6ca0*/  LOP3.LUT P2, RZ, R2, 0x1, RZ, 0xc0, !PT ;  /* 0x0000000102ff7812 */ /* 0x000fc4000784c0ff */
[----:B------:R-:W-:Y:S02]  /*6cb0*/  LOP3.LUT P6, RZ, R0, 0x1, RZ, 0xc0, !PT ;  /* 0x0000000100ff7812 */ /* 0x000fe400078cc0ff */
[----:B------:R-:W-:-:S09]  /*6cc0*/  PRMT R8, RZ, 0x7610, R8 ;  /* 0x00007610ff087816 */ /* 0x000fd20000000008 */
[----:B------:R-:W2:Y:S04]  /*6cd0*/  @P2 LDG.E.U16 R8, desc[UR22][R70.64] ;  /* 0x0000001646082981 */ /* 0x000ea8000c1e1500 */
[----:B------:R-:W3:Y:S04]  /*6ce0*/  @P2 LDG.E.U16 R40, desc[UR22][R72.64] ;  /* 0x0000001648282981 */ /* 0x000ee8000c1e1500 */
[----:B------:R-:W3:Y:S04]  /*6cf0*/  @P6 LDG.E.U16 R41, desc[UR22][R74.64] ;  /* 0x000000164a296981 */ /* 0x000ee8000c1e1500 */
[----:B------:R0:W-:Y:S01]  /*6d00*/  STL.64 [R1+0xa0], R56 ;  /* 0x0000a03801007387 */ /* 0x0001e20000100a00 */
[----:B------:R-:W-:-:S03]  /*6d10*/  PRMT R17, RZ, 0x7610, R17 ;  /* 0x00007610ff117816 */ /* 0x000fc60000000011 */
[----:B------:R0:W-:Y:S04]  /*6d20*/  STL.64 [R1+0x98], R54 ;  /* 0x0000983601007387 */ /* 0x0001e80000100a00 */
[----:B------:R-:W-:Y:S01]  /*6d30*/  STL.64 [R1+0x20], R52 ;  /* 0x0000203401007387 */ /* 0x000fe20000100a00 */
[----:B------:R-:W-:-:S03]  /*6d40*/  VIADD R2, R4, 0xfffffffd ;  /* 0xfffffffd04027836 */ /* 0x000fc60000000000 */
[----:B------:R-:W-:Y:S04]  /*6d50*/  STL.64 [R1+0x18], R42 ;  /* 0x0000182a01007387 */ /* 0x000fe80000100a00 */
[----:B------:R-:W-:Y:S04]  /*6d60*/  STL.64 [R1+0x898], R76 ;  /* 0x0008984c01007387 */ /* 0x000fe80000100a00 */
[----:B------:R-:W-:Y:S04]  /*6d70*/  STL [R1+0x960], R77 ;  /* 0x0009604d01007387 */ /* 0x000fe80000100800 */
[----:B------:R-:W-:Y:S04]  /*6d80*/  STL.64 [R1+0x8a0], R74 ;  /* 0x0008a04a01007387 */ /* 0x000fe80000100a00 */
[----:B------:R-:W-:Y:S01]  /*6d90*/  STL [R1+0x94c], R74 ;  /* 0x00094c4a01007387 */ /* 0x000fe20000100800 */
[----:B------:R-:W-:-:S03]  /*6da0*/  IMAD.WIDE R62, R90, 0x2, R88 ;  /* 0x000000025a3e7825 */ /* 0x000fc600078e0258 */
[----:B------:R-:W-:Y:S04]  /*6db0*/  STL.64 [R1+0x8a8], R72 ;  /* 0x0008a84801007387 */ /* 0x000fe80000100a00 */
[----:B0-----:R-:W4:Y:S04]  /*6dc0*/  LDL.LU R57, [R1+0x60] ;  /* 0x0000600001397983 */ /* 0x001f280000300800 */
[----:B------:R-:W4:Y:S01]  /*6dd0*/  @P6 LDG.E.U16 R17, desc[UR22][R76.64] ;  /* 0x000000164c116981 */ /* 0x000f22000c1e1500 */
[----:B------:R-:W-:-:S03]  /*6de0*/  ISETP.GE.U32.AND P6, PT, R2, 0x7fffffbe, PT ;  /* 0x7fffffbe0200780c */ /* 0x000fc60003fc6070 */
[----:B------:R-:W4:Y:S04]  /*6df0*/  LDL.LU R56, [R1+0x64] ;  /* 0x0000640001387983 */ /* 0x000f280000300800 */
[----:B------:R-:W4:Y:S04]  /*6e00*/  LDL.LU R55, [R1+0x68] ;  /* 0x0000680001377983 */ /* 0x000f280000300800 */
[----:B------:R-:W4:Y:S04]  /*6e10*/  LDL.LU R54, [R1+0x6c] ;  /* 0x00006c0001367983 */ /* 0x000f280000300800 */
[----:B------:R-:W-:Y:S01]  /*6e20*/  STL.64 [R1+0x8b0], R70 ;  /* 0x0008b04601007387 */ /* 0x000fe20000100a00 */
[----:B------:R-:W-:-:S03]  /*6e30*/  PRMT R9, RZ, 0x7610, R9 ;  /* 0x00007610ff097816 */ /* 0x000fc60000000009 */
[----:B--2---:R0:W-:Y:S04]  /*6e40*/  STL [R1+0x40], R8 ;  /* 0x0000400801007387 */ /* 0x0041e80000100800 */
[----:B------:R-:W-:Y:S04]  /*6e50*/  STL.64 [R1+0x2a0], R62 ;  /* 0x0002a03e01007387 */ /* 0x000fe80000100a00 */
[----:B---3--:R-:W-:Y:S01]  /*6e60*/  STL [R1+0x44], R40 ;  /* 0x0000442801007387 */ /* 0x008fe20000100800 */
[----:B0-----:R-:W-:-:S03]  /*6e70*/  IMAD.SHL.U32 R8, R90, 0x2, RZ ;  /* 0x000000025a087824 */ /* 0x001fc600078e00ff */
[----:B------:R0:W-:Y:S02]  /*6e80*/  STL [R1+0x3c], R41 ;  /* 0x00003c2901007387 */ /* 0x0001e40000100800 */
[----:B0-----:R-:W-:-:S05]  /*6e90*/  IMAD.WIDE R40, R8, 0x2, R86 ;  /* 0x0000000208287825 */ /* 0x001fca00078e0256 */
[----:B------:R-:W2:Y:S01]  /*6ea0*/  @!P6 LDG.E.U16 R9, desc[UR22][R40.64] ;  /* 0x000000162809e981 */ /* 0x000ea2000c1e1500 */
[----:B------:R-:W-:Y:S01]  /*6eb0*/  VIADD R0, R4, 0xfffffff5 ;  /* 0xfffffff504007836 */ /* 0x000fe20000000000 */
[----:B------:R-:W-:Y:S01]  /*6ec0*/  PRMT R10, RZ, 0x7610, R10 ;  /* 0x00007610ff0a7816 */ /* 0x000fe2000000000a */
[----:B------:R-:W-:Y:S01]  /*6ed0*/  IMAD.WIDE R52, R90, 0x2, R86 ;  /* 0x000000025a347825 */ /* 0x000fe200078e0256 */
[----:B------:R-:W-:-:S03]  /*6ee0*/  PRMT R60, RZ, 0x7610, R60 ;  /* 0x00007610ff3c7816 */ /* 0x000fc6000000003c */
[----:B-1----:R-:W-:Y:S01]  /*6ef0*/  IMAD.WIDE R42, R8, 0x2, R88 ;  /* 0x00000002082a7825 */ /* 0x002fe200078e0258 */
[----:B------:R-:W-:Y:S01]  /*6f00*/  ISETP.GE.U32.AND P2, PT, R0, 0x7fffffb6, PT ;  /* 0x7fffffb60000780c */ /* 0x000fe20003f46070 */
[----:B------:R-:W-:Y:S01]  /*6f10*/  STL.64 [R1+0x298], R52 ;  /* 0x0002983401007387 */ /* 0x000fe20000100a00 */
[----:B------:R-:W-:-:S03]  /*6f20*/  PRMT R51, RZ, 0x7610, R51 ;  /* 0x00007610ff337816 */ /* 0x000fc60000000033 */
[----:B------:R-:W-:Y:S04]  /*6f30*/  STL.64 [R1+0x290], R42 ;  /* 0x0002902a01007387 */ /* 0x000fe80000100a00 */
[----:B------:R-:W-:Y:S04]  /*6f40*/  STL.64 [R1+0x288], R40 ;  /* 0x0002882801007387 */ /* 0x000fe80000100a00 */
[----:B------:R-:W3:Y:S01]  /*6f50*/  @!P6 LDG.E.U16 R10, desc[UR22][R42.64] ;  /* 0x000000162a0ae981 */ /* 0x000ee2000c1e1500 */
[----:B------:R-:W-:-:S03]  /*6f60*/  PRMT R49, RZ, 0x7610, R49 ;  /* 0x00007610ff317816 */ /* 0x000fc60000000031 */
[----:B------:R-:W3:Y:S04]  /*6f70*/  @!P5 LDG.E.U16 R60, desc[UR22][R62.64] ;  /* 0x000000163e3cd981 */ /* 0x000ee8000c1e1500 */
[----:B------:R0:W3:Y:S04]  /*6f80*/  @!P5 LDG.E.U16 R51, desc[UR22][R52.64] ;  /* 0x000000163433d981 */ /* 0x0000e8000c1e1500 */
[----:B--2---:R1:W-:Y:S02]  /*6f90*/  STL [R1+0x48], R9 ;  /* 0x0000480901007387 */ /* 0x0043e40000100800 */
[----:B-1----:R-:W-:-:S04]  /*6fa0*/  IMAD R9, R90, 0xa, RZ ;  /* 0x0000000a5a097824 */ /* 0x002fc800078e02ff */
[----:B0-----:R-:W-:-:S05]  /*6fb0*/  IMAD.WIDE R52, R9, 0x2, R88 ;  /* 0x0000000209347825 */ /* 0x001fca00078e0258 */
[----:B------:R0:W2:Y:S01]  /*6fc0*/  @!P2 LDG.E.U16 R49, desc[UR22][R52.64] ;  /* 0x000000163431a981 */ /* 0x0000a2000c1e1500 */
[--C-:B------:R-:W-:Y:S02]  /*6fd0*/  SHF.R.U32.HI R0, RZ, 0xd, R7.reuse ;  /* 0x0000000dff007819 */ /* 0x100fe40000011607 */
[----:B------:R-:W-:Y:S01]  /*6fe0*/  SHF.R.U32.HI R2, RZ, 0x5, R7 ;  /* 0x00000005ff027819 */ /* 0x000fe20000011607 */
[----:B------:R-:W-:Y:S01]  /*6ff0*/  IMAD R40, R90, 0x12, RZ ;  /* 0x000000125a287824 */ /* 0x000fe200078e02ff */
[----:B------:R-:W-:Y:S01]  /*7000*/  PRMT R92, RZ, 0x7610, R92 ;  /* 0x00007610ff5c7816 */ /* 0x000fe2000000005c */
[----:B------:R-:W-:Y:S01]  /*7010*/  IMAD.WIDE R42, R9, 0x2, R86 ;  /* 0x00000002092a7825 */ /* 0x000fe200078e0256 */
[----:B------:R-:W-:Y:S02]  /*7020*/  LOP3.LUT P6, RZ, R0, 0x1, RZ, 0xc0, !PT ;  /* 0x0000000100ff7812 */ /* 0x000fe400078cc0ff */
[----:B------:R-:W-:Y:S01]  /*7030*/  LOP3.LUT P5, RZ, R2, 0x1, RZ, 0xc0, !PT ;  /* 0x0000000102ff7812 */ /* 0x000fe200078ac0ff */
[----:B----4-:R-:W-:Y:S01]  /*7040*/  IMAD R0, R57, UR10, RZ ;  /* 0x0000000a39007c24 */ /* 0x010fe2000f8e02ff */
[----:B---3--:R-:W-:Y:S01]  /*7050*/  STL [R1+0x4c], R10 ;  /* 0x00004c0a01007387 */ /* 0x008fe20000100800 */
[----:B------:R-:W-:-:S02]  /*7060*/  IMAD R2, R56, UR10, RZ ;  /* 0x0000000a38027c24 */ /* 0x000fc4000f8e02ff */
[----:B------:R-:W-:Y:S01]  /*7070*/  IMAD R41, R90, 0x1a, RZ ;  /* 0x0000001a5a297824 */ /* 0x000fe200078e02ff */
[----:B------:R1:W3:Y:S01]  /*7080*/  @!P2 LDG.E.U16 R92, desc[UR22][R42.64] ;  /* 0x000000162a5ca981 */ /* 0x0002e2000c1e1500 */
[----:B------:R-:W-:Y:S01]  /*7090*/  IMAD.WIDE R56, R40, 0x2, R88 ;  /* 0x0000000228387825 */ /* 0x000fe200078e0258 */
[----:B------:R-:W-:Y:S02]  /*70a0*/  LEA R82, P2, R0, R5, 0x1 ;  /* 0x0000000500527211 */ /* 0x000fe400078408ff */
[----:B------:R0:W-:Y:S01]  /*70b0*/  STL.64 [R1+0x210], R52 ;  /* 0x0002103401007387 */ /* 0x0001e20000100a00 */
[----:B------:R-:W-:Y:S02]  /*70c0*/  IMAD R8, R55, UR10, RZ ;  /* 0x0000000a37087c24 */ /* 0x000fe4000f8e02ff */
[----:B------:R-:W-:Y:S01]  /*70d0*/  IMAD R9, R54, UR10, RZ ;  /* 0x0000000a36097c24 */ /* 0x000fe2000f8e02ff */
[----:B------:R1:W-:Y:S01]  /*70e0*/  STL.64 [R1+0x208], R42 ;  /* 0x0002082a01007387 */ /* 0x0003e20000100a00 */
[----:B------:R-:W-:Y:S01]  /*70f0*/  IMAD.WIDE R54, R40, 0x2, R86 ;  /* 0x0000000228367825 */ /* 0x000fe200078e0256 */
[----:B------:R-:W-:-:S02]  /*7100*/  PRMT R39, RZ, 0x7610, R39 ;  /* 0x00007610ff277816 */ /* 0x000fc40000000027 */
[----:B------:R-:W-:Y:S01]  /*7110*/  STL [R1+0x54], R60 ;  /* 0x0000543c01007387 */ /* 0x000fe20000100800 */
[----:B0-----:R-:W-:-:S03]  /*7120*/  IMAD.WIDE R52, R41, 0x2, R88 ;  /* 0x0000000229347825 */ /* 0x001fc600078e0258 */
[----:B------:R0:W-:Y:S01]  /*7130*/  STL.64 [R1+0x190], R56 ;  /* 0x0001903801007387 */ /* 0x0001e20000100a00 */
[----:B-1----:R-:W-:-:S03]  /*7140*/  IMAD.WIDE R42, R41, 0x2, R86 ;  /* 0x00000002292a7825 */ /* 0x002fc600078e0256 */
[----:B------:R-:W-:Y:S04]  /*7150*/  STL [R1+0x50], R51 ;  /* 0x0000503301007387 */ /* 0x000fe80000100800 */
[----:B------:R-:W-:Y:S04]  /*7160*/  STL.64 [R1+0x188], R54 ;  /* 0x0001883601007387 */ /* 0x000fe80000100a00 */
[----:B------:R-:W-:Y:S04]  /*7170*/  STL [R1+0x61c], R82 ;  /* 0x00061c5201007387 */ /* 0x000fe80000100800 */
[----:B------:R-:W-:Y:S04]  /*7180*/  STL.64 [R1+0x110], R52 ;  /* 0x0001103401007387 */ /* 0x000fe80000100a00 */
[----:B------:R-:W4:Y:S04]  /*7190*/  @P6 LDG.E.U16 R39, desc[UR22][R56.64] ;  /* 0x0000001638276981 */ /* 0x000f28000c1e1500 */
[----:B------:R-:W-:Y:S04]  /*71a0*/  STL.64 [R1+0x108], R42 ;  /* 0x0001082a01007387 */ /* 0x000fe80000100a00 */
[----:B0-----:R-:W3:Y:S01]  /*71b0*/  LDL.LU R57, [R1+0x70] ;  /* 0x0000700001397983 */ /* 0x001ee20000300800 */
[----:B------:R-:W-:-:S06]  /*71c0*/  PRMT R38, RZ, 0x7610, R38 ;  /* 0x00007610ff267816 */ /* 0x000fcc0000000026 */
[----:B------:R-:W4:Y:S04]  /*71d0*/  @P6 LDG.E.U16 R38, desc[UR22][R54.64] ;  /* 0x0000001636266981 */ /* 0x000f28000c1e1500 */
[----:B--2---:R0:W-:Y:S04]  /*71e0*/  STL [R1+0x38], R49 ;  /* 0x0000383101007387 */ /* 0x0041e80000100800 */
[----:B0-----:R-:W2:Y:S04]  /*71f0*/  LDL.LU R49, [R1+0x74] ;  /* 0x0000740001317983 */ /* 0x001ea80000300800 */
[----:B------:R-:W4:Y:S04]  /*7200*/  LDL.LU R56, [R1+0x78] ;  /* 0x0000780001387983 */ /* 0x000f280000300800 */
[----:B------:R-:W4:Y:S04]  /*7210*/  LDL.LU R55, [R1+0x7c] ;  /* 0x00007c0001377983 */ /* 0x000f280000300800 */
[----:B------:R-:W4:Y:S01]  /*7220*/  LDL.LU R54, [R1+0x80] ;  /* 0x0000800001367983 */ /* 0x000f220000300800 */
[----:B------:R-:W-:-:S02]  /*7230*/  LEA R78, P6, R2, R5, 0x1 ;  /* 0x00000005024e7211 */ /* 0x000fc400078c08ff */
[----:B------:R-:W-:Y:S02]  /*7240*/  PRMT R37, RZ, 0x7610, R37 ;  /* 0x00007610ff257816 */ /* 0x000fe40000000025 */
[-C--:B------:R-:W-:Y:S02]  /*7250*/  LEA.HI.X.SX32 R79, R2, R3.reuse, 0x1, P6 ;  /* 0x00000003024f7211 */ /* 0x080fe400030f0eff */
[----:B------:R-:W-:Y:S02]  /*7260*/  PRMT R36, RZ, 0x7610, R36 ;  /* 0x00007610ff247816 */ /* 0x000fe40000000024 */
[----:B------:R-:W-:Y:S01]  /*7270*/  LEA.HI.X.SX32 R83, R0, R3, 0x1, P2 ;  /* 0x0000000300537211 */ /* 0x000fe200010f0eff */
[----:B------:R0:W4:Y:S01]  /*7280*/  @P5 LDG.E.U16 R37, desc[UR22][R52.64] ;  /* 0x0000001634255981 */ /* 0x000122000c1e1500 */
[-C--:B------:R-:W-:Y:S02]  /*7290*/  LEA R75, P2, R8, R5.reuse, 0x1 ;  /* 0x00000005084b7211 */ /* 0x080fe400078408ff */
[----:B------:R-:W-:Y:S01]  /*72a0*/  SHF.R.U64 R10, R6, 0x1d, RZ ;  /* 0x0000001d060a7819 */ /* 0x000fe200000012ff */
[----:B------:R1:W4:Y:S01]  /*72b0*/  @P5 LDG.E.U16 R36, desc[UR22][R42.64] ;  /* 0x000000162a245981 */ /* 0x000322000c1e1500 */
[----:B------:R-:W-:-:S02]  /*72c0*/  LEA R72, P5, R9, R5, 0x1 ;  /* 0x0000000509487211 */ /* 0x000fc400078a08ff */
[----:B------:R-:W-:Y:S02]  /*72d0*/  SHF.R.U64 R0, R6, 0x15, RZ ;  /* 0x0000001506007819 */ /* 0x000fe400000012ff */
[-C--:B------:R-:W-:Y:S01]  /*72e0*/  LEA.HI.X.SX32 R76, R8, R3.reuse, 0x1, P2 ;  /* 0x00000003084c7211 */ /* 0x080fe200010f0eff */
[----:B------:R-:W-:Y:S01]  /*72f0*/  STL [R1+0x624], R78 ;  /* 0x0006244e01007387 */ /* 0x000fe20000100800 */
[----:B------:R-:W-:Y:S02]  /*7300*/  LOP3.LUT P2, RZ, R10, 0x1, RZ, 0xc0, !PT ;  /* 0x000000010aff7812 */ /* 0x000fe4000784c0ff */
[----:B------:R-:W-:Y:S01]  /*7310*/  LEA.HI.X.SX32 R73, R9, R3, 0x1, P5 ;  /* 0x0000000309497211 */ /* 0x000fe200028f0eff */
[----:B------:R-:W-:Y:S01]  /*7320*/  STL [R1+0x618], R83 ;  /* 0x0006185301007387 */ /* 0x000fe20000100800 */
[----:B------:R-:W-:Y:S01]  /*7330*/  LOP3.LUT P5, RZ, R0, 0x1, RZ, 0xc0, !PT ;  /* 0x0000000100ff7812 */ /* 0x000fe200078ac0ff */
[----:B------:R-:W-:Y:S02]  /*7340*/  IMAD R0, R90, 0x22, RZ ;  /* 0x000000225a007824 */ /* 0x000fe400078e02ff */
[----:B------:R-:W-:Y:S01]  /*7350*/  STL [R1+0x62c], R75 ;  /* 0x00062c4b01007387 */ /* 0x000fe20000100800 */
[----:B------:R-:W-:-:S03]  /*7360*/  PRMT R80, RZ, 0x7610, R80 ;  /* 0x00007610ff507816 */ /* 0x000fc60000000050 */
[----:B------:R-:W-:Y:S01]  /*7370*/  STL [R1+0x620], R79 ;  /* 0x0006204f01007387 */ /* 0x000fe20000100800 */
[----:B0-----:R-:W-:-:S03]  /*7380*/  IMAD.WIDE R52, R0, 0x2, R88 ;  /* 0x0000000200347825 */ /* 0x001fc600078e0258 */
[----:B------:R-:W-:Y:S01]  /*7390*/  STL.64 [R1+0x8f8], R78 ;  /* 0x0008f84e01007387 */ /* 0x000fe20000100a00 */
[----:B-1----:R-:W-:-:S03]  /*73a0*/  IMAD.WIDE R42, R0, 0x2, R86 ;  /* 0x00000002002a7825 */ /* 0x002fc600078e0256 */
[----:B------:R0:W-:Y:S01]  /*73b0*/  STL [R1+0x990], R79 ;  /* 0x0009904f01007387 */ /* 0x0001e20000100800 */
[----:B------:R-:W-:Y:S02]  /*73c0*/  IMAD R40, R90, 0x2a, RZ ;  /* 0x0000002a5a287824 */ /* 0x000fe400078e02ff */
[----:B---3--:R-:W-:Y:S01]  /*73d0*/  IMAD R0, R57, UR10, RZ ;  /* 0x0000000a39007c24 */ /* 0x008fe2000f8e02ff */
[----:B------:R-:W-:Y:S01]  /*73e0*/  STL [R1+0x8f4], R75 ;  /* 0x0008f44b01007387 */ /* 0x000fe20000100800 */
[----:B------:R-:W-:-:S03]  /*73f0*/  PRMT R81, RZ, 0x7610, R81 ;  /* 0x00007610ff517816 */ /* 0x000fc60000000051 */
[----:B------:R-:W-:Y:S01]  /*7400*/  STL.64 [R1+0x8b8], R82 ;  /* 0x0008b85201007387 */ /* 0x000fe20000100a00 */
[----:B0-----:R-:W-:-:S03]  /*7410*/  PRMT R79, RZ, 0x7610, R79 ;  /* 0x00007610ff4f7816 */ /* 0x001fc6000000004f */
[----:B------:R-:W-:Y:S01]  /*7420*/  STL [R1+0x634], R72 ;  /* 0x0006344801007387 */ /* 0x000fe20000100800 */
[----:B------:R-:W-:-:S03]  /*7430*/  IMAD.WIDE R8, R40, 0x2, R88 ;  /* 0x0000000228087825 */ /* 0x000fc600078e0258 */
[----:B------:R-:W-:Y:S04]  /*7440*/  STL [R1+0x628], R76 ;  /* 0x0006284c01007387 */ /* 0x000fe80000100800 */
[----:B------:R-:W-:Y:S04]  /*7450*/  STL [R1+0x8f0], R76 ;  /* 0x0008f04c01007387 */ /* 0x000fe80000100800 */
[----:B------:R-:W-:Y:S04]  /*7460*/  STL [R1+0x950], R76 ;  /* 0x0009504c01007387 */ /* 0x000fe80000100800 */
[----:B------:R0:W3:Y:S04]  /*7470*/  @P2 LDG.E.U16 R79, desc[UR22][R52.64] ;  /* 0x00000016344f2981 */ /* 0x0000e8000c1e1500 */
[----:B------:R-:W3:Y:S01]  /*7480*/  @P2 LDG.E.U16 R80, desc[UR22][R42.64] ;  /* 0x000000162a502981 */ /* 0x000ee2000c1e1500 */
[----:B------:R-:W-:-:S03]  /*7490*/  LEA R84, P2, R0, R5, 0x1 ;  /* 0x0000000500547211 */ /* 0x000fc600078408ff */
[----:B------:R-:W-:Y:S01]  /*74a0*/  STL [R1+0x630], R73 ;  /* 0x0006304901007387 */ /* 0x000fe20000100800 */
[----:B------:R-:W-:-:S03]  /*74b0*/  LEA.HI.X.SX32 R85, R0, R3, 0x1, P2 ;  /* 0x0000000300557211 */ /* 0x000fc600010f0eff */
[----:B------:R-:W-:Y:S04]  /*74c0*/  STL.64 [R1+0x8d8], R72 ;  /* 0x0008d84801007387 */ /* 0x000fe80000100a00 */
[----:B------:R0:W-:Y:S04]  /*74d0*/  STL.64 [R1+0x90], R52 ;  /* 0x0000903401007387 */ /* 0x0001e80000100a00 */
[----:B------:R-:W-:Y:S04]  /*74e0*/  STL.64 [R1+0x88], R42 ;  /* 0x0000882a01007387 */ /* 0x000fe80000100a00 */
[----:B------:R4:W-:Y:S04]  /*74f0*/  STL.64 [R1+0x10], R8 ;  /* 0x0000100801007387 */ /* 0x0009e80000100a00 */
[----:B------:R4:W3:Y:S01]  /*7500*/  @P5 LDG.E.U16 R81, desc[UR22][R8.64] ;  /* 0x0000001608515981 */ /* 0x0008e2000c1e1500 */
[----:B------:R-:W-:Y:S01]  /*7510*/  PRMT R27, RZ, 0x7610, R27 ;  /* 0x00007610ff1b7816 */ /* 0x000fe2000000001b */
[----:B0-----:R-:W-:-:S02]  /*7520*/  IMAD.WIDE R52, R40, 0x2, R86 ;  /* 0x0000000228347825 */ /* 0x001fc400078e0256 */
[----:B------:R-:W-:Y:S04]  /*7530*/  STL [R1+0x63c], R84 ;  /* 0x00063c5401007387 */ /* 0x000fe80000100800 */
[----:B------:R-:W-:Y:S04]  /*7540*/  STL [R1+0x638], R85 ;  /* 0x0006385501007387 */ /* 0x000fe80000100800 */
[----:B------:R0:W3:Y:S01]  /*7550*/  @P5 LDG.E.U16 R27, desc[UR22][R52.64] ;  /* 0x00000016341b5981 */ /* 0x0000e2000c1e1500 */
[C---:B------:R-:W-:Y:S01]  /*7560*/  IMAD R62, R90.reuse, 0x3a, RZ ;  /* 0x0000003a5a3e7824 */ /* 0x040fe200078e02ff */
[----:B------:R-:W-:Y:S01]  /*7570*/  PRMT R40, RZ, 0x7610, R40 ;  /* 0x00007610ff287816 */ /* 0x000fe20000000028 */
[----:B------:R-:W-:-:S02]  /*7580*/  IMAD R66, R90, 0x32, RZ ;  /* 0x000000325a427824 */ /* 0x000fc400078e02ff */
[----:B------:R-:W-:-:S04]  /*7590*/  IMAD.WIDE R64, R62, 0x2, R88 ;  /* 0x000000023e407825 */ /* 0x000fc800078e0258 */
[----:B------:R-:W-:Y:S01]  /*75a0*/  IMAD.WIDE R62, R62, 0x2, R86 ;  /* 0x000000023e3e7825 */ /* 0x000fe200078e0256 */
[----:B------:R-:W-:-:S03]  /*75b0*/  PRMT R23, RZ, 0x7610, R23 ;  /* 0x00007610ff177816 */ /* 0x000fc60000000017 */
[----:B------:R-:W-:Y:S01]  /*75c0*/  IMAD.WIDE R68, R66, 0x2, R88 ;  /* 0x0000000242447825 */ /* 0x000fe200078e0258 */
[----:B------:R-:W-:-:S03]  /*75d0*/  PRMT R22, RZ, 0x7610, R22 ;  /* 0x00007610ff167816 */ /* 0x000fc60000000016 */
[----:B------:R-:W-:Y:S01]  /*75e0*/  IMAD.WIDE R66, R66, 0x2, R86 ;  /* 0x0000000242427825 */ /* 0x000fe200078e0256 */
[----:B------:R-:W-:-:S03]  /*75f0*/  PRMT R50, RZ, 0x7610, R50 ;  /* 0x00007610ff327816 */ /* 0x000fc60000000032 */
[----:B--2---:R-:W-:Y:S02]  /*7600*/  IMAD R2, R49, UR10, RZ ;  /* 0x0000000a31027c24 */ /* 0x004fe4000f8e02ff */
[----:B------:R-:W1:Y:S01]  /*7610*/  S2R R49, SR_TID.X ;  /* 0x0000000000317919 */ /* 0x000e620000002100 */
[----:B----4-:R-:W-:Y:S02]  /*7620*/  IMAD R8, R56, UR10, RZ ;  /* 0x0000000a38087c24 */ /* 0x010fe4000f8e02ff */
[----:B------:R-:W-:Y:S01]  /*7630*/  LEA R75, P2, R2, R5, 0x1 ;  /* 0x00000005024b7211 */ /* 0x000fe200078408ff */
[----:B------:R-:W-:-:S03]  /*7640*/  IMAD R9, R55, UR10, RZ ;  /* 0x0000000a37097c24 */ /* 0x000fc6000f8e02ff */
[----:B------:R-:W-:Y:S02]  /*7650*/  LEA.HI.X.SX32 R83, R2, R3, 0x1, P2 ;  /* 0x0000000302537211 */ /* 0x000fe400010f0eff */
[----:B------:R-:W-:-:S04]  /*7660*/  LEA R72, P2, R8, R5, 0x1 ;  /* 0x0000000508487211 */ /* 0x000fc800078408ff */
[----:B------:R-:W-:Y:S02]  /*7670*/  LEA.HI.X.SX32 R73, R8, R3, 0x1, P2 ;  /* 0x0000000308497211 */ /* 0x000fe400010f0eff */
[----:B------:R-:W-:-:S04]  /*7680*/  LEA R70, P2, R9, R5, 0x1 ;  /* 0x0000000509467211 */ /* 0x000fc800078408ff */
[----:B------:R-:W-:Y:S01]  /*7690*/  LEA.HI.X.SX32 R71, R9, R3, 0x1, P2 ;  /* 0x0000000309477211 */ /* 0x000fe200010f0eff */
[C---:B-1----:R-:W-:Y:S01]  /*76a0*/  IMAD.SHL.U32 R10, R49.reuse, 0x2, RZ ;  /* 0x00000002310a7824 */ /* 0x042fe200078e00ff */
[----:B------:R-:W-:-:S04]  /*76b0*/  LOP3.LUT R42, R49, 0x40, RZ, 0xc0, !PT ;  /* 0x00000040312a7812 */ /* 0x000fc800078ec0ff */
[----:B------:R-:W-:Y:S01]  /*76c0*/  LOP3.LUT R0, R10, 0x7e, RZ, 0xc0, !PT ;  /* 0x0000007e0a007812 */ /* 0x000fe200078ec0ff */
[----:B------:R-:W-:Y:S01]  /*76d0*/  IMAD R10, R54, UR10, RZ ;  /* 0x0000000a360a7c24 */ /* 0x000fe2000f8e02ff */
[----:B------:R-:W-:-:S04]  /*76e0*/  SHF.R.S32.HI R41, RZ, 0x6, R49 ;  /* 0x00000006ff297819 */ /* 0x000fc80000011431 */
[----:B------:R-:W-:Y:S01]  /*76f0*/  LEA R43, P2, R10, R5, 0x1 ;  /* 0x000000050a2b7211 */ /* 0x000fe200078408ff */
[----:B------:R-:W-:Y:S01]  /*7700*/  IMAD R2, R42, 0x80, R0 ;  /* 0x000000802a027824 */ /* 0x000fe200078e0200 */
[----:B------:R-:W-:Y:S02]  /*7710*/  SGXT R41, R41, 0x1 ;  /* 0x000000012929781a */ /* 0x000fe40000000200 */
[----:B------:R-:W-:Y:S02]  /*7720*/  LEA.HI.X.SX32 R42, R10, R3, 0x1, P2 ;  /* 0x000000030a2a7211 */ /* 0x000fe400010f0eff */
[----:B------:R-:W-:Y:S01]  /*7730*/  SHF.R.U64 R3, R6, 0x5, RZ ;  /* 0x0000000506037819 */ /* 0x000fe200000012ff */
[----:B------:R-:W-:Y:S01]  /*7740*/  STL [R1+0x644], R75 ;  /* 0x0006444b01007387 */ /* 0x000fe20000100800 */
[----:B------:R-:W-:Y:S02]  /*7750*/  LOP3.LUT R0, R0, 0x90, R41, 0x78, !PT ;  /* 0x0000009000007812 */ /* 0x000fe400078e7829 */
[----:B------:R-:W-:Y:S01]  /*7760*/  LOP3.LUT P5, RZ, R3, 0x1, RZ, 0xc0, !PT ;  /* 0x0000000103ff7812 */ /* 0x000fe200078ac0ff */
[----:B------:R-:W-:Y:S04]  /*7770*/  STL [R1+0x91c], R75 ;  /* 0x00091c4b01007387 */ /* 0x000fe80000100800 */
[----:B------:R-:W-:Y:S01]  /*7780*/  STL.64 [R1+0x8c0], R84 ;  /* 0x0008c05401007387 */ /* 0x000fe20000100a00 */
[----:B------:R-:W-:-:S03]  /*7790*/  SHF.R.U64 R5, R6, 0xd, RZ ;  /* 0x0000000d06057819 */ /* 0x000fc600000012ff */
[----:B------:R-:W-:Y:S04]  /*77a0*/  STL [R1+0x640], R83 ;  /* 0x0006405301007387 */ /* 0x000fe80000100800 */
[----:B------:R-:W-:Y:S04]  /*77b0*/  STL [R1+0x900], R83 ;  /* 0x0009005301007387 */ /* 0x000fe80000100800 */
[----:B------:R-:W-:Y:S01]  /*77c0*/  STL [R1+0x64c], R72 ;  /* 0x00064c4801007387 */ /* 0x000fe20000100800 */
[----:B------:R-:W-:-:S03]  /*77d0*/  VIADD R8, R4, 0xfffffffc ;  /* 0xfffffffc04087836 */ /* 0x000fc60000000000 */
[----:B------:R-:W-:Y:S01]  /*77e0*/  STL [R1+0x920], R0 ;  /* 0x0009200001007387 */ /* 0x000fe20000100800 */
[----:B------:R-:W-:-:S03]  /*77f0*/  PRMT R41, RZ, 0x7610, R41 ;  /* 0x00007610ff297816 */ /* 0x000fc60000000029 */
[----:B------:R-:W-:Y:S01]  /*7800*/  STL [R1+0x648], R73 ;  /* 0x0006484901007387 */ /* 0x000fe20000100800 */
[----:B------:R-:W-:-:S03]  /*7810*/  LOP3.LUT P2, RZ, R5, 0x1, RZ, 0xc0, !PT ;  /* 0x0000000105ff7812 */ /* 0x000fc6000784c0ff */
[----:B------:R-:W-:Y:S01]  /*7820*/  STL.64 [R1+0x8e8], R72 ;  /* 0x0008e84801007387 */ /* 0x000fe20000100a00 */
[----:B------:R-:W-:-:S03]  /*7830*/  VIADD R3, R4, 0xfffffffb ;  /* 0xfffffffb04037836 */ /* 0x000fc60000000000 */
[----:B------:R-:W-:Y:S04]  /*7840*/  STL [R1+0x944], R72 ;  /* 0x0009444801007387 */ /* 0x000fe80000100800 */
[----:B------:R-:W-:Y:S01]  /*7850*/  STL [R1+0x940], R73 ;  /* 0x0009404901007387 */ /* 0x000fe20000100800 */
[----:B------:R-:W-:-:S03]  /*7860*/  ISETP.GE.U32.AND P6, PT, R8, 0x7fffffbd, PT ;  /* 0x7fffffbd0800780c */ /* 0x000fc60003fc6070 */
[----:B------:R-:W-:Y:S04]  /*7870*/  STL [R1+0x654], R70 ;  /* 0x0006544601007387 */ /* 0x000fe80000100800 */
[----:B------:R-:W-:Y:S04]  /*7880*/  STL [R1+0x650], R71 ;  /* 0x0006504701007387 */ /* 0x000fe80000100800 */
[----:B------:R-:W-:Y:S04]  /*7890*/  STL [R1+0x45c], R43 ;  /* 0x00045c2b01007387 */ /* 0x000fe80000100800 */
[----:B------:R-:W-:Y:S04]  /*78a0*/  STL.64 [R1+0x8e0], R70 ;  /* 0x0008e04601007387 */ /* 0x000fe80000100a00 */
[----:B------:R-:W-:Y:S04]  /*78b0*/  STL [R1+0x93c], R70 ;  /* 0x00093c4601007387 */ /* 0x000fe80000100800 */
[----:B------:R-:W2:Y:S04]  /*78c0*/  @P5 LDG.E.U16 R40, desc[UR22][R64.64] ;  /* 0x0000001640285981 */ /* 0x000ea8000c1e1500 */
[----:B------:R-:W4:Y:S01]  /*78d0*/  @P5 LDG.E.U16 R41, desc[UR22][R62.64] ;  /* 0x000000163e295981 */ /* 0x000f22000c1e1500 */
[----:B------:R-:W-:Y:S01]  /*78e0*/  ISETP.GE.U32.AND P5, PT, R3, 0x7fffffbc, PT ;  /* 0x7fffffbc0300780c */ /* 0x000fe20003fa6070 */
[----:B------:R-:W-:-:S02]  /*78f0*/  IMAD R3, R90, 0x3, RZ ;  /* 0x000000035a037824 */ /* 0x000fc400078e02ff */
[----:B------:R-:W-:Y:S01]  /*7900*/  STL [R1+0x938], R71 ;  /* 0x0009384701007387 */ /* 0x000fe20000100800 */
[----:B------:R-:W-:-:S03]  /*7910*/  VIADD R5, R4, 0xfffffff4 ;  /* 0xfffffff404057836 */ /* 0x000fc60000000000 */
[----:B------:R0:W-:Y:S01]  /*7920*/  STL.64 [R1+0x8], R52 ;  /* 0x0000083401007387 */ /* 0x0001e20000100a00 */
[----:B------:R-:W-:-:S03]  /*7930*/  PRMT R10, RZ, 0x7610, R10 ;  /* 0x00007610ff0a7816 */ /* 0x000fc6000000000a */
[----:B------:R-:W-:Y:S01]  /*7940*/  STL [R1+0x458], R42 ;  /* 0x0004582a01007387 */ /* 0x000fe20000100800 */
[----:B------:R-:W-:-:S03]  /*7950*/  IMAD.WIDE R60, R3, 0x2, R86 ;  /* 0x00000002033c7825 */ /* 0x000fc600078e0256 */
[----:B------:R-:W-:Y:S04]  /*7960*/  STL.64 [R1+0x8c8], R68 ;  /* 0x0008c84401007387 */ /* 0x000fe80000100a00 */
[----:B------:R-:W-:Y:S01]  /*7970*/  STL [R1+0x924], R68 ;  /* 0x0009244401007387 */ /* 0x000fe20000100800 */
[----:B0-----:R-:W-:-:S03]  /*7980*/  IMAD.WIDE R52, R3, 0x2, R88 ;  /* 0x0000000203347825 */ /* 0x001fc600078e0258 */
[----:B------:R-:W-:Y:S04]  /*7990*/  STL.64 [R1+0x908], R66 ;  /* 0x0009084201007387 */ /* 0x000fe80000100a00 */
[----:B------:R-:W-:Y:S04]  /*79a0*/  STL [R1+0x954], R66 ;  /* 0x0009544201007387 */ /* 0x000fe80000100800 */
[----:B------:R-:W2:Y:S04]  /*79b0*/  @P2 LDG.E.U16 R23, desc[UR22][R68.64] ;  /* 0x0000001644172981 */ /* 0x000ea8000c1e1500 */
[----:B------:R-:W2:Y:S01]  /*79c0*/  @P2 LDG.E.U16 R22, desc[UR22][R66.64] ;  /* 0x0000001642162981 */ /* 0x000ea2000c1e1500 */
[----:B------:R-:W-:-:S03]  /*79d0*/  ISETP.GE.U32.AND P2, PT, R5, 0x7fffffb5, PT ;  /* 0x7fffffb50500780c */ /* 0x000fc60003f46070 */
[----:B------:R-:W-:Y:S04]  /*79e0*/  STL [R1+0x948], R67 ;  /* 0x0009484301007387 */ /* 0x000fe80000100800 */
[----:B------:R-:W-:Y:S01]  /*79f0*/  STL.64 [R1+0x910], R64 ;  /* 0x0009104001007387 */ /* 0x000fe20000100a00 */
[----:B------:R-:W-:-:S03]  /*7a00*/  IMAD R8, R90, 0xb, RZ ;  /* 0x0000000b5a087824 */ /* 0x000fc600078e02ff */
[----:B------:R-:W-:Y:S04]  /*7a10*/  STL.64 [R1+0x928], R62 ;  /* 0x0009283e01007387 */ /* 0x000fe80000100a00 */
[----:B------:R0:W-:Y:S04]  /*7a20*/  STL.64 [R1+0x280], R52 ;  /* 0x0002803401007387 */ /* 0x0001e80000100a00 */
[----:B------:R-:W-:Y:S04]  /*7a30*/  STL.64 [R1+0x278], R60 ;  /* 0x0002783c01007387 */ /* 0x000fe80000100a00 */
[----:B------:R-:W2:Y:S01]  /*7a40*/  @!P6 LDG.E.U16 R10, desc[UR22][R52.64] ;  /* 0x00000016340ae981 */ /* 0x000ea2000c1e1500 */
[----:B------:R-:W-:-:S05]  /*7a50*/  IMAD.WIDE R54, R8, 0x2, R86 ;  /* 0x0000000208367825 */ /* 0x000fca00078e0256 */
[----:B------:R1:W2:Y:S04]  /*7a60*/  @!P2 LDG.E.U16 R50, desc[UR22][R54.64] ;  /* 0x000000163632a981 */ /* 0x0002a8000c1e1500 */
[----:B0-----:R-:W2:Y:S01]  /*7a70*/  LDL.LU.64 R52, [R1+0x9b0] ;  /* 0x0009b00001347983 */ /* 0x001ea20000300a00 */
[----:B------:R-:W-:Y:S02]  /*7a80*/  PRMT R26, RZ, 0x7610, R26 ;  /* 0x00007610ff1a7816 */ /* 0x000fe4000000001a */
[----:B------:R-:W-:Y:S01]  /*7a90*/  SHF.R.U32.HI R5, RZ, 0x4, R7 ;  /* 0x00000004ff057819 */ /* 0x000fe20000011607 */
[----:B------:R-:W-:-:S03]  /*7aa0*/  IMAD.WIDE R56, R8, 0x2, R88 ;  /* 0x0000000208387825 */ /* 0x000fc600078e0258 */
[----:B------:R-:W3:Y:S01]  /*7ab0*/  @!P6 LDG.E.U16 R26, desc[UR22][R60.64] ;  /* 0x000000163c1ae981 */ /* 0x000ee2000c1e1500 */
[----:B------:R-:W-:Y:S02]  /*7ac0*/  LOP3.LUT P6, RZ, R5, 0x1, RZ, 0xc0, !PT ;  /* 0x0000000105ff7812 */ /* 0x000fe400078cc0ff */
[----:B------:R-:W-:Y:S01]  /*7ad0*/  PRMT R84, RZ, 0x7610, R84 ;  /* 0x00007610ff547816 */ /* 0x000fe20000000054 */
[C---:B------:R-:W-:Y:S01]  /*7ae0*/  IMAD R8, R90.reuse, 0x1b, RZ ;  /* 0x0000001b5a087824 */ /* 0x040fe200078e02ff */
[----:B------:R-:W-:Y:S01]  /*7af0*/  SHF.R.U32.HI R3, RZ, 0xc, R7 ;  /* 0x0000000cff037819 */ /* 0x000fe20000011607 */
[----:B------:R-:W-:Y:S04]  /*7b00*/  STL.64 [R1+0x200], R56 ;  /* 0x0002003801007387 */ /* 0x000fe80000100a00 */
[----:B------:R1:W-:Y:S04]  /*7b10*/  STL.64 [R1+0x1f8], R54 ;  /* 0x0001f83601007387 */ /* 0x0003e80000100a00 */
[----:B------:R0:W3:Y:S01]  /*7b20*/  @!P2 LDG.E.U16 R84, desc[UR22][R56.64] ;  /* 0x000000163854a981 */ /* 0x0000e2000c1e1500 */
[----:B------:R-:W-:Y:S01]  /*7b30*/  LOP3.LUT P2, RZ, R3, 0x1, RZ, 0xc0, !PT ;  /* 0x0000000103ff7812 */ /* 0x000fe2000784c0ff */
[----:B------:R-:W-:-:S02]  /*7b40*/  IMAD R5, R90, 0x13, RZ ;  /* 0x000000135a057824 */ /* 0x000fc400078e02ff */
[----:B-1----:R-:W-:-:S04]  /*7b50*/  IMAD.WIDE R54, R8, 0x2, R86 ;  /* 0x0000000208367825 */ /* 0x002fc800078e0256 */
[----:B0-----:R-:W-:Y:S01]  /*7b60*/  IMAD.WIDE R56, R8, 0x2, R88 ;  /* 0x0000000208387825 */ /* 0x001fe200078e0258 */
[----:B------:R-:W-:Y:S02]  /*7b70*/  PRMT R59, RZ, 0x7610, R59 ;  /* 0x00007610ff3b7816 */ /* 0x000fe4000000003b */
[----:B------:R-:W-:Y:S01]  /*7b80*/  PRMT R58, RZ, 0x7610, R58 ;  /* 0x00007610ff3a7816 */ /* 0x000fe2000000003a */
[----:B------:R-:W-:-:S05]  /*7b90*/  IMAD.WIDE R60, R5, 0x2, R86 ;  /* 0x00000002053c7825 */ /* 0x000fca00078e0256 */
[----:B------:R0:W3:Y:S01]  /*7ba0*/  @P2 LDG.E.U16 R58, desc[UR22][R60.64] ;  /* 0x000000163c3a2981 */ /* 0x0000e2000c1e1500 */
[----:B--2---:R-:W-:Y:S02]  /*7bb0*/  PRMT R52, RZ, 0x7610, R52 ;  /* 0x00007610ff347816 */ /* 0x004fe40000000034 */
[----:B------:R-:W-:Y:S01]  /*7bc0*/  PRMT R53, RZ, 0x7610, R53 ;  /* 0x00007610ff357816 */ /* 0x000fe20000000035 */
[----:B------:R1:W-:Y:S04]  /*7bd0*/  STL [R1+0x1bc], R50 ;  /* 0x0001bc3201007387 */ /* 0x0003e80000100800 */
[----:B------:R-:W2:Y:S04]  /*7be0*/  @P6 LDG.E.U16 R52, desc[UR22][R54.64] ;  /* 0x0000001636346981 */ /* 0x000ea8000c1e1500 */
[----:B------:R0:W3:Y:S01]  /*7bf0*/  @P6 LDG.E.U16 R53, desc[UR22][R56.64] ;  /* 0x0000001638356981 */ /* 0x0000e2000c1e1500 */
[----:B-1----:R-:W-:-:S05]  /*7c00*/  IMAD.WIDE R50, R5, 0x2, R88 ;  /* 0x0000000205327825 */ /* 0x002fca00078e0258 */
[----:B------:R-:W4:Y:S01]  /*7c10*/  @P2 LDG.E.U16 R59, desc[UR22][R50.64] ;  /* 0x00000016323b2981 */ /* 0x000f22000c1e1500 */
[C---:B------:R-:W-:Y:S02]  /*7c20*/  SHF.R.U64 R3, R6.reuse, 0x1c, RZ ;  /* 0x0000001c06037819 */ /* 0x040fe400000012ff */
[----:B------:R-:W-:Y:S02]  /*7c30*/  SHF.R.U64 R5, R6, 0x14, RZ ;  /* 0x0000001406057819 */ /* 0x000fe400000012ff */
[----:B------:R-:W-:Y:S01]  /*7c40*/  LOP3.LUT P2, RZ, R3, 0x1, RZ, 0xc0, !PT ;  /* 0x0000000103ff7812 */ /* 0x000fe2000784c0ff */
[----:B------:R1:W-:Y:S01]  /*7c50*/  STL.64 [R1+0x180], R50 ;  /* 0x0001803201007387 */ /* 0x0003e20000100a00 */
[----:B------:R-:W-:Y:S01]  /*7c60*/  LOP3.LUT P6, RZ, R5, 0x1, RZ, 0xc0, !PT ;  /* 0x0000000105ff7812 */ /* 0x000fe200078cc0ff */
[----:B------:R-:W-:Y:S02]  /*7c70*/  IMAD R5, R90, 0x23, RZ ;  /* 0x000000235a057824 */ /* 0x000fe400078e02ff */
[----:B------:R0:W-:Y:S01]  /*7c80*/  STL.64 [R1+0x178], R60 ;  /* 0x0001783c01007387 */ /* 0x0001e20000100a00 */
[----:B------:R-:W-:-:S02]  /*7c90*/  PRMT R48, RZ, 0x7610, R48 ;  /* 0x00007610ff307816 */ /* 0x000fc40000000030 */
[----:B------:R-:W-:Y:S01]  /*7ca0*/  PRMT R47, RZ, 0x7610, R47 ;  /* 0x00007610ff2f7816 */ /* 0x000fe2000000002f */
[----:B-1----:R-:W4:Y:S04]  /*7cb0*/  LDL.LU.64 R50, [R1+0x9a8] ;  /* 0x0009a80001327983 */ /* 0x002f280000300a00 */
[----:B------:R1:W-:Y:S01]  /*7cc0*/  STL.64 [R1+0x100], R56 ;  /* 0x0001003801007387 */ /* 0x0003e20000100a00 */
[----:B0-----:R-:W-:-:S03]  /*7cd0*/  IMAD R60, R90, 0x2b, RZ ;  /* 0x0000002b5a3c7824 */ /* 0x001fc600078e02ff */
[----:B------:R0:W-:Y:S01]  /*7ce0*/  STL.64 [R1+0xf8], R54 ;  /* 0x0000f83601007387 */ /* 0x0001e20000100a00 */
[----:B------:R-:W-:Y:S01]  /*7cf0*/  SHF.R.U64 R3, R6, 0xc, RZ ;  /* 0x0000000c06037819 */ /* 0x000fe200000012ff */
[----:B-1----:R-:W-:-:S04]  /*7d00*/  IMAD.WIDE R56, R5, 0x2, R88 ;  /* 0x0000000205387825 */ /* 0x002fc800078e0258 */
[----:B0-----:R-:W-:Y:S01]  /*7d10*/  IMAD.WIDE R54, R5, 0x2, R86 ;  /* 0x0000000205367825 */ /* 0x001fe200078e0256 */
[----:B------:R0:W4:Y:S04]  /*7d20*/  @P2 LDG.E.U16 R48, desc[UR22][R56.64] ;  /* 0x0000001638302981 */ /* 0x000128000c1e1500 */
[----:B------:R-:W4:Y:S01]  /*7d30*/  @P2 LDG.E.U16 R47, desc[UR22][R54.64] ;  /* 0x00000016362f2981 */ /* 0x000f22000c1e1500 */
[----:B------:R-:W-:Y:S02]  /*7d40*/  LOP3.LUT P2, RZ, R3, 0x1, RZ, 0xc0, !PT ;  /* 0x0000000103ff7812 */ /* 0x000fe4000784c0ff */
[----:B------:R-:W-:Y:S02]  /*7d50*/  PRMT R3, RZ, 0x7610, R3 ;  /* 0x00007610ff037816 */ /* 0x000fe40000000003 */
[----:B------:R-:W-:Y:S01]  /*7d60*/  PRMT R9, RZ, 0x7610, R9 ;  /* 0x00007610ff097816 */ /* 0x000fe20000000009 */
[----:B--2---:R-:W-:Y:S04]  /*7d70*/  STL [R1+0x2b0], R52 ;  /* 0x0002b03401007387 */ /* 0x004fe80000100800 */
[----:B---3--:R1:W-:Y:S04]  /*7d80*/  STL [R1+0x2b4], R53 ;  /* 0x0002b43501007387 */ /* 0x0083e80000100800 */
[----:B------:R0:W-:Y:S01]  /*7d90*/  STL.64 [R1+0x80], R56 ;  /* 0x0000803801007387 */ /* 0x0001e20000100a00 */
[----:B-1----:R-:W-:-:S03]  /*7da0*/  IMAD.WIDE R52, R60, 0x2, R88 ;  /* 0x000000023c347825 */ /* 0x002fc600078e0258 */
[----:B------:R-:W-:Y:S01]  /*7db0*/  STL.64 [R1+0x78], R54 ;  /* 0x0000783601007387 */ /* 0x000fe20000100a00 */
[----:B------:R-:W-:-:S03]  /*7dc0*/  IMAD.WIDE R60, R60, 0x2, R86 ;  /* 0x000000023c3c7825 */ /* 0x000fc600078e0256 */
[----:B------:R-:W-:Y:S01]  /*7dd0*/  STL.64 [R1], R52 ;  /* 0x0000003401007387 */ /* 0x000fe20000100a00 */
[----:B0-----:R-:W-:-:S03]  /*7de0*/  IMAD R56, R90, 0x33, RZ ;  /* 0x000000335a387824 */ /* 0x001fc600078e02ff */
[----:B------:R-:W-:Y:S04]  /*7df0*/  STL.64 [R1+0x930], R60 ;  /* 0x0009303c01007387 */ /* 0x000fe80000100a00 */
[----:B----4-:R-:W-:Y:S04]  /*7e00*/  STL [R1+0x1b8], R59 ;  /* 0x0001b83b01007387 */ /* 0x010fe80000100800 */
[----:B------:R0:W-:Y:S04]  /*7e10*/  STL [R1+0x144], R58 ;  /* 0x0001443a01007387 */ /* 0x0001e80000100800 */
[----:B------:R-:W-:Y:S01]  /*7e20*/  STL.S16 [R1+0x1c0], R3 ;  /* 0x0001c00301007387 */ /* 0x000fe20000100600 */
[----:B0-----:R-:W-:-:S04]  /*7e30*/  IMAD.WIDE R58, R56, 0x2, R88 ;  /* 0x00000002383a7825 */ /* 0x001fc800078e0258 */
[----:B------:R-:W-:Y:S01]  /*7e40*/  IMAD.WIDE R56, R56, 0x2, R86 ;  /* 0x0000000238387825 */ /* 0x000fe200078e0256 */
[----:B------:R-:W-:Y:S04]  /*7e50*/  STL [R1+0x95c], R58 ;  /* 0x00095c3a01007387 */ /* 0x000fe80000100800 */
[----:B------:R-:W-:Y:S04]  /*7e60*/  STL [R1+0x958], R59 ;  /* 0x0009583b01007387 */ /* 0x000fe80000100800 */
[----:B------:R-:W2:Y:S04]  /*7e70*/  @P2 LDG.E.U16 R9, desc[UR22][R56.64] ;  /* 0x0000001638092981 */ /* 0x000ea8000c1e1500 */
[----:B------:R0:W-:Y:S04]  /*7e80*/  STL [R1+0x968], R56 ;  /* 0x0009683801007387 */ /* 0x0001e80000100800 */
[----:B0-----:R-:W3:Y:S01]  /*7e90*/  LDL.LU R56, [R1+0x1c0] ;  /* 0x0001c00001387983 */ /* 0x001ee20000300800 */
[----:B------:R-:W-:-:S02]  /*7ea0*/  PRMT R46, RZ, 0x7610, R46 ;  /* 0x00007610ff2e7816 */ /* 0x000fc4000000002e */
[----:B------:R-:W-:Y:S02]  /*7eb0*/  PRMT R45, RZ, 0x7610, R45 ;  /* 0x00007610ff2d7816 */ /* 0x000fe4000000002d */
[----:B------:R-:W-:Y:S02]  /*7ec0*/  SHF.R.U64 R5, R6, 0x4, RZ ;  /* 0x0000000406057819 */ /* 0x000fe400000012ff */
[----:B------:R0:W4:Y:S04]  /*7ed0*/  @P6 LDG.E.U16 R46, desc[UR22][R52.64] ;  /* 0x00000016342e6981 */ /* 0x000128000c1e1500 */
[----:B------:R-:W2:Y:S01]  /*7ee0*/  @P6 LDG.E.U16 R45, desc[UR22][R60.64] ;  /* 0x000000163c2d6981 */ /* 0x000ea2000c1e1500 */
[----:B------:R-:W-:Y:S02]  /*7ef0*/  LOP3.LUT P6, RZ, R5, 0x1, RZ, 0xc0, !PT ;  /* 0x0000000105ff7812 */ /* 0x000fe400078cc0ff */
[----:B------:R-:W-:Y:S01]  /*7f00*/  PRMT R8, RZ, 0x7610, R8 ;  /* 0x00007610ff087816 */ /* 0x000fe20000000008 */
[----:B0-----:R-:W-:Y:S01]  /*7f10*/  IMAD R52, R90, 0x3b, RZ ;  /* 0x0000003b5a347824 */ /* 0x001fe200078e02ff */
[----:B------:R-:W-:-:S03]  /*7f20*/  PRMT R44, RZ, 0x7610, R44 ;  /* 0x00007610ff2c7816 */ /* 0x000fc6000000002c */
[C---:B------:R-:W-:Y:S01]  /*7f30*/  IMAD.WIDE R54, R52.reuse, 0x2, R88 ;  /* 0x0000000234367825 */ /* 0x040fe200078e0258 */
[----:B------:R-:W-:Y:S01]  /*7f40*/  SHF.R.U32.HI R3, RZ, 0x3, R7 ;  /* 0x00000003ff037819 */ /* 0x000fe20000011607 */
[----:B------:R0:W-:Y:S02]  /*7f50*/  STL [R1+0x964], R57 ;  /* 0x0009643901007387 */ /* 0x0001e40000100800 */
[----:B------:R-:W-:Y:S02]  /*7f60*/  IMAD.WIDE R52, R52, 0x2, R86 ;  /* 0x0000000234347825 */ /* 0x000fe400078e0256 */
[----:B------:R-:W2:Y:S04]  /*7f70*/  @P6 LDG.E.U16 R8, desc[UR22][R54.64] ;  /* 0x0000001636086981 */ /* 0x000ea8000c1e1500 */
[----:B------:R-:W2:Y:S01]  /*7f80*/  @P2 LDG.E.U16 R44, desc[UR22][R58.64] ;  /* 0x000000163a2c2981 */ /* 0x000ea2000c1e1500 */
[----:B0-----:R-:W-:-:S03]  /*7f90*/  PRMT R57, RZ, 0x7610, R57 ;  /* 0x00007610ff397816 */ /* 0x001fc60000000039 */
[----:B------:R-:W-:Y:S04]  /*7fa0*/  STL.64 [R1+0x970], R54 ;  /* 0x0009703601007387 */ /* 0x000fe80000100a00 */
[----:B------:R-:W-:Y:S04]  /*7fb0*/  STL [R1+0x2ac], R48 ;  /* 0x0002ac3001007387 */ /* 0x000fe80000100800 */
[----:B------:R0:W-:Y:S04]  /*7fc0*/  STL.64 [R1+0x978], R52 ;  /* 0x0009783401007387 */ /* 0x0001e80000100a00 */
[----:B---3--:R0:W3:Y:S01]  /*7fd0*/  @P6 LDG.E.U16 R56, desc[UR22][R52.64] ;  /* 0x0000001634386981 */ /* 0x0080e2000c1e1500 */
[----:B------:R-:W-:Y:S01]  /*7fe0*/  LOP3.LUT P6, RZ, R3, 0x1, RZ, 0xc0, !PT ;  /* 0x0000000103ff7812 */ /* 0x000fe200078cc0ff */
[----:B------:R-:W-:-:S04]  /*7ff0*/  IMAD.SHL.U32 R3, R90, 0x4, RZ ;  /* 0x000000045a037824 */ /* 0x000fc800078e00ff */
[----:B0-----:R-:W-:-:S05]  /*8000*/  IMAD.WIDE R52, R3, 0x2, R88 ;  /* 0x0000000203347825 */ /* 0x001fca00078e0258 */
[----:B------:R-:W3:Y:S01]  /*8010*/  @!P5 LDG.E.U16 R57, desc[UR22][R52.64] ;  /* 0x000000163439d981 */ /* 0x000ee2000c1e1500 */
[----:B------:R-:W-:Y:S01]  /*8020*/  VIADD R5, R4, 0xfffffff3 ;  /* 0xfffffff304057836 */ /* 0x000fe20000000000 */
[----:B------:R-:W-:Y:S01]  /*8030*/  PRMT R77, RZ, 0x7610, R77 ;  /* 0x00007610ff4d7816 */ /* 0x000fe2000000004d */
[----:B------:R-:W-:Y:S01]  /*8040*/  IMAD.WIDE R54, R3, 0x2, R86 ;  /* 0x0000000203367825 */ /* 0x000fe200078e0256 */
[----:B------:R-:W-:Y:S02]  /*8050*/  STL [R1+0x2a8], R47 ;  /* 0x0002a82f01007387 */ /* 0x000fe40000100800 */
[----:B------:R-:W-:Y:S02]  /*8060*/  ISETP.GE.U32.AND P2, PT, R5, 0x7fffffb4, PT ;  /* 0x7fffffb40500780c */ /* 0x000fe40003f46070 */
[----:B----4-:R-:W-:Y:S01]  /*8070*/  STL [R1+0x244], R46 ;  /* 0x0002442e01007387 */ /* 0x010fe20000100800 */
[----:B------:R-:W-:-:S03]  /*8080*/  SHF.R.U32.HI R5, RZ, 0xb, R7 ;  /* 0x0000000bff057819 */ /* 0x000fc60000011607 */
[----:B--2---:R-:W-:Y:S04]  /*8090*/  STL [R1+0x240], R45 ;  /* 0x0002402d01007387 */ /* 0x004fe80000100800 */
[----:B------:R0:W-:Y:S01]  /*80a0*/  STL [R1+0x1c4], R8 ;  /* 0x0001c40801007387 */ /* 0x0001e20000100800 */
[----:B------:R-:W-:-:S03]  /*80b0*/  PRMT R58, RZ, 0x7610, R58 ;  /* 0x00007610ff3a7816 */ /* 0x000fc6000000003a */
[----:B------:R1:W2:Y:S01]  /*80c0*/  @!P5 LDG.E.U16 R77, desc[UR22][R54.64] ;  /* 0x00000016364dd981 */ /* 0x0002a2000c1e1500 */
[----:B------:R-:W-:Y:S02]  /*80d0*/  LOP3.LUT P5, RZ, R5, 0x1, RZ, 0xc0, !PT ;  /* 0x0000000105ff7812 */ /* 0x000fe400078ac0ff */
[----:B------:R-:W-:Y:S01]  /*80e0*/  PRMT R59, RZ, 0x7610, R59 ;  /* 0x00007610ff3b7816 */ /* 0x000fe2000000003b */
[----:B------:R-:W-:Y:S01]  /*80f0*/  STL.64 [R1+0x270], R52 ;  /* 0x0002703401007387 */ /* 0x000fe20000100a00 */
[----:B0-----:R-:W-:-:S03]  /*8100*/  IMAD R8, R90, 0xc, RZ ;  /* 0x0000000c5a087824 */ /* 0x001fc600078e02ff */
[----:B------:R0:W-:Y:S01]  /*8110*/  STL [R1+0x23c], R44 ;  /* 0x00023c2c01007387 */ /* 0x0001e20000100800 */
[----:B------:R-:W-:Y:S02]  /*8120*/  IMAD R5, R90, 0x14, RZ ;  /* 0x000000145a057824 */ /* 0x000fe400078e02ff */
[----:B------:R-:W-:Y:S01]  /*8130*/  IMAD.WIDE R46, R8, 0x2, R88 ;  /* 0x00000002082e7825 */ /* 0x000fe200078e0258 */
[----:B------:R-:W-:Y:S01]  /*8140*/  SHF.R.U64 R3, R6, 0x1b, RZ ;  /* 0x0000001b06037819 */ /* 0x000fe200000012ff */
[----:B------:R1:W-:Y:S01]  /*8150*/  STL.64 [R1+0x268], R54 ;  /* 0x0002683601007387 */ /* 0x0003e20000100a00 */
[----:B------:R-:W-:Y:S01]  /*8160*/  PRMT R66, RZ, 0x7610, R66 ;  /* 0x00007610ff427816 */ /* 0x000fe20000000042 */
[----:B0-----:R-:W-:Y:S01]  /*8170*/  IMAD.WIDE R44, R8, 0x2, R86 ;  /* 0x00000002082c7825 */ /* 0x001fe200078e0256 */
[----:B------:R-:W-:Y:S01]  /*8180*/  PRMT R76, RZ, 0x7610, R76 ;  /* 0x00007610ff4c7816 */ /* 0x000fe2000000004c */
[----:B------:R0:W4:Y:S02]  /*8190*/  @!P2 LDG.E.U16 R58, desc[UR22][R46.64] ;  /* 0x000000162e3aa981 */ /* 0x000124000c1e1500 */
[----:B------:R-:W-:-:S02]  /*81a0*/  IMAD R8, R90, 0x1c, RZ ;  /* 0x0000001c5a087824 */ /* 0x000fc400078e02ff */
[----:B------:R0:W2:Y:S01]  /*81b0*/  @!P2 LDG.E.U16 R59, desc[UR22][R44.64] ;  /* 0x000000162c3ba981 */ /* 0x0000a2000c1e1500 */
[----:B-1----:R-:W-:Y:S01]  /*81c0*/  IMAD.WIDE R54, R5, 0x2, R88 ;  /* 0x0000000205367825 */ /* 0x002fe200078e0258 */
[----:B------:R-:W-:-:S03]  /*81d0*/  LOP3.LUT P2, RZ, R3, 0x1, RZ, 0xc0, !PT ;  /* 0x0000000103ff7812 */ /* 0x000fc6000784c0ff */
[----:B------:R-:W-:Y:S01]  /*81e0*/  IMAD.WIDE R52, R5, 0x2, R86 ;  /* 0x0000000205347825 */ /* 0x000fe200078e0256 */
[----:B------:R-:W-:Y:S01]  /*81f0*/  SHF.R.U64 R3, R6, 0x13, RZ ;  /* 0x0000001306037819 */ /* 0x000fe200000012ff */
[----:B------:R-:W2:Y:S01]  /*8200*/  @P5 LDG.E.U16 R66, desc[UR22][R54.64] ;  /* 0x0000001636425981 */ /* 0x000ea2000c1e1500 */
[----:B------:R-:W-:Y:S02]  /*8210*/  PRMT R74, RZ, 0x7610, R74 ;  /* 0x00007610ff4a7816 */ /* 0x000fe4000000004a */
[----:B------:R-:W-:Y:S01]  /*8220*/  PRMT R67, RZ, 0x7610, R67 ;  /* 0x00007610ff437816 */ /* 0x000fe20000000043 */
[----:B------:R-:W2:Y:S01]  /*8230*/  @P5 LDG.E.U16 R76, desc[UR22][R52.64] ;  /* 0x00000016344c5981 */ /* 0x000ea2000c1e1500 */
[----:B------:R-:W-:Y:S01]  /*8240*/  LOP3.LUT P5, RZ, R3, 0x1, RZ, 0xc0, !PT ;  /* 0x0000000103ff7812 */ /* 0x000fe200078ac0ff */
[----:B------:R-:W-:Y:S01]  /*8250*/  IMAD R3, R90, 0x24, RZ ;  /* 0x000000245a037824 */ /* 0x000fe200078e02ff */
[----:B------:R-:W-:Y:S02]  /*8260*/  PRMT R72, RZ, 0x7610, R72 ;  /* 0x00007610ff487816 */ /* 0x000fe40000000048 */
[----:B------:R-:W-:Y:S01]  /*8270*/  PRMT R73, RZ, 0x7610, R73 ;  /* 0x00007610ff497816 */ /* 0x000fe20000000049 */
[----:B------:R-:W-:Y:S01]  /*8280*/  VIADD R93, R4, 0x3f ;  /* 0x0000003f045d7836 */ /* 0x000fe20000000000 */
[----:B------:R-:W-:Y:S01]  /*8290*/  SHF.R.U64 R5, R6, 0xb, RZ ;  /* 0x0000000b06057819 */ /* 0x000fe200000012ff */
[----:B------:R-:W-:Y:S01]  /*82a0*/  IMAD R48, R90, 0x2c, RZ ;  /* 0x0000002c5a307824 */ /* 0x000fe200078e02ff */
[----:B------:R-:W-:-:S02]  /*82b0*/  LOP3.LUT R49, R49, 0x3f, RZ, 0xc0, !PT ;  /* 0x0000003f31317812 */ /* 0x000fc400078ec0ff */
[----:B------:R-:W-:Y:S02]  /*82c0*/  PRMT R70, RZ, 0x7610, R70 ;  /* 0x00007610ff467816 */ /* 0x000fe40000000046 */
[----:B------:R-:W-:Y:S01]  /*82d0*/  PRMT R71, RZ, 0x7610, R71 ;  /* 0x00007610ff477816 */ /* 0x000fe20000000047 */
[----:B------:R-:W-:-:S04]  /*82e0*/  @!UP1 UIADD3 UR4, UPT, UPT, -UR6, 0x100000, URZ ;  /* 0x0010000006049890 */ /* 0x000fc8000fffe1ff */
[----:B------:R-:W-:Y:S02]  /*82f0*/  @!UP1 USHF.L.U32 UR5, UR4, 0xb, URZ ;  /* 0x0000000b04059899 */ /* 0x000fe400080006ff */
[----:B------:R-:W-:Y:S01]  /*8300*/  @!UP1 USHF.L.U32 UR4, UR4, 0x1, URZ ;  /* 0x0000000104049899 */ /* 0x000fe200080006ff */
[----:B------:R-:W-:Y:S02]  /*8310*/  PRMT R64, RZ, 0x7610, R64 ;  /* 0x00007610ff407816 */ /* 0x000fe40000000040 */
[----:B------:R-:W-:Y:S01]  /*8320*/  PRMT R63, RZ, 0x7610, R63 ;  /* 0x00007610ff3f7816 */ /* 0x000fe2000000003f */
[----:B------:R-:W-:Y:S01]  /*8330*/  VOTEU.ALL UP1, P0 ;  /* 0x0000000000ff7886 */ /* 0x000fe20000020000 */
[----:B------:R-:W-:Y:S02]  /*8340*/  PRMT R61, RZ, 0x7610, R61 ;  /* 0x00007610ff3d7816 */ /* 0x000fe4000000003d */
[----:B------:R-:W-:-:S05]  /*8350*/  PRMT R60, RZ, 0x7610, R60 ;  /* 0x00007610ff3c7816 */ /* 0x000fca000000003c */
[----:B------:R1:W0:Y:S01]  /*8360*/  @!UP1 SYNCS.EXCH.64 URZ, [UR7+0x18008], UR4 ;  /* 0x0180080407ff95b2 */ /* 0x0002220008000100 */
[----:B---3--:R-:W-:Y:S04]  /*8370*/  STL.64 [R1+0x980], R56 ;  /* 0x0009803801007387 */ /* 0x008fe80000100a00 */
[----:B------:R0:W-:Y:S04]  /*8380*/  STL.64 [R1+0x1f0], R46 ;  /* 0x0001f02e01007387 */ /* 0x0001e80000100a00 */
[----:B------:R3:W-:Y:S04]  /*8390*/  STL.64 [R1+0x1e8], R44 ;  /* 0x0001e82c01007387 */ /* 0x0007e80000100a00 */
[----:B------:R-:W-:Y:S01]  /*83a0*/  STL [R1+0x238], R9 ;  /* 0x0002380901007387 */ /* 0x000fe20000100800 */
[----:B0-----:R-:W-:-:S03]  /*83b0*/  IMAD.WIDE R46, R8, 0x2, R88 ;  /* 0x00000002082e7825 */ /* 0x001fc600078e0258 */
[----:B------:R-:W-:Y:S01]  /*83c0*/  STL.64 [R1+0x170], R54 ;  /* 0x0001703601007387 */ /* 0x000fe20000100a00 */
[----:B---3--:R-:W-:-:S03]  /*83d0*/  IMAD.WIDE R44, R8, 0x2, R86 ;  /* 0x00000002082c7825 */ /* 0x008fc600078e0256 */
[----:B------:R-:W-:Y:S04]  /*83e0*/  STL.64 [R1+0x168], R52 ;  /* 0x0001683401007387 */ /* 0x000fe80000100a00 */
[----:B------:R0:W-:Y:S04]  /*83f0*/  STL.64 [R1+0xf0], R46 ;  /* 0x0000f02e01007387 */ /* 0x0001e80000100a00 */
[----:B------:R3:W-:Y:S04]  /*8400*/  STL.64 [R1+0xe8], R44 ;  /* 0x0000e82c01007387 */ /* 0x0007e80000100a00 */
[----:B------:R0:W2:Y:S04]  /*8410*/  @P6 LDG.E.U16 R74, desc[UR22][R46.64] ;  /* 0x000000162e4a6981 */ /* 0x0000a8000c1e1500 */
[----:B------:R3:W2:Y:S01]  /*8420*/  @P6 LDG.E.U16 R67, desc[UR22][R44.64] ;  /* 0x000000162c436981 */ /* 0x0006a2000c1e1500 */
[----:B0-----:R-:W-:-:S04]  /*8430*/  IMAD.WIDE R46, R3, 0x2, R88 ;  /* 0x00000002032e7825 */ /* 0x001fc800078e0258 */
[----:B---3--:R-:W-:Y:S01]  /*8440*/  IMAD.WIDE R44, R3, 0x2, R86 ;  /* 0x00000002032c7825 */ /* 0x008fe200078e0256 */
[----:B------:R-:W3:Y:S01]  /*8450*/  @P2 LDG.E.U16 R72, desc[UR22][R46.64] ;  /* 0x000000162e482981 */ /* 0x000ee2000c1e1500 */
[----:B------:R-:W-:-:S03]  /*8460*/  LOP3.LUT P6, RZ, R5, 0x1, RZ, 0xc0, !PT ;  /* 0x0000000105ff7812 */ /* 0x000fc600078cc0ff */
[----:B------:R0:W2:Y:S01]  /*8470*/  @P2 LDG.E.U16 R73, desc[UR22][R44.64] ;  /* 0x000000162c492981 */ /* 0x0000a2000c1e1500 */
[----:B------:R-:W-:Y:S01]  /*8480*/  ISETP.GT.AND P2, PT, R93, 0x3f, PT ;  /* 0x0000003f5d00780c */ /* 0x000fe20003f44270 */
[----:B------:R-:W-:Y:S02]  /*8490*/  IMAD.MOV.U32 R9, RZ, RZ, R51 ;  /* 0x000000ffff097224 */ /* 0x000fe400078e0033 */
[----:B------:R-:W-:Y:S01]  /*84a0*/  IMAD.MOV.U32 R55, RZ, RZ, R50 ;  /* 0x000000ffff377224 */ /* 0x000fe200078e0032 */
[----:B------:R-:W-:Y:S01]  /*84b0*/  STL.64 [R1+0x70], R46 ;  /* 0x0000702e01007387 */ /* 0x000fe20000100a00 */
[C---:B------:R-:W-:Y:S01]  /*84c0*/  IMAD.WIDE R50, R48.reuse, 0x2, R88 ;  /* 0x0000000230327825 */ /* 0x040fe200078e0258 */
[----:B------:R-:W-:Y:S02]  /*84d0*/  ISETP.LT.AND P2, PT, R49, R4, P2 ;  /* 0x000000043100720c */ /* 0x000fe40001741270 */
[----:B------:R0:W-:Y:S01]  /*84e0*/  STL.64 [R1+0x68], R44 ;  /* 0x0000682c01007387 */ /* 0x0001e20000100a00 */
[----:B------:R-:W-:-:S03]  /*84f0*/  IMAD.WIDE R48, R48, 0x2, R86 ;  /* 0x0000000230307825 */ /* 0x000fc600078e0256 */
[----:B------:R-:W2:Y:S01]  /*8500*/  @P5 LDG.E.U16 R70, desc[UR22][R50.64] ;  /* 0x0000001632465981 */ /* 0x000ea2000c1e1500 */
[----:B------:R-:W-:-:S03]  /*8510*/  VIADD R3, R4, 0xfffffffa ;  /* 0xfffffffa04037836 */ /* 0x000fc60000000000 */
[----:B------:R-:W2:Y:S01]  /*8520*/  @P5 LDG.E.U16 R71, desc[UR22][R48.64] ;  /* 0x0000001630475981 */ /* 0x000ea2000c1e1500 */
[----:B0-----:R-:W-:Y:S01]  /*8530*/  IMAD R44, R90, 0x34, RZ ;  /* 0x000000345a2c7824 */ /* 0x001fe200078e02ff */
[----:B------:R-:W-:-:S03]  /*8540*/  ISETP.GE.U32.AND P5, PT, R3, 0x7fffffbb, PT ;  /* 0x7fffffbb0300780c */ /* 0x000fc60003fa6070 */
[----:B------:R-:W-:Y:S01]  /*8550*/  IMAD.WIDE R46, R44, 0x2, R88 ;  /* 0x000000022c2e7825 */ /* 0x000fe200078e0258 */
[----:B------:R-:W-:-:S03]  /*8560*/  SHF.R.U64 R3, R6, 0x3, RZ ;  /* 0x0000000306037819 */ /* 0x000fc600000012ff */
[----:B------:R-:W-:Y:S01]  /*8570*/  IMAD.WIDE R44, R44, 0x2, R86 ;  /* 0x000000022c2c7825 */ /* 0x000fe200078e0256 */
[----:B------:R-:W2:Y:S04]  /*8580*/  @P6 LDG.E.U16 R64, desc[UR22][R46.64] ;  /* 0x000000162e406981 */ /* 0x000ea8000c1e1500 */
[----:B------:R-:W2:Y:S01]  /*8590*/  @P6 LDG.E.U16 R63, desc[UR22][R44.64] ;  /* 0x000000162c3f6981 */ /* 0x000ea2000c1e1500 */
[----:B------:R-:W-:Y:S01]  /*85a0*/  LOP3.LUT P6, RZ, R3, 0x1, RZ, 0xc0, !PT ;  /* 0x0000000103ff7812 */ /* 0x000fe200078cc0ff */
[----:B------:R-:W-:Y:S02]  /*85b0*/  IMAD R3, R90, 0x5, RZ ;  /* 0x000000055a037824 */ /* 0x000fe400078e02ff */
[----:B------:R-:W-:Y:S01]  /*85c0*/  IMAD.MOV.U32 R57, RZ, RZ, R23 ;  /* 0x000000ffff397224 */ /* 0x000fe200078e0017 */
[----:B------:R0:W-:Y:S01]  /*85d0*/  STS.U16 [R2+UR7], R55 ;  /* 0x0000003702007988 */ /* 0x0001e20008000407 */
[----:B------:R-:W-:-:S02]  /*85e0*/  IMAD.MOV.U32 R52, RZ, RZ, R22 ;  /* 0x000000ffff347224 */ /* 0x000fc400078e0016 */
[C---:B------:R-:W-:Y:S01]  /*85f0*/  IMAD.WIDE R22, R3.reuse, 0x2, R88 ;  /* 0x0000000203167825 */ /* 0x040fe200078e0258 */
[----:B------:R-:W-:Y:S03]  /*8600*/  STL [R1+0x868], R93 ;  /* 0x0008685d01007387 */ /* 0x000fe60000100800 */
[----:B------:R-:W-:Y:S02]  /*8610*/  IMAD.MOV.U32 R56, RZ, RZ, R27 ;  /* 0x000000ffff387224 */ /* 0x000fe400078e001b */
[----:B0-----:R-:W-:Y:S01]  /*8620*/  IMAD.MOV.U32 R55, RZ, RZ, R26 ;  /* 0x000000ffff377224 */ /* 0x001fe200078e001a */
[----:B------:R0:W2:Y:S01]  /*8630*/  @!P5 LDG.E.U16 R61, desc[UR22][R22.64] ;  /* 0x00000016163dd981 */ /* 0x0000a2000c1e1500 */
[----:B------:R-:W-:-:S03]  /*8640*/  IMAD.WIDE R26, R3, 0x2, R86 ;  /* 0x00000002031a7825 */ /* 0x000fc600078e0256 */
[----:B------:R0:W-:Y:S04]  /*8650*/  STL.64 [R1+0x260], R22 ;  /* 0x0002601601007387 */ /* 0x0001e80000100a00 */
[----:B------:R1:W2:Y:S04]  /*8660*/  @!P5 LDG.E.U16 R60, desc[UR22][R26.64] ;  /* 0x000000161a3cd981 */ /* 0x0002a8000c1e1500 */
[----:B0-----:R-:W2:Y:S04]  /*8670*/  LDL.LU.64 R22, [R1+0x9a0] ;  /* 0x0009a00001167983 */ /* 0x001ea80000300a00 */
[----:B------:R0:W-:Y:S04]  /*8680*/  STL.64 [R1+0x258], R26 ;  /* 0x0002581a01007387 */ /* 0x0001e80000100a00 */
[----:B0-----:R-:W3:Y:S01]  /*8690*/  LDL.LU.64 R26, [R1+0x998] ;  /* 0x00099800011a7983 */ /* 0x001ee20000300a00 */
[----:B------:R-:W-:-:S02]  /*86a0*/  IMAD.MOV.U32 R53, RZ, RZ, R40 ;  /* 0x000000ffff357224 */ /* 0x000fc400078e0028 */
[----:B------:R-:W-:Y:S01]  /*86b0*/  IMAD R40, R90, 0x3c, RZ ;  /* 0x0000003c5a287824 */ /* 0x000fe200078e02ff */
[----:B------:R0:W-:Y:S01]  /*86c0*/  STS.U16 [R2+UR7+0x4000], R9 ;  /* 0x0040000902007988 */ /* 0x0001e20008000407 */
[----:B------:R-:W-:Y:S01]  /*86d0*/  @P2 IMAD.MOV.U32 R8, RZ, RZ, R43 ;  /* 0x000000ffff082224 */ /* 0x000fe200078e002b */
[----:B------:R-:W-:Y:S01]  /*86e0*/  PRMT R62, RZ, 0x7610, R62 ;  /* 0x00007610ff3e7816 */ /* 0x000fe2000000003e */
[----:B------:R-:W-:Y:S01]  /*86f0*/  IMAD.MOV.U32 R54, RZ, RZ, R41 ;  /* 0x000000ffff367224 */ /* 0x000fe200078e0029 */
[----:B------:R1:W-:Y:S01]  /*8700*/  STS.U16 [R2+UR7+0x400], R16 ;  /* 0x0004001002007988 */ /* 0x0003e20008000407 */
[----:B------:R-:W-:Y:S01]  /*8710*/  VIADD R5, R4, 0xfffffff2 ;  /* 0xfffffff204057836 */ /* 0x000fe20000000000 */
[----:B------:R-:W-:Y:S01]  /*8720*/  SHF.R.U32.HI R3, RZ, 0x2, R7 ;  /* 0x00000002ff037819 */ /* 0x000fe20000011607 */
[----:B0-----:R-:W-:Y:S02]  /*8730*/  @P2 IMAD.MOV.U32 R9, RZ, RZ, R42 ;  /* 0x000000ffff092224 */ /* 0x001fe400078e002a */
[----:B------:R-:W-:Y:S01]  /*8740*/  IMAD.WIDE R42, R40, 0x2, R88 ;  /* 0x00000002282a7825 */ /* 0x000fe200078e0258 */
[----:B-1----:R-:W-:-:S03]  /*8750*/  PRMT R16, RZ, 0x7610, R16 ;  /* 0x00007610ff107816 */ /* 0x002fc60000000010 */
[----:B------:R-:W-:Y:S01]  /*8760*/  IMAD.WIDE R40, R40, 0x2, R86 ;  /* 0x0000000228287825 */ /* 0x000fe200078e0256 */
[----:B------:R-:W4:Y:S01]  /*8770*/  @P6 LDG.E.U16 R62, desc[UR22][R42.64] ;  /* 0x000000162a3e6981 */ /* 0x000f22000c1e1500 */
[----:B------:R-:W-:-:S03]  /*8780*/  LOP3.LUT P5, RZ, R3, 0x1, RZ, 0xc0, !PT ;  /* 0x0000000103ff7812 */ /* 0x000fc600078ac0ff */
[----:B------:R-:W4:Y:S01]  /*8790*/  @P6 LDG.E.U16 R16, desc[UR22][R40.64] ;  /* 0x0000001628106981 */ /* 0x000f22000c1e1500 */
[----:B------:R-:W-:Y:S01]  /*87a0*/  ISETP.GE.U32.AND P6, PT, R5, 0x7fffffb3, PT ;  /* 0x7fffffb30500780c */ /* 0x000fe20003fc6070 */
[----:B------:R-:W-:Y:S01]  /*87b0*/  IMAD R3, R90, 0xd, RZ ;  /* 0x0000000d5a037824 */ /* 0x000fe200078e02ff */
[----:B------:R-:W-:Y:S02]  /*87c0*/  PRMT R68, RZ, 0x7610, R68 ;  /* 0x00007610ff447816 */ /* 0x000fe40000000044 */
[----:B------:R-:W-:Y:S01]  /*87d0*/  PRMT R0, RZ, 0x7610, R0 ;  /* 0x00007610ff007816 */ /* 0x000fe20000000000 */
[----:B------:R-:W-:Y:S04]  /*87e0*/  STS.U16 [R2+UR7+0x1c00], R32 ;  /* 0x001c002002007988 */ /* 0x000fe80008000407 */
[----:B------:R0:W-:Y:S04]  /*87f0*/  STS.U16 [R2+UR7+0x1800], R19 ;  /* 0x0018001302007988 */ /* 0x0001e80008000407 */
[----:B------:R-:W-:Y:S01]  /*8800*/  STS.U16 [R2+UR7+0x5800], R18 ;  /* 0x0058001202007988 */ /* 0x000fe20008000407 */
[----:B0-----:R-:W-:-:S03]  /*8810*/  LOP3.LUT R19, R2, 0x10, RZ, 0x3c, !PT ;  /* 0x0000001002137812 */ /* 0x001fc600078e3cff */
[----:B------:R-:W-:Y:S04]  /*8820*/  STS.U16 [R2+UR7+0x4400], R15 ;  /* 0x0044000f02007988 */ /* 0x000fe80008000407 */
[----:B------:R-:W-:Y:S04]  /*8830*/  STS.U16 [R2+UR7+0x800], R14 ;  /* 0x0008000e02007988 */ /* 0x000fe80008000407 */
[----:B------:R-:W-:Y:S04]  /*8840*/  STS.U16 [R2+UR7+0x4800], R13 ;  /* 0x0048000d02007988 */ /* 0x000fe80008000407 */
[----:B------:R-:W-:Y:S04]  /*8850*/  STS.U16 [R2+UR7+0xc00], R12 ;  /* 0x000c000c02007988 */ /* 0x000fe80008000407 */
[----:B------:R-:W-:Y:S04]  /*8860*/  STS.U16 [R2+UR7+0x4c00], R11 ;  /* 0x004c000b02007988 */ /* 0x000fe80008000407 */
[----:B------:R-:W-:Y:S04]  /*8870*/  STS.U16 [R2+UR7+0x5c00], R33 ;  /* 0x005c002102007988 */ /* 0x000fe80008000407 */
[----:B--2---:R-:W-:Y:S04]  /*8880*/  STS.U16 [R2+UR7+0x1400], R23 ;  /* 0x0014001702007988 */ /* 0x004fe80008000407 */
[----:B------:R0:W-:Y:S02]  /*8890*/  STS.U16 [R2+UR7+0x5400], R22 ;  /* 0x0054001602007988 */ /* 0x0001e40008000407 */
[----:B0-----:R-:W-:-:S02]  /*88a0*/  IMAD.WIDE R22, R3, 0x2, R88 ;  /* 0x0000000203167825 */ /* 0x001fc400078e0258 */
[----:B---3--:R-:W-:Y:S04]  /*88b0*/  STS.U16 [R2+UR7+0x1000], R27 ;  /* 0x0010001b02007988 */ /* 0x008fe80008000407 */
[----:B------:R0:W-:Y:S04]  /*88c0*/  STS.U16 [R2+UR7+0x5000], R26 ;  /* 0x0050001a02007988 */ /* 0x0001e80008000407 */
[----:B------:R1:W-:Y:S04]  /*88d0*/  STL.64 [R1+0x1e0], R22 ;  /* 0x0001e01601007387 */ /* 0x0003e80000100a00 */
[----:B------:R-:W2:Y:S01]  /*88e0*/  @!P6 LDG.E.U16 R68, desc[UR22][R22.64] ;  /* 0x000000161644e981 */ /* 0x000ea2000c1e1500 */
[----:B0-----:R-:W-:-:S05]  /*88f0*/  IMAD.WIDE R26, R3, 0x2, R86 ;  /* 0x00000002031a7825 */ /* 0x001fca00078e0256 */
[----:B------:R0:W-:Y:S04]  /*8900*/  STL.64 [R1+0x1d8], R26 ;  /* 0x0001d81a01007387 */ /* 0x0001e80000100a00 */
[----:B------:R-:W3:Y:S04]  /*8910*/  LDL.LU R32, [R1+0x40] ;  /* 0x0000400001207983 */ /* 0x000ee80000300800 */
[----:B------:R-:W2:Y:S04]  /*8920*/  LDL.LU R18, [R1+0x54] ;  /* 0x0000540001127983 */ /* 0x000ea80000300800 */
[----:B-1----:R-:W2:Y:S04]  /*8930*/  LDL.LU R22, [R1+0x50] ;  /* 0x0000500001167983 */ /* 0x002ea80000300800 */
[----:B------:R-:W2:Y:S04]  /*8940*/  @!P6 LDG.E.U16 R0, desc[UR22][R26.64] ;  /* 0x000000161a00e981 */ /* 0x000ea8000c1e1500 */
[----:B------:R-:W2:Y:S04]  /*8950*/  LDL.LU R23, [R1+0x4c] ;  /* 0x00004c0001177983 */ /* 0x000ea80000300800 */
[----:B------:R1:W-:Y:S04]  /*8960*/  STS.U16 [R19+UR7+0x480], R35 ;  /* 0x0004802313007988 */ /* 0x0003e80008000407 */
[----:B0-----:R-:W2:Y:S04]  /*8970*/  LDL.LU R26, [R1+0x48] ;  /* 0x00004800011a7983 */ /* 0x001ea80000300800 */
[----:B------:R-:W2:Y:S04]  /*8980*/  LDL.LU R27, [R1+0x38] ;  /* 0x00003800011b7983 */ /* 0x000ea80000300800 */
[----:B------:R-:W2:Y:S04]  /*8990*/  LDL.LU R33, [R1+0x44] ;  /* 0x0000440001217983 */ /* 0x000ea80000300800 */
[----:B-1----:R-:W2:Y:S01]  /*89a0*/  LDL.LU R35, [R1+0x3c] ;  /* 0x00003c0001237983 */ /* 0x002ea20000300800 */
[----:B------:R-:W-:-:S03]  /*89b0*/  SHF.R.U32.HI R3, RZ, 0xa, R7 ;  /* 0x0000000aff037819 */ /* 0x000fc60000011607 */
[----:B------:R-:W-:Y:S01]  /*89c0*/  STS.U16 [R19+UR7+0x4480], R34 ;  /* 0x0044802213007988 */ /* 0x000fe20008000407 */
[----:B------:R-:W-:Y:S01]  /*89d0*/  LOP3.LUT P6, RZ, R3, 0x1, RZ, 0xc0, !PT ;  /* 0x0000000103ff7812 */ /* 0x000fe200078cc0ff */
[----:B------:R-:W-:Y:S02]  /*89e0*/  IMAD R3, R90, 0x15, RZ ;  /* 0x000000155a037824 */ /* 0x000fe400078e02ff */
[----:B------:R-:W-:Y:S04]  /*89f0*/  STS.U16 [R19+UR7+0x880], R31 ;  /* 0x0008801f13007988 */ /* 0x000fe80008000407 */
[----:B------:R-:W-:Y:S01]  /*8a00*/  STS.U16 [R19+UR7+0x4880], R30 ;  /* 0x0048801e13007988 */ /* 0x000fe20008000407 */
[----:B------:R-:W-:-:S03]  /*8a10*/  PRMT R75, RZ, 0x7610, R75 ;  /* 0x00007610ff4b7816 */ /* 0x000fc6000000004b */
[----:B------:R-:W-:Y:S01]  /*8a20*/  STS.U16 [R19+UR7+0xc80], R29 ;  /* 0x000c801d13007988 */ /* 0x000fe20008000407 */
[----:B------:R-:W-:-:S03]  /*8a30*/  PRMT R91, RZ, 0x7610, R91 ;  /* 0x00007610ff5b7816 */ /* 0x000fc6000000005b */
[----:B------:R0:W-:Y:S01]  /*8a40*/  STS.U16 [R19+UR7+0x4c80], R28 ;  /* 0x004c801c13007988 */ /* 0x0001e20008000407 */
[----:B------:R-:W-:-:S03]  /*8a50*/  IMAD R5, R90, 0x1d, RZ ;  /* 0x0000001d5a057824 */ /* 0x000fc600078e02ff */
[----:B------:R-:W-:Y:S04]  /*8a60*/  STS.U16 [R19+UR7+0x1080], R25 ;  /* 0x0010801913007988 */ /* 0x000fe80008000407 */
[----:B------:R1:W-:Y:S01]  /*8a70*/  STS.U16 [R19+UR7+0x5080], R24 ;  /* 0x0050801813007988 */ /* 0x0003e20008000407 */
[C---:B0-----:R-:W-:Y:S01]  /*8a80*/  IMAD.WIDE R28, R3.reuse, 0x2, R86 ;  /* 0x00000002031c7825 */ /* 0x041fe200078e0256 */
[----:B------:R-:W-:Y:S02]  /*8a90*/  PRMT R85, RZ, 0x7610, R85 ;  /* 0x00007610ff557816 */ /* 0x000fe40000000055 */
[----:B------:R-:W-:Y:S01]  /*8aa0*/  STS.U16 [R19+UR7+0x1480], R21 ;  /* 0x0014801513007988 */ /* 0x000fe20008000407 */
[----:B------:R-:W-:Y:S01]  /*8ab0*/  PRMT R65, RZ, 0x7610, R65 ;  /* 0x00007610ff417816 */ /* 0x000fe20000000041 */
[--C-:B-1----:R-:W-:Y:S01]  /*8ac0*/  IMAD.WIDE R24, R3, 0x2, R88.reuse ;  /* 0x0000000203187825 */ /* 0x102fe200078e0258 */
[----:B------:R-:W-:Y:S01]  /*8ad0*/  SHF.R.U64 R3, R6, 0x1a, RZ ;  /* 0x0000001a06037819 */ /* 0x000fe200000012ff */
[----:B------:R0:W-:Y:S02]  /*8ae0*/  STS.U16 [R19+UR7+0x5480], R20 ;  /* 0x0054801413007988 */ /* 0x0001e40008000407 */
[----:B------:R-:W-:-:S02]  /*8af0*/  IMAD.WIDE R30, R5, 0x2, R88 ;  /* 0x00000002051e7825 */ /* 0x000fc400078e0258 */
[----:B------:R-:W4:Y:S04]  /*8b00*/  @P6 LDG.E.U16 R75, desc[UR22][R24.64] ;  /* 0x00000016184b6981 */ /* 0x000f28000c1e1500 */
[----:B------:R-:W4:Y:S01]  /*8b10*/  @P6 LDG.E.U16 R91, desc[UR22][R28.64] ;  /* 0x000000161c5b6981 */ /* 0x000f22000c1e1500 */
[----:B------:R-:W-:Y:S01]  /*8b20*/  LOP3.LUT P6, RZ, R3, 0x1, RZ, 0xc0, !PT ;  /* 0x0000000103ff7812 */ /* 0x000fe200078cc0ff */
[----:B0-----:R-:W-:Y:S01]  /*8b30*/  IMAD.WIDE R20, R5, 0x2, R86 ;  /* 0x0000000205147825 */ /* 0x001fe200078e0256 */
[----:B------:R-:W-:Y:S01]  /*8b40*/  SHF.R.U64 R3, R6, 0x12, RZ ;  /* 0x0000001206037819 */ /* 0x000fe200000012ff */
[----:B------:R0:W-:Y:S04]  /*8b50*/  STS.U16 [R19+UR7+0x1880], R17 ;  /* 0x0018801113007988 */ /* 0x0001e80008000407 */
[----:B------:R-:W4:Y:S04]  /*8b60*/  @P5 LDG.E.U16 R85, desc[UR22][R30.64] ;  /* 0x000000161e555981 */ /* 0x000f28000c1e1500 */
[----:B------:R1:W4:Y:S01]  /*8b70*/  @P5 LDG.E.U16 R65, desc[UR22][R20.64] ;  /* 0x0000001614415981 */ /* 0x000322000c1e1500 */
[----:B0-----:R-:W-:-:S02]  /*8b80*/  LOP3.LUT R17, R2, 0x20, RZ, 0x3c, !PT ;  /* 0x0000002002117812 */ /* 0x001fc400078e3cff */
[----:B------:R-:W-:Y:S01]  /*8b90*/  LOP3.LUT P5, RZ, R3, 0x1, RZ, 0xc0, !PT ;  /* 0x0000000103ff7812 */ /* 0x000fe200078ac0ff */
[----:B------:R-:W-:Y:S01]  /*8ba0*/  STL.64 [R1+0x160], R24 ;  /* 0x0001601801007387 */ /* 0x000fe20000100a00 */
[----:B------:R-:W-:-:S03]  /*8bb0*/  IMAD R3, R90, 0x25, RZ ;  /* 0x000000255a037824 */ /* 0x000fc600078e02ff */
[----:B------:R-:W-:Y:S04]  /*8bc0*/  STL.64 [R1+0x158], R28 ;  /* 0x0001581c01007387 */ /* 0x000fe80000100a00 */
[----:B------:R-:W-:Y:S04]  /*8bd0*/  STL.64 [R1+0xe0], R30 ;  /* 0x0000e01e01007387 */ /* 0x000fe80000100a00 */
[----:B------:R1:W-:Y:S02]  /*8be0*/  STL.64 [R1+0xd8], R20 ;  /* 0x0000d81401007387 */ /* 0x0003e40000100a00 */
[----:B-1----:R-:W-:-:S05]  /*8bf0*/  IMAD.WIDE R20, R3, 0x2, R88 ;  /* 0x0000000203147825 */ /* 0x002fca00078e0258 */
[----:B------:R-:W-:Y:S04]  /*8c00*/  STL.64 [R1+0x60], R20 ;  /* 0x0000601401007387 */ /* 0x000fe80000100a00 */
[----:B--2---:R-:W-:Y:S04]  /*8c10*/  STS.U16 [R19+UR7+0x5880], R35 ;  /* 0x0058802313007988 */ /* 0x004fe80008000407 */
[----:B------:R-:W-:Y:S04]  /*8c20*/  STS.U16 [R19+UR7+0x1c80], R33 ;  /* 0x001c802113007988 */ /* 0x000fe80008000407 */
[----:B---3--:R-:W-:Y:S04]  /*8c30*/  STS.U16 [R19+UR7+0x5c80], R32 ;  /* 0x005c802013007988 */ /* 0x008fe80008000407 */
[----:B------:R-:W-:Y:S04]  /*8c40*/  STS.U16 [R19+UR7+0x80], R18 ;  /* 0x0000801213007988 */ /* 0x000fe80008000407 */
[----:B------:R0:W-:Y:S04]  /*8c50*/  STS.U16 [R19+UR7+0x4080], R22 ;  /* 0x0040801613007988 */ /* 0x0001e80008000407 */
[----:B------:R-:W-:Y:S04]  /*8c60*/  STS.U16 [R17+UR7+0x100], R23 ;  /* 0x0001001711007988 */ /* 0x000fe80008000407 */
[----:B------:R-:W-:Y:S01]  /*8c70*/  STS.U16 [R17+UR7+0x4100], R26 ;  /* 0x0041001a11007988 */ /* 0x000fe20008000407 */
[----:B0-----:R-:W-:-:S03]  /*8c80*/  IMAD.WIDE R18, R3, 0x2, R86 ;  /* 0x0000000203127825 */ /* 0x001fc600078e0256 */
[----:B------:R-:W-:Y:S04]  /*8c90*/  STS.U16 [R17+UR7+0x500], R27 ;  /* 0x0005001b11007988 */ /* 0x000fe80008000407 */
[----:B------:R-:W-:Y:S04]  /*8ca0*/  STS.U16 [R17+UR7+0x4500], R92 ;  /* 0x0045005c11007988 */ /* 0x000fe80008000407 */
[----:B------:R-:W-:Y:S04]  /*8cb0*/  STS.U16 [R17+UR7+0x900], R39 ;  /* 0x0009002711007988 */ /* 0x000fe80008000407 */
[----:B------:R-:W-:Y:S04]  /*8cc0*/  STS.U16 [R17+UR7+0x4900], R38 ;  /* 0x0049002611007988 */ /* 0x000fe80008000407 */
[----:B------:R-:W-:Y:S04]  /*8cd0*/  STS.U16 [R17+UR7+0xd00], R37 ;  /* 0x000d002511007988 */ /* 0x000fe80008000407 */
[----:B------:R-:W-:Y:S04]  /*8ce0*/  STS.U16 [R17+UR7+0x4d00], R36 ;  /* 0x004d002411007988 */ /* 0x000fe80008000407 */
[----:B------:R-:W-:Y:S04]  /*8cf0*/  STL.64 [R1+0x58], R18 ;  /* 0x0000581201007387 */ /* 0x000fe80000100a00 */
[----:B------:R0:W-:Y:S04]  /*8d00*/  STS.U16 [R17+UR7+0x1100], R79 ;  /* 0x0011004f11007988 */ /* 0x0001e80008000407 */
[----:B------:R1:W-:Y:S04]  /*8d10*/  STS.U16 [R17+UR7+0x5100], R80 ;  /* 0x0051005011007988 */ /* 0x0003e80008000407 */
[----:B------:R2:W-:Y:S04]  /*8d20*/  STS.U16 [R17+UR7+0x1500], R81 ;  /* 0x0015005111007988 */ /* 0x0005e80008000407 */
[----:B0-----:R-:W3:Y:S04]  /*8d30*/  LDL.LU R79, [R1+0x990] ;  /* 0x00099000014f7983 */ /* 0x001ee80000300800 */
[----:B-1----:R-:W3:Y:S04]  /*8d40*/  LDL.LU R80, [R1+0x98c] ;  /* 0x00098c0001507983 */ /* 0x002ee80000300800 */
[----:B--2---:R-:W2:Y:S01]  /*8d50*/  LDL.LU R81, [R1+0x988] ;  /* 0x0009880001517983 */ /* 0x004ea20000300800 */
[----:B------:R-:W-:-:S02]  /*8d60*/  PRMT R92, RZ, 0x7610, R92 ;  /* 0x00007610ff5c7816 */ /* 0x000fc4000000005c */
[----:B------:R-:W-:Y:S01]  /*8d70*/  PRMT R15, RZ, 0x7610, R15 ;  /* 0x00007610ff0f7816 */ /* 0x000fe2000000000f */
[----:B------:R-:W-:Y:S01]  /*8d80*/  IMAD R36, R90, 0x2d, RZ ;  /* 0x0000002d5a247824 */ /* 0x000fe200078e02ff */
[----:B------:R-:W-:Y:S02]  /*8d90*/  SHF.R.U64 R3, R6, 0xa, RZ ;  /* 0x0000000a06037819 */ /* 0x000fe400000012ff */
[----:B------:R-:W4:Y:S01]  /*8da0*/  @P6 LDG.E.U16 R92, desc[UR22][R20.64] ;  /* 0x00000016145c6981 */ /* 0x000f22000c1e1500 */
[----:B------:R-:W-:Y:S01]  /*8db0*/  PRMT R69, RZ, 0x7610, R69 ;  /* 0x00007610ff457816 */ /* 0x000fe20000000045 */
[C---:B------:R-:W-:Y:S02]  /*8dc0*/  IMAD.WIDE R38, R36.reuse, 0x2, R88 ;  /* 0x0000000224267825 */ /* 0x040fe400078e0258 */
[----:B------:R-:W4:Y:S01]  /*8dd0*/  @P6 LDG.E.U16 R15, desc[UR22][R18.64] ;  /* 0x00000016120f6981 */ /* 0x000f22000c1e1500 */
[----:B------:R-:W-:Y:S01]  /*8de0*/  LOP3.LUT P6, RZ, R3, 0x1, RZ, 0xc0, !PT ;  /* 0x0000000103ff7812 */ /* 0x000fe200078cc0ff */
[----:B------:R-:W-:Y:S01]  /*8df0*/  IMAD.WIDE R36, R36, 0x2, R86 ;  /* 0x0000000224247825 */ /* 0x000fe200078e0256 */
[----:B------:R-:W-:Y:S01]  /*8e00*/  PRMT R14, RZ, 0x7610, R14 ;  /* 0x00007610ff0e7816 */ /* 0x000fe2000000000e */
[----:B------:R0:W4:Y:S01]  /*8e10*/  @P2 LDG.E.U16 R69, desc[UR22][R8.64] ;  /* 0x0000001608452981 */ /* 0x000122000c1e1500 */
[----:B------:R-:W-:Y:S01]  /*8e20*/  PRMT R13, RZ, 0x7610, R13 ;  /* 0x00007610ff0d7816 */ /* 0x000fe2000000000d */
[----:B------:R-:W-:Y:S01]  /*8e30*/  IMAD R32, R90, 0x35, RZ ;  /* 0x000000355a207824 */ /* 0x000fe200078e02ff */
[----:B------:R-:W-:-:S02]  /*8e40*/  SHF.R.U64 R3, R6, 0x2, RZ ;  /* 0x0000000206037819 */ /* 0x000fc400000012ff */
[----:B------:R-:W4:Y:S01]  /*8e50*/  @P5 LDG.E.U16 R14, desc[UR22][R38.64] ;  /* 0x00000016260e5981 */ /* 0x000f22000c1e1500 */
[----:B------:R-:W-:-:S03]  /*8e60*/  IMAD.WIDE R34, R32, 0x2, R88 ;  /* 0x0000000220227825 */ /* 0x000fc600078e0258 */
[----:B------:R-:W4:Y:S01]  /*8e70*/  @P5 LDG.E.U16 R13, desc[UR22][R36.64] ;  /* 0x00000016240d5981 */ /* 0x000f22000c1e1500 */
[----:B0-----:R-:W-:Y:S01]  /*8e80*/  PRMT R9, RZ, 0x7610, R9 ;  /* 0x00007610ff097816 */ /* 0x001fe20000000009 */
[----:B------:R-:W-:Y:S01]  /*8e90*/  IMAD.WIDE R32, R32, 0x2, R86 ;  /* 0x0000000220207825 */ /* 0x000fe200078e0256 */
[----:B------:R-:W-:Y:S02]  /*8ea0*/  PRMT R8, RZ, 0x7610, R8 ;  /* 0x00007610ff087816 */ /* 0x000fe40000000008 */
[----:B------:R-:W-:Y:S01]  /*8eb0*/  LOP3.LUT P5, RZ, R3, 0x1, RZ, 0xc0, !PT ;  /* 0x0000000103ff7812 */ /* 0x000fe200078ac0ff */
[----:B------:R-:W-:Y:S01]  /*8ec0*/  VIADD R3, R4, 0xfffffff9 ;  /* 0xfffffff904037836 */ /* 0x000fe20000000000 */
[----:B------:R-:W4:Y:S01]  /*8ed0*/  @P6 LDG.E.U16 R9, desc[UR22][R34.64] ;  /* 0x0000001622096981 */ /* 0x000f22000c1e1500 */
[----:B------:R-:W-:Y:S02]  /*8ee0*/  IMAD.MOV.U32 R27, RZ, RZ, R56 ;  /* 0x000000ffff1b7224 */ /* 0x000fe400078e0038 */
[----:B------:R-:W-:Y:S01]  /*8ef0*/  IMAD R28, R90, 0x3d, RZ ;  /* 0x0000003d5a1c7824 */ /* 0x000fe200078e02ff */
[----:B------:R-:W4:Y:S01]  /*8f00*/  @P6 LDG.E.U16 R8, desc[UR22][R32.64] ;  /* 0x0000001620086981 */ /* 0x000f22000c1e1500 */
[----:B------:R-:W-:Y:S01]  /*8f10*/  IMAD.MOV.U32 R56, RZ, RZ, R57 ;  /* 0x000000ffff387224 */ /* 0x000fe200078e0039 */
[----:B------:R-:W-:Y:S01]  /*8f20*/  ISETP.GE.U32.AND P6, PT, R3, 0x7fffffba, PT ;  /* 0x7fffffba0300780c */ /* 0x000fe20003fc6070 */
[----:B------:R-:W-:Y:S01]  /*8f30*/  IMAD.MOV.U32 R57, RZ, RZ, R52 ;  /* 0x000000ffff397224 */ /* 0x000fe200078e0034 */
[----:B------:R-:W-:Y:S01]  /*8f40*/  PRMT R5, RZ, 0x7610, R5 ;  /* 0x00007610ff057816 */ /* 0x000fe20000000005 */
[----:B------:R-:W-:Y:S01]  /*8f50*/  IMAD.MOV.U32 R52, RZ, RZ, R53 ;  /* 0x000000ffff347224 */ /* 0x000fe200078e0035 */
[----:B------:R-:W-:Y:S01]  /*8f60*/  PRMT R3, RZ, 0x7610, R3 ;  /* 0x00007610ff037816 */ /* 0x000fe20000000003 */
[----:B------:R-:W-:-:S02]  /*8f70*/  IMAD.MOV.U32 R53, RZ, RZ, R54 ;  /* 0x000000ffff357224 */ /* 0x000fc400078e0036 */
[----:B------:R-:W-:-:S04]  /*8f80*/  IMAD.WIDE R30, R28, 0x2, R88 ;  /* 0x000000021c1e7825 */ /* 0x000fc800078e0258 */
[----:B------:R-:W-:Y:S01]  /*8f90*/  IMAD.MOV.U32 R54, RZ, RZ, R10 ;  /* 0x000000ffff367224 */ /* 0x000fe200078e000a */
[----:B------:R-:W4:Y:S01]  /*8fa0*/  @P5 LDG.E.U16 R5, desc[UR22][R30.64] ;  /* 0x000000161e055981 */ /* 0x000f22000c1e1500 */
[----:B------:R-:W-:-:S04]  /*8fb0*/  IMAD.WIDE R28, R28, 0x2, R86 ;  /* 0x000000021c1c7825 */ /* 0x000fc800078e0256 */
[----:B------:R-:W-:Y:S01]  /*8fc0*/  VIADD R10, R4, 0xfffffff1 ;  /* 0xfffffff1040a7836 */ /* 0x000fe20000000000 */
[----:B------:R-:W4:Y:S04]  /*8fd0*/  @P5 LDG.E.U16 R3, desc[UR22][R28.64] ;  /* 0x000000161c035981 */ /* 0x000f28000c1e1500 */
[----:B------:R-:W-:Y:S01]  /*8fe0*/  ISETP.GE.U32.AND P5, PT, R10, 0x7fffffb2, PT ;  /* 0x7fffffb20a00780c */ /* 0x000fe20003fa6070 */
[----:B------:R-:W-:Y:S01]  /*8ff0*/  IMAD R10, R90, 0x6, RZ ;  /* 0x000000065a0a7824 */ /* 0x000fe200078e02ff */
[----:B------:R-:W-:Y:S02]  /*9000*/  PRMT R12, RZ, 0x7610, R12 ;  /* 0x00007610ff0c7816 */ /* 0x000fe4000000000c */
[----:B------:R-:W-:Y:S01]  /*9010*/  PRMT R11, RZ, 0x7610, R11 ;  /* 0x00007610ff0b7816 */ /* 0x000fe2000000000b */
[----:B------:R-:W-:-:S04]  /*9020*/  IMAD.WIDE R20, R10, 0x2, R88 ;  /* 0x000000020a147825 */ /* 0x000fc800078e0258 */
[----:B------:R-:W-:Y:S01]  /*9030*/  IMAD.WIDE R18, R10, 0x2, R86 ;  /* 0x000000020a127825 */ /* 0x000fe200078e0256 */
[----:B------:R-:W-:Y:S01]  /*9040*/  SHF.R.U32.HI R10, RZ, 0x9, R7 ;  /* 0x00000009ff0a7819 */ /* 0x000fe20000011607 */
[----:B------:R0:W4:Y:S02]  /*9050*/  @!P6 LDG.E.U16 R12, desc[UR22][R20.64] ;  /* 0x00000016140ce981 */ /* 0x000124000c1e1500 */
[----:B------:R-:W-:Y:S02]  /*9060*/  IMAD R17, R90, 0xe, RZ ;  /* 0x0000000e5a117824 */ /* 0x000fe400078e02ff */
[----:B------:R1:W4:Y:S01]  /*9070*/  @!P6 LDG.E.U16 R11, desc[UR22][R18.64] ;  /* 0x00000016120be981 */ /* 0x000322000c1e1500 */
[----:B------:R-:W-:Y:S02]  /*9080*/  LOP3.LUT P6, RZ, R10, 0x1, RZ, 0xc0, !PT ;  /* 0x000000010aff7812 */ /* 0x000fe400078cc0ff */
[----:B------:R-:W-:Y:S01]  /*9090*/  PRMT R10, RZ, 0x7610, R10 ;  /* 0x00007610ff0a7816 */ /* 0x000fe2000000000a */
[----:B------:R0:W-:Y:S01]  /*90a0*/  STL.64 [R1+0x250], R20 ;  /* 0x0002501401007387 */ /* 0x0001e20000100a00 */
[----:B------:R-:W-:Y:S01]  /*90b0*/  PRMT R83, RZ, 0x7610, R83 ;  /* 0x00007610ff537816 */ /* 0x000fe20000000053 */
[----:B------:R-:W-:-:S02]  /*90c0*/  IMAD.MOV.U32 R23, RZ, RZ, R56 ;  /* 0x000000ffff177224 */ /* 0x000fc400078e0038 */
[----:B------:R1:W-:Y:S01]  /*90d0*/  STL.64 [R1+0x248], R18 ;  /* 0x0002481201007387 */ /* 0x0003e20000100a00 */
[----:B------:R-:W-:Y:S02]  /*90e0*/  IMAD.MOV.U32 R56, RZ, RZ, R53 ;  /* 0x000000ffff387224 */ /* 0x000fe400078e0035 */
[----:B------:R-:W-:Y:S01]  /*90f0*/  IMAD.MOV.U32 R53, RZ, RZ, R84 ;  /* 0x000000ffff357224 */ /* 0x000fe200078e0054 */
[----:B------:R-:W-:Y:S01]  /*9100*/  SHF.R.U32.HI R84, RZ, 0x8, R7 ;  /* 0x00000008ff547819 */ /* 0x000fe20000011607 */
[----:B0-----:R-:W-:-:S04]  /*9110*/  IMAD.WIDE R20, R17, 0x2, R88 ;  /* 0x0000000211147825 */ /* 0x001fc800078e0258 */
[----:B-1----:R-:W-:Y:S01]  /*9120*/  IMAD.WIDE R18, R17, 0x2, R86 ;  /* 0x0000000211127825 */ /* 0x002fe200078e0256 */
[----:B------:R-:W-:Y:S01]  /*9130*/  SHF.R.U32.HI R17, RZ, 0x1, R7 ;  /* 0x00000001ff117819 */ /* 0x000fe20000011607 */
[----:B------:R0:W4:Y:S02]  /*9140*/  @!P5 LDG.E.U16 R10, desc[UR22][R20.64] ;  /* 0x00000016140ad981 */ /* 0x000124000c1e1500 */
[----:B------:R-:W-:Y:S02]  /*9150*/  IMAD R7, R90, 0x16, RZ ;  /* 0x000000165a077824 */ /* 0x000fe400078e02ff */
[----:B------:R1:W4:Y:S01]  /*9160*/  @!P5 LDG.E.U16 R83, desc[UR22][R18.64] ;  /* 0x000000161253d981 */ /* 0x000322000c1e1500 */
[----:B------:R-:W-:Y:S01]  /*9170*/  LOP3.LUT P5, RZ, R17, 0x1, RZ, 0xc0, !PT ;  /* 0x0000000111ff7812 */ /* 0x000fe200078ac0ff */
[----:B------:R-:W-:Y:S01]  /*9180*/  IMAD.MOV.U32 R22, RZ, RZ, R27 ;  /* 0x000000ffff167224 */ /* 0x000fe200078e001b */
[----:B------:R-:W-:Y:S01]  /*9190*/  LOP3.LUT R17, R2, 0x20, RZ, 0x3c, !PT ;  /* 0x0000002002117812 */ /* 0x000fe200078e3cff */
[----:B------:R0:W-:Y:S01]  /*91a0*/  STL.64 [R1+0x1d0], R20 ;  /* 0x0001d01401007387 */ /* 0x0001e20000100a00 */
[----:B------:R-:W-:Y:S01]  /*91b0*/  IMAD.MOV.U32 R26, RZ, RZ, R57 ;  /* 0x000000ffff1a7224 */ /* 0x000fe200078e0039 */
[----:B------:R-:W-:Y:S01]  /*91c0*/  PRMT R82, RZ, 0x7610, R82 ;  /* 0x00007610ff527816 */ /* 0x000fe20000000052 */
[----:B------:R-:W-:Y:S01]  /*91d0*/  IMAD.MOV.U32 R27, RZ, RZ, R52 ;  /* 0x000000ffff1b7224 */ /* 0x000fe200078e0034 */
[----:B------:R1:W-:Y:S04]  /*91e0*/  STL.64 [R1+0x1c8], R18 ;  /* 0x0001c81201007387 */ /* 0x0003e80000100a00 */
[----:B------:R-:W-:Y:S01]  /*91f0*/  STS.U16 [R17+UR7+0x5500], R22 ;  /* 0x0055001611007988 */ /* 0x000fe20008000407 */
[----:B0-----:R-:W-:-:S03]  /*9200*/  IMAD.WIDE R20, R7, 0x2, R88 ;  /* 0x0000000207147825 */ /* 0x001fc600078e0258 */
[----:B------:R-:W-:Y:S01]  /*9210*/  STS.U16 [R17+UR7+0x1900], R23 ;  /* 0x0019001711007988 */ /* 0x000fe20008000407 */
[----:B-1----:R-:W-:-:S03]  /*9220*/  IMAD.WIDE R18, R7, 0x2, R86 ;  /* 0x0000000207127825 */ /* 0x002fc600078e0256 */
[----:B------:R0:W-:Y:S04]  /*9230*/  STL.64 [R1+0x150], R20 ;  /* 0x0001501401007387 */ /* 0x0001e80000100a00 */
[----:B------:R-:W-:Y:S01]  /*9240*/  STS.U16 [R17+UR7+0x5900], R26 ;  /* 0x0059001a11007988 */ /* 0x000fe20008000407 */
[----:B------:R-:W-:-:S03]  /*9250*/  IMAD.MOV.U32 R57, RZ, RZ, R54 ;  /* 0x000000ffff397224 */ /* 0x000fc600078e0036 */
[----:B------:R-:W4:Y:S01]  /*9260*/  @P6 LDG.E.U16 R82, desc[UR22][R20.64] ;  /* 0x0000001614526981 */ /* 0x000f22000c1e1500 */
[----:B------:R-:W-:-:S03]  /*9270*/  IMAD.MOV.U32 R52, RZ, RZ, R55 ;  /* 0x000000ffff347224 */ /* 0x000fc600078e0037 */
[----:B------:R-:W-:Y:S04]  /*9280*/  STL.64 [R1+0x148], R18 ;  /* 0x0001481201007387 */ /* 0x000fe80000100a00 */
[----:B------:R-:W-:Y:S01]  /*9290*/  STS.U16 [R17+UR7+0x1d00], R27 ;  /* 0x001d001b11007988 */ /* 0x000fe20008000407 */
[----:B------:R-:W-:-:S03]  /*92a0*/  IMAD R7, R90, 0x1e, RZ ;  /* 0x0000001e5a077824 */ /* 0x000fc600078e02ff */
[----:B0-----:R-:W4:Y:S04]  /*92b0*/  LDL.LU R20, [R1+0x1bc] ;  /* 0x0001bc0001147983 */ /* 0x001f280000300800 */
[----:B------:R0:W-:Y:S04]  /*92c0*/  STS.U16 [R17+UR7+0x5d00], R56 ;  /* 0x005d003811007988 */ /* 0x0001e80008000407 */
[----:B------:R-:W4:Y:S04]  /*92d0*/  LDL.LU R54, [R1+0x1b8] ;  /* 0x0001b80001367983 */ /* 0x000f280000300800 */
[----:B------:R-:W4:Y:S01]  /*92e0*/  LDL.LU R55, [R1+0x144] ;  /* 0x0001440001377983 */ /* 0x000f220000300800 */
[----:B0-----:R-:W-:-:S03]  /*92f0*/  LOP3.LUT R17, R2, 0x30, RZ, 0x3c, !PT ;  /* 0x0000003002117812 */ /* 0x001fc600078e3cff */
[----:B------:R-:W4:Y:S04]  /*9300*/  LDL.LU R21, [R1+0x2b4] ;  /* 0x0002b40001157983 */ /* 0x000f280000300800 */
[----:B------:R-:W4:Y:S04]  /*9310*/  LDL.LU R24, [R1+0x2b0] ;  /* 0x0002b00001187983 */ /* 0x000f280000300800 */
[----:B------:R-:W4:Y:S04]  /*9320*/  LDL.LU R25, [R1+0x2ac] ;  /* 0x0002ac0001197983 */ /* 0x000f280000300800 */
[----:B------:R0:W-:Y:S02]  /*9330*/  STS.U16 [R17+UR7+0x180], R57 ;  /* 0x0001803911007988 */ /* 0x0001e40008000407 */
[----:B0-----:R-:W-:Y:S01]  /*9340*/  IMAD.WIDE R56, R7, 0x2, R88 ;  /* 0x0000000207387825 */ /* 0x001fe200078e0258 */
[----:B--2---:R-:W-:-:S02]  /*9350*/  PRMT R81, RZ, 0x7610, R81 ;  /* 0x00007610ff517816 */ /* 0x004fc40000000051 */
[----:B---3--:R-:W-:-:S04]  /*9360*/  PRMT R80, RZ, 0x7610, R80 ;  /* 0x00007610ff507816 */ /* 0x008fc80000000050 */
[----:B------:R0:W2:Y:S04]  /*9370*/  @P6 LDG.E.U16 R81, desc[UR22][R18.64] ;  /* 0x0000001612516981 */ /* 0x0000a8000c1e1500 */
[----:B------:R-:W3:Y:S04]  /*9380*/  @P5 LDG.E.U16 R80, desc[UR22][R56.64] ;  /* 0x0000001638505981 */ /* 0x000ee8000c1e1500 */
[----:B------:R-:W2:Y:S04]  /*9390*/  LDL.LU R18, [R1+0x2a8] ;  /* 0x0002a80001127983 */ /* 0x000ea80000300800 */
[----:B------:R-:W3:Y:S04]  /*93a0*/  LDL.LU R19, [R1+0x244] ;  /* 0x0002440001137983 */ /* 0x000ee80000300800 */
[----:B------:R-:W3:Y:S04]  /*93b0*/  LDL.LU R22, [R1+0x240] ;  /* 0x0002400001167983 */ /* 0x000ee80000300800 */
[----:B------:R-:W3:Y:S04]  /*93c0*/  LDL.LU R23, [R1+0x23c] ;  /* 0x00023c0001177983 */ /* 0x000ee80000300800 */
[----:B------:R-:W3:Y:S04]  /*93d0*/  LDL.LU R26, [R1+0x238] ;  /* 0x00023800011a7983 */ /* 0x000ee80000300800 */
[----:B------:R-:W3:Y:S04]  /*93e0*/  LDL.LU R27, [R1+0x1c4] ;  /* 0x0001c400011b7983 */ /* 0x000ee80000300800 */
[----:B------:R1:W-:Y:S04]  /*93f0*/  STL.64 [R1+0xd0], R56 ;  /* 0x0000d03801007387 */ /* 0x0003e80000100a00 */
[----:B-1----:R-:W3:Y:S01]  /*9400*/  LDL.LU.64 R56, [R1+0x980] ;  /* 0x0009800001387983 */ /* 0x002ee20000300a00 */
[----:B------:R-:W-:-:S03]  /*9410*/  PRMT R79, RZ, 0x7610, R79 ;  /* 0x00007610ff4f7816 */ /* 0x000fc6000000004f */
[----:B------:R-:W-:Y:S04]  /*9420*/  STS.U16 [R17+UR7+0x4180], R52 ;  /* 0x0041803411007988 */ /* 0x000fe80008000407 */
[----:B------:R1:W-:Y:S02]  /*9430*/  STS.U16 [R17+UR7+0x580], R53 ;  /* 0x0005803511007988 */ /* 0x0003e40008000407 */
[----:B-1----:R-:W-:Y:S01]  /*9440*/  IMAD.WIDE R52, R7, 0x2, R86 ;  /* 0x0000000207347825 */ /* 0x002fe200078e0256 */
[----:B------:R-:W-:-:S04]  /*9450*/  SHF.R.U64 R7, R6, 0x19, RZ ;  /* 0x0000001906077819 */ /* 0x000fc800000012ff */
[----:B------:R-:W3:Y:S01]  /*9460*/  @P5 LDG.E.U16 R79, desc[UR22][R52.64] ;  /* 0x00000016344f5981 */ /* 0x000ee2000c1e1500 */
[----:B------:R-:W-:Y:S01]  /*9470*/  LOP3.LUT P5, RZ, R7, 0x1, RZ, 0xc0, !PT ;  /* 0x0000000107ff7812 */ /* 0x000fe200078ac0ff */
[----:B------:R-:W-:Y:S01]  /*9480*/  IMAD R7, R90, 0x26, RZ ;  /* 0x000000265a077824 */ /* 0x000fe200078e02ff */
[----:B------:R-:W-:Y:S01]  /*9490*/  PRMT R78, RZ, 0x7610, R78 ;  /* 0x00007610ff4e7816 */ /* 0x000fe2000000004e */
[----:B------:R1:W-:Y:S04]  /*94a0*/  STL.64 [R1+0xc8], R52 ;  /* 0x0000c83401007387 */ /* 0x0003e80000100a00 */
[----:B-1----:R-:W5:Y:S04]  /*94b0*/  LDL.LU.64 R52, [R1+0x978] ;  /* 0x0009780001347983 */ /* 0x002f680000300a00 */
[----:B----4-:R-:W-:Y:S04]  /*94c0*/  STS.U16 [R17+UR7+0x4580], R20 ;  /* 0x0045801411007988 */ /* 0x010fe80008000407 */
[----:B------:R-:W-:Y:S04]  /*94d0*/  STS.U16 [R17+UR7+0x980], R54 ;  /* 0x0009803611007988 */ /* 0x000fe80008000407 */
[----:B------:R1:W-:Y:S04]  /*94e0*/  STS.U16 [R17+UR7+0x4980], R55 ;  /* 0x0049803711007988 */ /* 0x0003e80008000407 */
[----:B------:R-:W-:Y:S04]  /*94f0*/  STS.U16 [R17+UR7+0xd80], R21 ;  /* 0x000d801511007988 */ /* 0x000fe80008000407 */
[----:B------:R-:W-:Y:S04]  /*9500*/  STS.U16 [R17+UR7+0x4d80], R24 ;  /* 0x004d801811007988 */ /* 0x000fe80008000407 */
[----:B------:R-:W-:Y:S01]  /*9510*/  STS.U16 [R17+UR7+0x1180], R25 ;  /* 0x0011801911007988 */ /* 0x000fe20008000407 */
[----:B-1----:R-:W-:-:S05]  /*9520*/  IMAD.WIDE R54, R7, 0x2, R88 ;  /* 0x0000000207367825 */ /* 0x002fca00078e0258 */
[----:B------:R1:W-:Y:S04]  /*9530*/  STL.64 [R1+0x50], R54 ;  /* 0x0000503601007387 */ /* 0x0003e80000100a00 */
[----:B------:R-:W4:Y:S04]  /*9540*/  @P5 LDG.E.U16 R78, desc[UR22][R54.64] ;  /* 0x00000016364e5981 */ /* 0x000f28000c1e1500 */
[----:B-1----:R-:W5:Y:S04]  /*9550*/  LDL.LU.64 R54, [R1+0x970] ;  /* 0x0009700001367983 */ /* 0x002f680000300a00 */
[----:B--2---:R-:W-:Y:S04]  /*9560*/  STS.U16 [R17+UR7+0x5180], R18 ;  /* 0x0051801211007988 */ /* 0x004fe80008000407 */
[----:B---3--:R-:W-:Y:S04]  /*9570*/  STS.U16 [R17+UR7+0x1580], R19 ;  /* 0x0015801311007988 */ /* 0x008fe80008000407 */
[----:B------:R-:W-:Y:S04]  /*9580*/  STS.U16 [R17+UR7+0x5580], R22 ;  /* 0x0055801611007988 */ /* 0x000fe80008000407 */
[----:B------:R-:W-:Y:S04]  /*9590*/  STS.U16 [R17+UR7+0x1980], R23 ;  /* 0x0019801711007988 */ /* 0x000fe80008000407 */
[----:B------:R-:W-:Y:S04]  /*95a0*/  STS.U16 [R17+UR7+0x5980], R26 ;  /* 0x0059801a11007988 */ /* 0x000fe80008000407 */
[----:B------:R-:W-:Y:S04]  /*95b0*/  STS.U16 [R17+UR7+0x1d80], R27 ;  /* 0x001d801b11007988 */ /* 0x000fe80008000407 */
[----:B------:R1:W-:Y:S02]  /*95c0*/  STS.U16 [R17+UR7+0x5d80], R56 ;  /* 0x005d803811007988 */ /* 0x0003e40008000407 */
[----:B-1----:R-:W-:-:S02]  /*95d0*/  LOP3.LUT R17, R2, 0x40, RZ, 0x3c, !PT ;  /* 0x0000004002117812 */ /* 0x002fc400078e3cff */
[----:B------:R-:W5:Y:S04]  /*95e0*/  LDL.LU R56, [R1+0x968] ;  /* 0x0009680001387983 */ /* 0x000f680000300800 */
[----:B------:R1:W-:Y:S04]  /*95f0*/  STS.U16 [R17+UR7+0x200], R57 ;  /* 0x0002003911007988 */ /* 0x0003e80008000407 */
[----:B------:R2:W-:Y:S04]  /*9600*/  STS.U16 [R17+UR7+0x4200], R77 ;  /* 0x0042004d11007988 */ /* 0x0005e80008000407 */
[----:B-1----:R-:W5:Y:S04]  /*9610*/  LDL.LU R57, [R1+0x964] ;  /* 0x0009640001397983 */ /* 0x002f680000300800 */
[----:B--2---:R-:W2:Y:S04]  /*9620*/  LDL.LU R77, [R1+0x960] ;  /* 0x00096000014d7983 */ /* 0x004ea80000300800 */
[----:B------:R1:W-:Y:S04]  /*9630*/  STS.U16 [R17+UR7+0x600], R58 ;  /* 0x0006003a11007988 */ /* 0x0003e80008000407 */
[----:B------:R3:W-:Y:S04]  /*9640*/  STS.U16 [R17+UR7+0x4600], R59 ;  /* 0x0046003b11007988 */ /* 0x0007e80008000407 */
[----:B------:R0:W-:Y:S04]  /*9650*/  STS.U16 [R17+UR7+0xa00], R66 ;  /* 0x000a004211007988 */ /* 0x0001e80008000407 */
[----:B-1----:R-:W5:Y:S04]  /*9660*/  LDL.LU R58, [R1+0x95c] ;  /* 0x00095c00013a7983 */ /* 0x002f680000300800 */
[----:B---3--:R-:W5:Y:S04]  /*9670*/  LDL.LU R59, [R1+0x958] ;  /* 0x00095800013b7983 */ /* 0x008f680000300800 */
[----:B0-----:R-:W3:Y:S04]  /*9680*/  LDL.LU R66, [R1+0x954] ;  /* 0x0009540001427983 */ /* 0x001ee80000300800 */
[----:B------:R0:W-:Y:S04]  /*9690*/  STS.U16 [R17+UR7+0x4a00], R76 ;  /* 0x004a004c11007988 */ /* 0x0001e80008000407 */
[----:B------:R1:W-:Y:S04]  /*96a0*/  STS.U16 [R17+UR7+0xe00], R74 ;  /* 0x000e004a11007988 */ /* 0x0003e80008000407 */
[----:B0-----:R-:W3:Y:S04]  /*96b0*/  LDL.LU R76, [R1+0x950] ;  /* 0x00095000014c7983 */ /* 0x001ee80000300800 */
[----:B-1----:R-:W4:Y:S01]  /*96c0*/  LDL.LU R74, [R1+0x94c] ;  /* 0x00094c00014a7983 */ /* 0x002f220000300800 */
[----:B------:R-:W-:-:S03]  /*96d0*/  IMAD.WIDE R18, R7, 0x2, R86 ;  /* 0x0000000207127825 */ /* 0x000fc600078e0256 */
[----:B------:R0:W-:Y:S04]  /*96e0*/  STS.U16 [R17+UR7+0x4e00], R67 ;  /* 0x004e004311007988 */ /* 0x0001e80008000407 */
[----:B------:R-:W-:Y:S04]  /*96f0*/  STL.64 [R1+0x48], R18 ;  /* 0x0000481201007387 */ /* 0x000fe80000100a00 */
[----:B------:R1:W-:Y:S04]  /*9700*/  STS.U16 [R17+UR7+0x1200], R72 ;  /* 0x0012004811007988 */ /* 0x0003e80008000407 */
[----:B0-----:R-:W4:Y:S04]  /*9710*/  LDL.LU R67, [R1+0x948] ;  /* 0x0009480001437983 */ /* 0x001f280000300800 */
[----:B------:R0:W-:Y:S04]  /*9720*/  STS.U16 [R17+UR7+0x5200], R73 ;  /* 0x0052004911007988 */ /* 0x0001e80008000407 */
[----:B-1----:R-:W4:Y:S04]  /*9730*/  LDL.LU R72, [R1+0x944] ;  /* 0x0009440001487983 */ /* 0x002f280000300800 */
[----:B0-----:R-:W4:Y:S04]  /*9740*/  LDL.LU R73, [R1+0x940] ;  /* 0x0009400001497983 */ /* 0x001f280000300800 */
[----:B------:R0:W-:Y:S04]  /*9750*/  STS.U16 [R17+UR7+0x1600], R70 ;  /* 0x0016004611007988 */ /* 0x0001e80008000407 */
[----:B------:R1:W-:Y:S04]  /*9760*/  STS.U16 [R17+UR7+0x5600], R71 ;  /* 0x0056004711007988 */ /* 0x0003e80008000407 */
[----:B0-----:R-:W4:Y:S04]  /*9770*/  LDL.LU R70, [R1+0x93c] ;  /* 0x00093c0001467983 */ /* 0x001f280000300800 */
[----:B-1----:R-:W4:Y:S01]  /*9780*/  LDL.LU R71, [R1+0x938] ;  /* 0x0009380001477983 */ /* 0x002f220000300800 */
[----:B------:R-:W-:Y:S01]  /*9790*/  SHF.R.U64 R7, R6, 0x11, RZ ;  /* 0x0000001106077819 */ /* 0x000fe200000012ff */
[----:B------:R-:W-:-:S04]  /*97a0*/  IMAD R24, R90, 0x2e, RZ ;  /* 0x0000002e5a187824 */ /* 0x000fc800078e02ff */
[----:B------:R-:W-:-:S04]  /*97b0*/  IMAD.WIDE R26, R24, 0x2, R88 ;  /* 0x00000002181a7825 */ /* 0x000fc800078e0258 */
[----:B------:R-:W-:-:S04]  /*97c0*/  IMAD.WIDE R24, R24, 0x2, R86 ;  /* 0x0000000218187825 */ /* 0x000fc800078e0256 */
[----:B------:R-:W-:-:S04]  /*97d0*/  IMAD R20, R90, 0x36, RZ ;  /* 0x000000365a147824 */ /* 0x000fc800078e02ff */
[----:B------:R-:W-:-:S04]  /*97e0*/  IMAD.WIDE R22, R20, 0x2, R88 ;  /* 0x0000000214167825 */ /* 0x000fc800078e0258 */
[----:B------:R-:W-:Y:S01]  /*97f0*/  IMAD.WIDE R20, R20, 0x2, R86 ;  /* 0x0000000214147825 */ /* 0x000fe200078e0256 */
[----:B------:R0:W-:Y:S04]  /*9800*/  STS.U16 [R17+UR7+0x1a00], R64 ;  /* 0x001a004011007988 */ /* 0x0001e80008000407 */
[----:B------:R-:W-:Y:S04]  /*9810*/  STS.U16 [R17+UR7+0x5a00], R63 ;  /* 0x005a003f11007988 */ /* 0x000fe80008000407 */
[----:B------:R-:W-:Y:S04]  /*9820*/  STS.U16 [R17+UR7+0x1e00], R62 ;  /* 0x001e003e11007988 */ /* 0x000fe80008000407 */
[----:B------:R1:W-:Y:S01]  /*9830*/  STS.U16 [R17+UR7+0x5e00], R16 ;  /* 0x005e001011007988 */ /* 0x0003e20008000407 */
[----:B0-----:R-:W-:Y:S01]  /*9840*/  LOP3.LUT R64, R2, 0x50, RZ, 0x3c, !PT ;  /* 0x0000005002407812 */ /* 0x001fe200078e3cff */
[----:B-1----:R-:W-:-:S04]  /*9850*/  IMAD R16, R90, 0x3e, RZ ;  /* 0x0000003e5a107824 */ /* 0x002fc800078e02ff */
[----:B------:R-:W-:Y:S04]  /*9860*/  STS.U16 [R64+UR7+0x280], R61 ;  /* 0x0002803d40007988 */ /* 0x000fe80008000407 */
        /* <DEDUP_REMOVED lines=10> */
[----:B------:R0:W-:Y:S04]  /*9910*/  STS.U16 [R64+UR7+0x5680], R13 ;  /* 0x0056800d40007988 */ /* 0x0001e80008000407 */
[----:B------:R-:W-:Y:S04]  /*9920*/  STS.U16 [R64+UR7+0x1a80], R9 ;  /* 0x001a800940007988 */ /* 0x000fe80008000407 */
[----:B------:R-:W-:Y:S01]  /*9930*/  STS.U16 [R64+UR7+0x5a80], R8 ;  /* 0x005a800840007988 */ /* 0x000fe20008000407 */
[----:B0-----:R-:W-:-:S03]  /*9940*/  LOP3.LUT R13, R2, 0x60, RZ, 0x3c, !PT ;  /* 0x00000060020d7812 */ /* 0x001fc600078e3cff */
[----:B------:R-:W-:Y:S04]  /*9950*/  STS.U16 [R64+UR7+0x1e80], R5 ;  /* 0x001e800540007988 */ /* 0x000fe80008000407 */
[----:B------:R0:W-:Y:S04]  /*9960*/  STS.U16 [R64+UR7+0x5e80], R3 ;  /* 0x005e800340007988 */ /* 0x0001e80008000407 */
[----:B------:R-:W-:Y:S04]  /*9970*/  STS.U16 [R13+UR7+0x300], R12 ;  /* 0x0003000c0d007988 */ /* 0x000fe80008000407 */
[----:B------:R-:W-:Y:S01]  /*9980*/  STS.U16 [R13+UR7+0x4300], R11 ;  /* 0x0043000b0d007988 */ /* 0x000fe20008000407 */
[----:B0-----:R-:W-:-:S03]  /*9990*/  IMAD R3, R90, 0xf, RZ ;  /* 0x0000000f5a037824 */ /* 0x001fc600078e02ff */
[----:B------:R0:W-:Y:S01]  /*99a0*/  STS.U16 [R13+UR7+0x700], R10 ;  /* 0x0007000a0d007988 */ /* 0x0001e20008000407 */
[----:B------:R-:W-:Y:S01]  /*99b0*/  PRMT R9, RZ, 0x7610, R9 ;  /* 0x00007610ff097816 */ /* 0x000fe20000000009 */
[----:B------:R-:W-:Y:S01]  /*99c0*/  IMAD.WIDE R64, R3, 0x2, R88 ;  /* 0x0000000203407825 */ /* 0x000fe200078e0258 */
[----:B------:R-:W-:-:S03]  /*99d0*/  LOP3.LUT P6, RZ, R84, 0x1, RZ, 0xc0, !PT ;  /* 0x0000000154ff7812 */ /* 0x000fc600078cc0ff */
[----:B------:R-:W-:Y:S01]  /*99e0*/  IMAD.WIDE R14, R3, 0x2, R86 ;  /* 0x00000002030e7825 */ /* 0x000fe200078e0256 */
[----:B0-----:R-:W-:-:S03]  /*99f0*/  PRMT R10, RZ, 0x7610, R10 ;  /* 0x00007610ff0a7816 */ /* 0x001fc6000000000a */
[----:B------:R-:W-:Y:S01]  /*9a00*/  IMAD R3, R90, 0x17, RZ ;  /* 0x000000175a037824 */ /* 0x000fe200078e02ff */
[----:B------:R-:W-:Y:S02]  /*9a10*/  PRMT R8, RZ, 0x7610, R8 ;  /* 0x00007610ff087816 */ /* 0x000fe40000000008 */
[----:B--2---:R-:W-:-:S06]  /*9a20*/  PRMT R77, RZ, 0x7610, R77 ;  /* 0x00007610ff4d7816 */ /* 0x004fcc000000004d */
[----:B------:R0:W2:Y:S01]  /*9a30*/  @P5 LDG.E.U16 R77, desc[UR22][R18.64] ;  /* 0x00000016124d5981 */ /* 0x0000a2000c1e1500 */
[----:B------:R-:W-:Y:S02]  /*9a40*/  LOP3.LUT P5, RZ, R7, 0x1, RZ, 0xc0, !PT ;  /* 0x0000000107ff7812 */ /* 0x000fe400078ac0ff */
[----:B------:R-:W-:Y:S02]  /*9a50*/  SHF.R.U64 R7, R6, 0x9, RZ ;  /* 0x0000000906077819 */ /* 0x000fe400000012ff */
[----:B---3--:R-:W-:Y:S02]  /*9a60*/  PRMT R76, RZ, 0x7610, R76 ;  /* 0x00007610ff4c7816 */ /* 0x008fe4000000004c */
[----:B----4-:R-:W-:-:S07]  /*9a70*/  PRMT R74, RZ, 0x7610, R74 ;  /* 0x00007610ff4a7816 */ /* 0x010fce000000004a */
[----:B------:R-:W3:Y:S04]  /*9a80*/  @P5 LDG.E.U16 R76, desc[UR22][R26.64] ;  /* 0x000000161a4c5981 */ /* 0x000ee8000c1e1500 */
[----:B------:R-:W4:Y:S01]  /*9a90*/  @P5 LDG.E.U16 R74, desc[UR22][R24.64] ;  /* 0x00000016184a5981 */ /* 0x000f22000c1e1500 */
[----:B------:R-:W-:Y:S02]  /*9aa0*/  LOP3.LUT P5, RZ, R7, 0x1, RZ, 0xc0, !PT ;  /* 0x0000000107ff7812 */ /* 0x000fe400078ac0ff */
[----:B------:R-:W-:Y:S01]  /*9ab0*/  SHF.R.U64 R7, R6, 0x1, RZ ;  /* 0x0000000106077819 */ /* 0x000fe200000012ff */
[----:B0-----:R-:W-:Y:S01]  /*9ac0*/  IMAD.WIDE R18, R16, 0x2, R88 ;  /* 0x0000000210127825 */ /* 0x001fe200078e0258 */
[----:B------:R-:W-:Y:S02]  /*9ad0*/  PRMT R72, RZ, 0x7610, R72 ;  /* 0x00007610ff487816 */ /* 0x000fe40000000048 */
[----:B------:R-:W-:-:S07]  /*9ae0*/  PRMT R73, RZ, 0x7610, R73 ;  /* 0x00007610ff497816 */ /* 0x000fce0000000049 */
[----:B------:R-:W4:Y:S04]  /*9af0*/  @P5 LDG.E.U16 R72, desc[UR22][R20.64] ;  /* 0x0000001614485981 */ /* 0x000f28000c1e1500 */
[----:B------:R-:W4:Y:S01]  /*9b00*/  @P5 LDG.E.U16 R73, desc[UR22][R22.64] ;  /* 0x0000001616495981 */ /* 0x000f22000c1e1500 */
[----:B------:R-:W-:Y:S01]  /*9b10*/  LOP3.LUT P5, RZ, R7, 0x1, RZ, 0xc0, !PT ;  /* 0x0000000107ff7812 */ /* 0x000fe200078ac0ff */
[----:B------:R-:W-:Y:S01]  /*9b20*/  IMAD.WIDE R16, R16, 0x2, R86 ;  /* 0x0000000210107825 */ /* 0x000fe200078e0256 */
[----:B------:R-:W-:-:S03]  /*9b30*/  PRMT R66, RZ, 0x7610, R66 ;  /* 0x00007610ff427816 */ /* 0x000fc60000000042 */
[----:B------:R-:W-:Y:S01]  /*9b40*/  VIADD R7, R4, 0xfffffff8 ;  /* 0xfffffff804077836 */ /* 0x000fe20000000000 */
[----:B------:R-:W-:-:S07]  /*9b50*/  PRMT R71, RZ, 0x7610, R71 ;  /* 0x00007610ff477816 */ /* 0x000fce0000000047 */
[----:B------:R-:W4:Y:S04]  /*9b60*/  @P5 LDG.E.U16 R66, desc[UR22][R16.64] ;  /* 0x0000001610425981 */ /* 0x000f28000c1e1500 */
[----:B------:R-:W4:Y:S01]  /*9b70*/  @P5 LDG.E.U16 R71, desc[UR22][R18.64] ;  /* 0x0000001612475981 */ /* 0x000f22000c1e1500 */
[----:B------:R-:W-:Y:S01]  /*9b80*/  ISETP.GE.U32.AND P5, PT, R7, 0x7fffffb9, PT ;  /* 0x7fffffb90700780c */ /* 0x000fe20003fa6070 */
[----:B------:R-:W-:Y:S01]  /*9b90*/  IMAD R7, R90, 0x7, RZ ;  /* 0x000000075a077824 */ /* 0x000fe200078e02ff */
[----:B------:R-:W-:Y:S02]  /*9ba0*/  PRMT R70, RZ, 0x7610, R70 ;  /* 0x00007610ff467816 */ /* 0x000fe40000000046 */
[----:B------:R-:W-:Y:S01]  /*9bb0*/  PRMT R67, RZ, 0x7610, R67 ;  /* 0x00007610ff437816 */ /* 0x000fe20000000043 */
[----:B------:R-:W-:-:S04]  /*9bc0*/  IMAD.WIDE R60, R7, 0x2, R88 ;  /* 0x00000002073c7825 */ /* 0x000fc800078e0258 */
[----:B------:R-:W-:-:S04]  /*9bd0*/  IMAD.WIDE R62, R7, 0x2, R86 ;  /* 0x00000002073e7825 */ /* 0x000fc800078e0256 */
[----:B------:R-:W-:Y:S01]  /*9be0*/  VIADD R4, R4, 0xfffffff0 ;  /* 0xfffffff004047836 */ /* 0x000fe20000000000 */
[----:B------:R-:W4:Y:S04]  /*9bf0*/  @!P5 LDG.E.U16 R70, desc[UR22][R60.64] ;  /* 0x000000163c46d981 */ /* 0x000f28000c1e1500 */
[----:B------:R-:W4:Y:S01]  /*9c00*/  @!P5 LDG.E.U16 R67, desc[UR22][R62.64] ;  /* 0x000000163e43d981 */ /* 0x000f22000c1e1500 */
[----:B------:R-:W-:-:S03]  /*9c10*/  ISETP.GE.U32.AND P5, PT, R4, 0x7fffffb1, PT ;  /* 0x7fffffb10400780c */ /* 0x000fc60003fa6070 */
[----:B------:R0:W-:Y:S01]  /*9c20*/  STL.64 [R1+0x240], R60 ;  /* 0x0002403c01007387 */ /* 0x0001e20000100a00 */
[----:B------:R-:W-:Y:S01]  /*9c30*/  IMAD.WIDE R84, R3, 0x2, R88 ;  /* 0x0000000203547825 */ /* 0x000fe200078e0258 */
[----:B------:R-:W-:-:S03]  /*9c40*/  PRMT R7, RZ, 0x7610, R7 ;  /* 0x00007610ff077816 */ /* 0x000fc60000000007 */
[----:B------:R-:W-:Y:S01]  /*9c50*/  IMAD R4, R90, 0x1f, RZ ;  /* 0x0000001f5a047824 */ /* 0x000fe200078e02ff */
[----:B------:R-:W-:Y:S01]  /*9c60*/  SHF.R.U64 R11, R6, 0x18, RZ ;  /* 0x00000018060b7819 */ /* 0x000fe200000012ff */
[----:B------:R-:W4:Y:S04]  /*9c70*/  @P6 LDG.E.U16 R8, desc[UR22][R84.64] ;  /* 0x0000001654086981 */ /* 0x000f28000c1e1500 */
[----:B------:R-:W4:Y:S04]  /*9c80*/  @!P5 LDG.E.U16 R10, desc[UR22][R64.64] ;  /* 0x00000016400ad981 */ /* 0x000f28000c1e1500 */
[----:B0-----:R-:W5:Y:S04]  /*9c90*/  LDL.LU.64 R60, [R1+0x930] ;  /* 0x00093000013c7983 */ /* 0x001f680000300a00 */
[----:B------:R0:W-:Y:S04]  /*9ca0*/  STL.64 [R1+0x238], R62 ;  /* 0x0002383e01007387 */ /* 0x0001e80000100a00 */
[----:B------:R1:W4:Y:S04]  /*9cb0*/  @!P5 LDG.E.U16 R9, desc[UR22][R14.64] ;  /* 0x000000160e09d981 */ /* 0x000328000c1e1500 */
[----:B0-----:R-:W5:Y:S04]  /*9cc0*/  LDL.LU.64 R62, [R1+0x928] ;  /* 0x00092800013e7983 */ /* 0x001f680000300a00 */
[----:B------:R-:W4:Y:S04]  /*9cd0*/  LDL.LU R68, [R1+0x924] ;  /* 0x0009240001447983 */ /* 0x000f280000300800 */
[----:B------:R-:W4:Y:S04]  /*9ce0*/  LDL.LU R0, [R1+0x920] ;  /* 0x0009200001007983 */ /* 0x000f280000300800 */
[----:B------:R-:W4:Y:S04]  /*9cf0*/  LDL.LU R75, [R1+0x91c] ;  /* 0x00091c00014b7983 */ /* 0x000f280000300800 */
[----:B------:R-:W4:Y:S04]  /*9d00*/  LDL.LU R91, [R1+0x918] ;  /* 0x00091800015b7983 */ /* 0x000f280000300800 */
[----:B------:R0:W-:Y:S01]  /*9d10*/  STL.64 [R1+0x1c0], R64 ;  /* 0x0001c04001007387 */ /* 0x0001e20000100a00 */
[----:B------:R-:W-:-:S03]  /*9d20*/  PRMT R5, RZ, 0x7610, R5 ;  /* 0x00007610ff057816 */ /* 0x000fc60000000005 */
[----:B0-----:R-:W5:Y:S04]  /*9d30*/  LDL.LU.64 R64, [R1+0x910] ;  /* 0x0009100001407983 */ /* 0x001f680000300a00 */
[----:B------:R1:W-:Y:S04]  /*9d40*/  STL.64 [R1+0x1b8], R14 ;  /* 0x0001b80e01007387 */ /* 0x0003e80000100a00 */
[----:B------:R0:W-:Y:S01]  /*9d50*/  STL.64 [R1+0x140], R84 ;  /* 0x0001405401007387 */ /* 0x0001e20000100a00 */
[----:B-1----:R-:W-:Y:S01]  /*9d60*/  IMAD.WIDE R14, R3, 0x2, R86 ;  /* 0x00000002030e7825 */ /* 0x002fe200078e0256 */
[----:B------:R-:W-:-:S04]  /*9d70*/  SHF.R.U64 R3, R6, 0x10, RZ ;  /* 0x0000001006037819 */ /* 0x000fc800000012ff */
[----:B------:R-:W-:Y:S01]  /*9d80*/  LOP3.LUT P5, RZ, R3, 0x1, RZ, 0xc0, !PT ;  /* 0x0000000103ff7812 */ /* 0x000fe200078ac0ff */
[----:B------:R1:W-:Y:S01]  /*9d90*/  STL.64 [R1+0x138], R14 ;  /* 0x0001380e01007387 */ /* 0x0003e20000100a00 */
[----:B------:R-:W-:Y:S01]  /*9da0*/  SHF.R.U64 R3, R6, 0x8, RZ ;  /* 0x0000000806037819 */ /* 0x000fe200000012ff */
[C---:B0-----:R-:W-:Y:S01]  /*9db0*/  IMAD.WIDE R84, R4.reuse, 0x2, R88 ;  /* 0x0000000204547825 */ /* 0x041fe200078e0258 */
[----:B------:R-:W-:Y:S01]  /*9dc0*/  PRMT R6, RZ, 0x7610, R6 ;  /* 0x00007610ff067816 */ /* 0x000fe20000000006 */
[----:B------:R1:W4:Y:S05]  /*9dd0*/  @P6 LDG.E.U16 R7, desc[UR22][R14.64] ;  /* 0x000000160e076981 */ /* 0x00032a000c1e1500 */
[----:B------:R-:W4:Y:S01]  /*9de0*/  @!P4 LDG.E.U16 R6, desc[UR22][R84.64] ;  /* 0x000000165406c981 */ /* 0x000f22000c1e1500 */
[----:B-1----:R-:W-:-:S03]  /*9df0*/  IMAD.WIDE R14, R4, 0x2, R86 ;  /* 0x00000002040e7825 */ /* 0x002fc600078e0256 */
[----:B------:R-:W-:Y:S04]  /*9e00*/  STS.U16 [R13+UR7+0x4700], R83 ;  /* 0x004700530d007988 */ /* 0x000fe80008000407 */
[----:B------:R0:W4:Y:S01]  /*9e10*/  @!P4 LDG.E.U16 R5, desc[UR22][R14.64] ;  /* 0x000000160e05c981 */ /* 0x000122000c1e1500 */
[----:B------:R-:W-:Y:S01]  /*9e20*/  LOP3.LUT P4, RZ, R11, 0x1, RZ, 0xc0, !PT ;  /* 0x000000010bff7812 */ /* 0x000fe2000788c0ff */
[----:B------:R-:W-:Y:S02]  /*9e30*/  IMAD R12, R90, 0x27, RZ ;  /* 0x000000275a0c7824 */ /* 0x000fe400078e02ff */
[----:B------:R-:W-:Y:S01]  /*9e40*/  STS.U16 [R13+UR7+0xb00], R82 ;  /* 0x000b00520d007988 */ /* 0x000fe20008000407 */
[----:B------:R-:W-:-:S03]  /*9e50*/  LOP3.LUT P6, RZ, R3, 0x1, RZ, 0xc0, !PT ;  /* 0x0000000103ff7812 */ /* 0x000fc600078cc0ff */
[----:B------:R-:W-:Y:S01]  /*9e60*/  STS.U16 [R13+UR7+0x4b00], R81 ;  /* 0x004b00510d007988 */ /* 0x000fe20008000407 */
[----:B------:R-:W-:-:S03]  /*9e70*/  PRMT R4, RZ, 0x7610, R4 ;  /* 0x00007610ff047816 */ /* 0x000fc60000000004 */
[----:B------:R-:W-:Y:S01]  /*9e80*/  STS.U16 [R13+UR7+0xf00], R80 ;  /* 0x000f00500d007988 */ /* 0x000fe20008000407 */
[----:B------:R-:W-:-:S03]  /*9e90*/  PRMT R3, RZ, 0x7610, R3 ;  /* 0x00007610ff037816 */ /* 0x000fc60000000003 */
[----:B------:R-:W-:Y:S04]  /*9ea0*/  STS.U16 [R13+UR7+0x4f00], R79 ;  /* 0x004f004f0d007988 */ /* 0x000fe80008000407 */
[----:B------:R-:W-:Y:S04]  /*9eb0*/  STL.64 [R1+0xc0], R84 ;  /* 0x0000c05401007387 */ /* 0x000fe80000100a00 */
[----:B------:R1:W-:Y:S04]  /*9ec0*/  STS.U16 [R13+UR7+0x1300], R78 ;  /* 0x0013004e0d007988 */ /* 0x0003e80008000407 */
[----:B------:R0:W-:Y:S01]  /*9ed0*/  STL.64 [R1+0xb8], R14 ;  /* 0x0000b80e01007387 */ /* 0x0001e20000100a00 */
[----:B-1----:R-:W-:-:S05]  /*9ee0*/  IMAD.WIDE R78, R12, 0x2, R88 ;  /* 0x000000020c4e7825 */ /* 0x002fca00078e0258 */
[----:B------:R-:W4:Y:S01]  /*9ef0*/  @P4 LDG.E.U16 R4, desc[UR22][R78.64] ;  /* 0x000000164e044981 */ /* 0x000f22000c1e1500 */
[----:B0-----:R-:W-:-:S05]  /*9f00*/  IMAD.WIDE R14, R12, 0x2, R86 ;  /* 0x000000020c0e7825 */ /* 0x001fca00078e0256 */
[----:B------:R0:W4:Y:S01]  /*9f10*/  @P4 LDG.E.U16 R3, desc[UR22][R14.64] ;  /* 0x000000160e034981 */ /* 0x000122000c1e1500 */
[----:B------:R-:W-:Y:S01]  /*9f20*/  IMAD R12, R90, 0x2f, RZ ;  /* 0x0000002f5a0c7824 */ /* 0x000fe200078e02ff */
[----:B------:R-:W-:Y:S02]  /*9f30*/  PRMT R92, RZ, 0x7610, R92 ;  /* 0x00007610ff5c7816 */ /* 0x000fe4000000005c */
[----:B------:R-:W-:Y:S04]  /*9f40*/  STL.64 [R1+0x40], R78 ;  /* 0x0000404e01007387 */ /* 0x000fe80000100a00 */
[----:B------:R0:W-:Y:S04]  /*9f50*/  STL.64 [R1+0x38], R14 ;  /* 0x0000380e01007387 */ /* 0x0001e80000100a00 */
[----:B------:R-:W4:Y:S04]  /*9f60*/  LDL R81, [R1+0x464] ;  /* 0x0004640001517983 */ /* 0x000f280000100800 */
[----:B------:R-:W4:Y:S04]  /*9f70*/  LDL R82, [R1+0x484] ;  /* 0x0004840001527983 */ /* 0x000f280000100800 */
[----:B--2---:R1:W-:Y:S01]  /*9f80*/  STS.U16 [R13+UR7+0x5300], R77 ;  /* 0x0053004d0d007988 */ /* 0x0043e20008000407 */
[----:B0-----:R-:W-:-:S03]  /*9f90*/  IMAD.WIDE R14, R12, 0x2, R88 ;  /* 0x000000020c0e7825 */ /* 0x001fc600078e0258 */
[----:B------:R-:W2:Y:S04]  /*9fa0*/  LDL R78, [R1+0x4a0] ;  /* 0x0004a000014e7983 */ /* 0x000ea80000100800 */
[----:B------:R-:W2:Y:S04]  /*9fb0*/  LDL R79, [R1+0x4a4] ;  /* 0x0004a400014f7983 */ /* 0x000ea80000100800 */
[----:B-1----:R-:W2:Y:S04]  /*9fc0*/  LDL R77, [R1+0x460] ;  /* 0x00046000014d7983 */ /* 0x002ea80000100800 */
[----:B------:R-:W2:Y:S04]  /*9fd0*/  LDL R80, [R1+0x4c4] ;  /* 0x0004c40001507983 */ /* 0x000ea80000100800 */
[----:B------:R-:W2:Y:S04]  /*9fe0*/  LDL R84, [R1+0x4e0] ;  /* 0x0004e00001547983 */ /* 0x000ea80000100800 */
[----:B------:R-:W2:Y:S04]  /*9ff0*/  LDL R85, [R1+0x4e4] ;  /* 0x0004e40001557983 */ /* 0x000ea80000100800 */
[----:B---3--:R0:W-:Y:S04]  /*a000*/  STS.U16 [R13+UR7+0x1700], R76 ;  /* 0x0017004c0d007988 */ /* 0x0081e80008000407 */
[----:B----4-:R1:W-:Y:S04]  /*a010*/  STS.U16 [R13+UR7+0x5700], R74 ;  /* 0x0057004a0d007988 */ /* 0x0103e80008000407 */
[----:B0-----:R-:W3:Y:S04]  /*a020*/  LDL R76, [R1+0x480] ;  /* 0x00048000014c7983 */ /* 0x001ee80000100800 */
[----:B-1----:R-:W4:Y:S04]  /*a030*/  LDL R74, [R1+0x4c0] ;  /* 0x0004c000014a7983 */ /* 0x002f280000100800 */
[----:B------:R0:W-:Y:S04]  /*a040*/  STS.U16 [R13+UR7+0x1b00], R73 ;  /* 0x001b00490d007988 */ /* 0x0001e80008000407 */
[----:B------:R1:W-:Y:S04]  /*a050*/  STS.U16 [R13+UR7+0x5b00], R72 ;  /* 0x005b00480d007988 */ /* 0x0003e80008000407 */
[----:B0-----:R-:W2:Y:S04]  /*a060*/  LDL R73, [R1+0x5a4] ;  /* 0x0005a40001497983 */ /* 0x001ea80000100800 */
[----:B-1----:R-:W2:Y:S04]  /*a070*/  LDL R72, [R1+0x5a0] ;  /* 0x0005a00001487983 */ /* 0x002ea80000100800 */
[----:B------:R-:W-:Y:S04]  /*a080*/  STS.U16 [R13+UR7+0x1f00], R71 ;  /* 0x001f00470d007988 */ /* 0x000fe80008000407 */
[----:B------:R0:W-:Y:S02]  /*a090*/  STS.U16 [R13+UR7+0x5f00], R66 ;  /* 0x005f00420d007988 */ /* 0x0001e40008000407 */
[----:B0-----:R-:W-:-:S05]  /*a0a0*/  LOP3.LUT R66, R2, 0x70, RZ, 0x3c, !PT ;  /* 0x0000007002427812 */ /* 0x001fca00078e3cff */
[----:B------:R-:W-:Y:S04]  /*a0b0*/  STS.U16 [R66+UR7+0x380], R70 ;  /* 0x0003804642007988 */ /* 0x000fe80008000407 */
[----:B------:R0:W-:Y:S01]  /*a0c0*/  STS.U16 [R66+UR7+0x4380], R67 ;  /* 0x0043804342007988 */ /* 0x0001e20008000407 */
[----:B------:R-:W-:-:S05]  /*a0d0*/  IMAD.WIDE R12, R12, 0x2, R86 ;  /* 0x000000020c0c7825 */ /* 0x000fca00078e0256 */
[----:B------:R-:W2:Y:S04]  /*a0e0*/  @P5 LDG.E.U16 R92, desc[UR22][R12.64] ;  /* 0x000000160c5c5981 */ /* 0x000ea8000c1e1500 */
[----:B------:R-:W-:Y:S01]  /*a0f0*/  STS.U16 [R66+UR7+0x780], R10 ;  /* 0x0007800a42007988 */ /* 0x000fe20008000407 */
[----:B0-----:R-:W-:-:S03]  /*a100*/  IMAD R67, R90, 0x3f, RZ ;  /* 0x0000003f5a437824 */ /* 0x001fc600078e02ff */
[----:B------:R-:W-:Y:S04]  /*a110*/  STS.U16 [R66+UR7+0x4780], R9 ;  /* 0x0047800942007988 */ /* 0x000fe80008000407 */
[----:B------:R0:W-:Y:S01]  /*a120*/  STS.U16 [R66+UR7+0xb80], R8 ;  /* 0x000b800842007988 */ /* 0x0001e20008000407 */
[----:B------:R-:W-:Y:S01]  /*a130*/  PRMT R68, RZ, 0x7610, R68 ;  /* 0x00007610ff447816 */ /* 0x000fe20000000044 */
[----:B0-----:R-:W-:-:S04]  /*a140*/  IMAD R8, R90, 0x37, RZ ;  /* 0x000000375a087824 */ /* 0x001fc800078e02ff */
[C---:B------:R-:W-:Y:S01]  /*a150*/  IMAD.WIDE R10, R8.reuse, 0x2, R88 ;  /* 0x00000002080a7825 */ /* 0x040fe200078e0258 */
[----:B------:R-:W2:Y:S03]  /*a160*/  @P5 LDG.E.U16 R68, desc[UR22][R14.64] ;  /* 0x000000160e445981 */ /* 0x000ea6000c1e1500 */
[----:B------:R-:W-:Y:S01]  /*a170*/  IMAD.WIDE R8, R8, 0x2, R86 ;  /* 0x0000000208087825 */ /* 0x000fe200078e0256 */
[----:B------:R-:W-:Y:S04]  /*a180*/  STS.U16 [R66+UR7+0x4b80], R7 ;  /* 0x004b800742007988 */ /* 0x000fe80008000407 */
[----:B------:R0:W-:Y:S04]  /*a190*/  STS.U16 [R66+UR7+0xf80], R6 ;  /* 0x000f800642007988 */ /* 0x0001e80008000407 */
[----:B------:R1:W-:Y:S01]  /*a1a0*/  STS.U16 [R66+UR7+0x4f80], R5 ;  /* 0x004f800542007988 */ /* 0x0003e20008000407 */
[----:B0-----:R-:W-:Y:S01]  /*a1b0*/  IMAD.WIDE R6, R67, 0x2, R88 ;  /* 0x0000000243067825 */ /* 0x001fe200078e0258 */
[----:B-1----:R-:W-:-:S06]  /*a1c0*/  PRMT R5, RZ, 0x7610, R5 ;  /* 0x00007610ff057816 */ /* 0x002fcc0000000005 */
[----:B------:R-:W3:Y:S04]  /*a1d0*/  @P6 LDG.E.U16 R5, desc[UR22][R10.64] ;  /* 0x000000160a056981 */ /* 0x000ee8000c1e1500 */
[----:B------:R0:W-:Y:S04]  /*a1e0*/  STS.U16 [R66+UR7+0x1380], R4 ;  /* 0x0013800442007988 */ /* 0x0001e80008000407 */
[----:B------:R1:W-:Y:S01]  /*a1f0*/  STS.U16 [R66+UR7+0x5380], R3 ;  /* 0x0053800342007988 */ /* 0x0003e20008000407 */
[----:B0-----:R-:W-:Y:S02]  /*a200*/  PRMT R4, RZ, 0x7610, R4 ;  /* 0x00007610ff047816 */ /* 0x001fe40000000004 */
[----:B-1----:R-:W-:-:S04]  /*a210*/  PRMT R3, RZ, 0x7610, R3 ;  /* 0x00007610ff037816 */ /* 0x002fc80000000003 */
[----:B------:R-:W4:Y:S04]  /*a220*/  @P6 LDG.E.U16 R4, desc[UR22][R8.64] ;  /* 0x0000001608046981 */ /* 0x000f28000c1e1500 */
[----:B------:R-:W4:Y:S04]  /*a230*/  @!P3 LDG.E.U16 R3, desc[UR22][R6.64] ;  /* 0x000000160603b981 */ /* 0x000f28000c1e1500 */
[----:B--2---:R-:W-:Y:S04]  /*a240*/  STS.U16 [R66+UR7+0x1780], R68 ;  /* 0x0017804442007988 */ /* 0x004fe80008000407 */
[----:B------:R-:W-:Y:S04]  /*a250*/  STS.U16 [R66+UR7+0x5780], R92 ;  /* 0x0057805c42007988 */ /* 0x000fe80008000407 */
[----:B---3--:R-:W-:Y:S04]  /*a260*/  STS.U16 [R66+UR7+0x1b80], R5 ;  /* 0x001b800542007988 */ /* 0x008fe80008000407 */
[----:B----4-:R0:W-:Y:S04]  /*a270*/  STS.U16 [R66+UR7+0x5b80], R4 ;  /* 0x005b800442007988 */ /* 0x0101e80008000407 */
[----:B------:R1:W-:Y:S01]  /*a280*/  STS.U16 [R66+UR7+0x1f80], R3 ;  /* 0x001f800342007988 */ /* 0x0003e20008000407 */
[----:B0-----:R-:W-:Y:S01]  /*a290*/  IMAD.WIDE R4, R67, 0x2, R86 ;  /* 0x0000000243047825 */ /* 0x001fe200078e0256 */
[----:B-1----:R-:W-:-:S06]  /*a2a0*/  PRMT R3, RZ, 0x7610, R3 ;  /* 0x00007610ff037816 */ /* 0x002fcc0000000003 */
[----:B------:R-:W2:Y:S01]  /*a2b0*/  @!P3 LDG.E.U16 R3, desc[UR22][R4.64] ;  /* 0x000000160403b981 */ /* 0x000ea2000c1e1500 */
[----:B------:R-:W-:Y:S01]  /*a2c0*/  PRMT R92, RZ, 0x7610, R92 ;  /* 0x00007610ff5c7816 */ /* 0x000fe2000000005c */
[----:B------:R-:W-:Y:S02]  /*a2d0*/  @P2 IMAD.MOV.U32 R70, RZ, RZ, R81 ;  /* 0x000000ffff462224 */ /* 0x000fe400078e0051 */
[----:B------:R-:W-:Y:S01]  /*a2e0*/  @P2 IMAD.MOV.U32 R71, RZ, RZ, R77 ;  /* 0x000000ffff472224 */ /* 0x000fe200078e004d */
[----:B------:R-:W3:Y:S01]  /*a2f0*/  LDL R81, [R1+0x504] ;  /* 0x0005040001517983 */ /* 0x000ee20000100800 */
[----:B------:R-:W-:-:S03]  /*a300*/  @P2 IMAD.MOV.U32 R67, RZ, RZ, R76 ;  /* 0x000000ffff432224 */ /* 0x000fc600078e004c */
[----:B------:R-:W4:Y:S04]  /*a310*/  @P2 LDG.E.U16 R92, desc[UR22][R70.64] ;  /* 0x00000016465c2981 */ /* 0x000f28000c1e1500 */
[----:B------:R-:W3:Y:S04]  /*a320*/  LDL R77, [R1+0x500] ;  /* 0x00050000014d7983 */ /* 0x000ee80000100800 */
[----:B------:R-:W3:Y:S04]  /*a330*/  LDL R76, [R1+0x520] ;  /* 0x00052000014c7983 */ /* 0x000ee80000100800 */
[----:B------:R-:W3:Y:S04]  /*a340*/  LDL R70, [R1+0x560] ;  /* 0x0005600001467983 */ /* 0x000ee80000100800 */
[----:B------:R-:W3:Y:S04]  /*a350*/  LDL R71, [R1+0x564] ;  /* 0x0005640001477983 */ /* 0x000ee80000100800 */
[----:B--2---:R0:W-:Y:S02]  /*a360*/  STS.U16 [R66+UR7+0x5f80], R3 ;  /* 0x005f800342007988 */ /* 0x0041e40008000407 */
[----:B0-----:R-:W-:Y:S01]  /*a370*/  PRMT R3, RZ, 0x7610, R3 ;  /* 0x00007610ff037816 */ /* 0x001fe20000000003 */
[----:B------:R-:W-:Y:S01]  /*a380*/  @P2 IMAD.MOV.U32 R66, RZ, RZ, R82 ;  /* 0x000000ffff422224 */ /* 0x000fe200078e0052 */
[----:B----4-:R0:W-:Y:S04]  /*a390*/  STS.U16 [R0+UR7+0x10000], R92 ;  /* 0x0100005c00007988 */ /* 0x0101e80008000407 */
[----:B------:R1:W2:Y:S04]  /*a3a0*/  @P2 LDG.E.U16 R3, desc[UR22][R66.64] ;  /* 0x0000001642032981 */ /* 0x0002a8000c1e1500 */
[----:B------:R-:W4:Y:S01]  /*a3b0*/  LDL R82, [R1+0x524] ;  /* 0x0005240001527983 */ /* 0x000f220000100800 */
[----:B0-----:R-:W-:Y:S01]  /*a3c0*/  PRMT R92, RZ, 0x7610, R92 ;  /* 0x00007610ff5c7816 */ /* 0x001fe2000000005c */
[----:B-1----:R-:W-:-:S02]  /*a3d0*/  @P2 IMAD.MOV.U32 R66, RZ, RZ, R79 ;  /* 0x000000ffff422224 */ /* 0x002fc400078e004f */
[----:B------:R-:W-:Y:S01]  /*a3e0*/  @P2 IMAD.MOV.U32 R67, RZ, RZ, R78 ;  /* 0x000000ffff432224 */ /* 0x000fe200078e004e */
[----:B------:R-:W4:Y:S04]  /*a3f0*/  LDL R79, [R1+0x544] ;  /* 0x00054400014f7983 */ /* 0x000f280000100800 */
[----:B------:R0:W4:Y:S04]  /*a400*/  @P2 LDG.E.U16 R92, desc[UR22][R66.64] ;  /* 0x00000016425c2981 */ /* 0x000128000c1e1500 */
[----:B------:R-:W4:Y:S01]  /*a410*/  LDL R78, [R1+0x540] ;  /* 0x00054000014e7983 */ /* 0x000f220000100800 */
[----:B0-----:R-:W-:-:S02]  /*a420*/  @P2 IMAD.MOV.U32 R66, RZ, RZ, R80 ;  /* 0x000000ffff422224 */ /* 0x001fc400078e0050 */
[----:B------:R-:W-:Y:S01]  /*a430*/  @P2 IMAD.MOV.U32 R67, RZ, RZ, R74 ;  /* 0x000000ffff432224 */ /* 0x000fe200078e004a */
[----:B------:R-:W4:Y:S01]  /*a440*/  LDL R80, [R1+0x584] ;  /* 0x0005840001507983 */ /* 0x000f220000100800 */
[----:B---3--:R-:W-:-:S03]  /*a450*/  @P2 IMAD.MOV.U32 R83, RZ, RZ, R76 ;  /* 0x000000ffff532224 */ /* 0x008fc600078e004c */
[----:B------:R-:W3:Y:S04]  /*a460*/  LDL R74, [R1+0x580] ;  /* 0x00058000014a7983 */ /* 0x000ee80000100800 */
[----:B--2---:R0:W-:Y:S02]  /*a470*/  STS.U16 [R0+UR7+0x10400], R3 ;  /* 0x0104000300007988 */ /* 0x0041e40008000407 */
[----:B0-----:R-:W-:-:S06]  /*a480*/  PRMT R3, RZ, 0x7610, R3 ;  /* 0x00007610ff037816 */ /* 0x001fcc0000000003 */
[----:B------:R0:W2:Y:S04]  /*a490*/  @P2 LDG.E.U16 R3, desc[UR22][R66.64] ;  /* 0x0000001642032981 */ /* 0x0000a8000c1e1500 */
[----:B----4-:R1:W-:Y:S01]  /*a4a0*/  STS.U16 [R0+UR7+0x10800], R92 ;  /* 0x0108005c00007988 */ /* 0x0103e20008000407 */
[----:B0-----:R-:W-:Y:S02]  /*a4b0*/  @P2 IMAD.MOV.U32 R66, RZ, RZ, R85 ;  /* 0x000000ffff422224 */ /* 0x001fe400078e0055 */
[----:B------:R-:W-:Y:S01]  /*a4c0*/  @P2 IMAD.MOV.U32 R67, RZ, RZ, R84 ;  /* 0x000000ffff432224 */ /* 0x000fe200078e0054 */
[----:B------:R-:W-:Y:S01]  /*a4d0*/  @P2 LOP3.LUT R79, R79, R78, RZ, 0x3c, !PT ;  /* 0x0000004e4f4f2212 */ /* 0x000fe200078e3cff */
[----:B------:R-:W4:Y:S01]  /*a4e0*/  LDL R84, [R1+0x5c0] ;  /* 0x0005c00001547983 */ /* 0x000f220000100800 */
[----:B-1----:R-:W-:-:S02]  /*a4f0*/  PRMT R92, RZ, 0x7610, R92 ;  /* 0x00007610ff5c7816 */ /* 0x002fc4000000005c */
[----:B------:R-:W-:Y:S01]  /*a500*/  @P2 LOP3.LUT R71, R71, R70, RZ, 0x3c, !PT ;  /* 0x0000004647472212 */ /* 0x000fe200078e3cff */
[----:B------:R-:W3:Y:S04]  /*a510*/  LDL R85, [R1+0x5c4] ;  /* 0x0005c40001557983 */ /* 0x000ee80000100800 */
[----:B------:R0:W3:Y:S02]  /*a520*/  @P2 LDG.E.U16 R92, desc[UR22][R66.64] ;  /* 0x00000016425c2981 */ /* 0x0000e4000c1e1500 */
[----:B0-----:R-:W-:Y:S02]  /*a530*/  @P2 IMAD.MOV.U32 R66, RZ, RZ, R81 ;  /* 0x000000ffff422224 */ /* 0x001fe400078e0051 */
[----:B------:R-:W-:Y:S01]  /*a540*/  @P2 IMAD.MOV.U32 R67, RZ, RZ, R77 ;  /* 0x000000ffff432224 */ /* 0x000fe200078e004d */
[----:B--2---:R0:W-:Y:S02]  /*a550*/  STS.U16 [R0+UR7+0x10c00], R3 ;  /* 0x010c000300007988 */ /* 0x0041e40008000407 */
[----:B0-----:R-:W-:-:S06]  /*a560*/  PRMT R3, RZ, 0x7610, R3 ;  /* 0x00007610ff037816 */ /* 0x001fcc0000000003 */
[----:B------:R-:W2:Y:S01]  /*a570*/  @P2 LDG.E.U16 R3, desc[UR22][R66.64] ;  /* 0x0000001642032981 */ /* 0x000ea2000c1e1500 */
[----:B------:R-:W-:-:S03]  /*a580*/  @P2 LOP3.LUT R78, R79, R78, RZ, 0x3c, !PT ;  /* 0x0000004e4f4e2212 */ /* 0x000fc600078e3cff */
[----:B---3--:R0:W-:Y:S01]  /*a590*/  STS.U16 [R0+UR7+0x11000], R92 ;  /* 0x0110005c00007988 */ /* 0x0081e20008000407 */
[----:B------:R-:W-:Y:S02]  /*a5a0*/  @P2 LOP3.LUT R79, R79, R78, RZ, 0x3c, !PT ;  /* 0x0000004e4f4f2212 */ /* 0x000fe400078e3cff */
[----:B------:R-:W-:Y:S01]  /*a5b0*/  @P2 LOP3.LUT R70, R71, R70, RZ, 0x3c, !PT ;  /* 0x0000004647462212 */ /* 0x000fe200078e3cff */
[----:B------:R-:W5:Y:S01]  /*a5c0*/  LDL.LU.64 R66, [R1+0x908] ;  /* 0x0009080001427983 */ /* 0x000f620000300a00 */
[----:B0-----:R-:W-:-:S03]  /*a5d0*/  PRMT R92, RZ, 0x7610, R92 ;  /* 0x00007610ff5c7816 */ /* 0x001fc6000000005c */
[----:B------:R-:W3:Y:S04]  /*a5e0*/  LDL R77, [R1+0x5e0] ;  /* 0x0005e000014d7983 */ /* 0x000ee80000100800 */
[----:B--2---:R0:W-:Y:S04]  /*a5f0*/  STS.U16 [R0+UR7+0x11400], R3 ;  /* 0x0114000300007988 */ /* 0x0041e80008000407 */
[----:B------:R-:W2:Y:S01]  /*a600*/  @P2 LDG.E.U16 R92, desc[UR22][R82.64] ;  /* 0x00000016525c2981 */ /* 0x000ea2000c1e1500 */
[----:B------:R-:W-:-:S03]  /*a610*/  @P2 LOP3.LUT R71, R71, R70, RZ, 0x3c, !PT ;  /* 0x0000004647472212 */ /* 0x000fc600078e3cff */
[----:B------:R-:W3:Y:S01]  /*a620*/  LDL R81, [R1+0x5e4] ;  /* 0x0005e40001517983 */ /* 0x000ee20000100800 */
[----:B0-----:R-:W-:-:S03]  /*a630*/  PRMT R3, RZ, 0x7610, R3 ;  /* 0x00007610ff037816 */ /* 0x001fc60000000003 */
[----:B------:R-:W3:Y:S04]  /*a640*/  LDL.LU R83, [R1+0x900] ;  /* 0x0009000001537983 */ /* 0x000ee80000300800 */
[----:B------:R-:W3:Y:S04]  /*a650*/  @P2 LDG.E.U16 R3, desc[UR22][R78.64] ;  /* 0x000000164e032981 */ /* 0x000ee8000c1e1500 */
[----:B------:R-:W4:Y:S04]  /*a660*/  LDL R76, [R1+0x600] ;  /* 0x00060000014c7983 */ /* 0x000f280000100800 */
[----:B------:R-:W4:Y:S04]  /*a670*/  LDL R82, [R1+0x604] ;  /* 0x0006040001527983 */ /* 0x000f280000100800 */
[----:B------:R-:W4:Y:S04]  /*a680*/  LDL.LU.64 R78, [R1+0x8f8] ;  /* 0x0008f800014e7983 */ /* 0x000f280000300a00 */
[----:B--2---:R0:W-:Y:S02]  /*a690*/  STS.U16 [R0+UR7+0x11800], R92 ;  /* 0x0118005c00007988 */ /* 0x0041e40008000407 */
[----:B0-----:R-:W-:-:S02]  /*a6a0*/  PRMT R92, RZ, 0x7610, R92 ;  /* 0x00007610ff5c7816 */ /* 0x001fc4000000005c */
[----:B---3--:R0:W-:Y:S04]  /*a6b0*/  STS.U16 [R0+UR7+0x11c00], R3 ;  /* 0x011c000300007988 */ /* 0x0081e80008000407 */
[----:B------:R1:W2:Y:S01]  /*a6c0*/  @P2 LDG.E.U16 R92, desc[UR22][R70.64] ;  /* 0x00000016465c2981 */ /* 0x0002a2000c1e1500 */
[----:B0-----:R-:W-:Y:S01]  /*a6d0*/  PRMT R3, RZ, 0x7610, R3 ;  /* 0x00007610ff037816 */ /* 0x001fe20000000003 */
[----:B-1----:R-:W-:Y:S02]  /*a6e0*/  @P2 IMAD.MOV.U32 R70, RZ, RZ, R80 ;  /* 0x000000ffff462224 */ /* 0x002fe400078e0050 */
[----:B------:R-:W-:Y:S01]  /*a6f0*/  @P2 IMAD.MOV.U32 R71, RZ, RZ, R74 ;  /* 0x000000ffff472224 */ /* 0x000fe200078e004a */
[----:B------:R-:W3:Y:S04]  /*a700*/  LDL R80, [R1+0x46c] ;  /* 0x00046c0001507983 */ /* 0x000ee80000100800 */
[----:B------:R0:W3:Y:S04]  /*a710*/  @P2 LDG.E.U16 R3, desc[UR22][R70.64] ;  /* 0x0000001646032981 */ /* 0x0000e8000c1e1500 */
[----:B------:R-:W4:Y:S01]  /*a720*/  LDL R74, [R1+0x468] ;  /* 0x00046800014a7983 */ /* 0x000f220000100800 */
[----:B0-----:R-:W-:-:S02]  /*a730*/  @P2 IMAD.MOV.U32 R70, RZ, RZ, R73 ;  /* 0x000000ffff462224 */ /* 0x001fc400078e0049 */
[----:B------:R-:W-:Y:S01]  /*a740*/  @P2 IMAD.MOV.U32 R71, RZ, RZ, R72 ;  /* 0x000000ffff472224 */ /* 0x000fe200078e0048 */
[----:B------:R-:W-:Y:S01]  /*a750*/  LOP3.LUT R68, R0, 0x20, RZ, 0x3c, !PT ;  /* 0x0000002000447812 */ /* 0x000fe200078e3cff */
[----:B------:R-:W4:Y:S04]  /*a760*/  LDL R72, [R1+0x548] ;  /* 0x0005480001487983 */ /* 0x000f280000100800 */
[----:B------:R-:W4:Y:S04]  /*a770*/  LDL R73, [R1+0x54c] ;  /* 0x00054c0001497983 */ /* 0x000f280000100800 */
[----:B--2---:R0:W-:Y:S02]  /*a780*/  STS.U16 [R0+UR7+0x12000], R92 ;  /* 0x0120005c00007988 */ /* 0x0041e40008000407 */
[----:B0-----:R-:W-:-:S06]  /*a790*/  PRMT R92, RZ, 0x7610, R92 ;  /* 0x00007610ff5c7816 */ /* 0x001fcc000000005c */
[----:B------:R0:W2:Y:S04]  /*a7a0*/  @P2 LDG.E.U16 R92, desc[UR22][R70.64] ;  /* 0x00000016465c2981 */ /* 0x0000a8000c1e1500 */
[----:B---3--:R1:W-:Y:S01]  /*a7b0*/  STS.U16 [R0+UR7+0x12400], R3 ;  /* 0x0124000300007988 */ /* 0x0083e20008000407 */
[----:B0-----:R-:W-:Y:S02]  /*a7c0*/  @P2 IMAD.MOV.U32 R70, RZ, RZ, R85 ;  /* 0x000000ffff462224 */ /* 0x001fe400078e0055 */
[----:B----4-:R-:W-:Y:S01]  /*a7d0*/  @P2 IMAD.MOV.U32 R71, RZ, RZ, R84 ;  /* 0x000000ffff472224 */ /* 0x010fe200078e0054 */
[----:B------:R-:W3:Y:S01]  /*a7e0*/  LDL R85, [R1+0x58c] ;  /* 0x00058c0001557983 */ /* 0x000ee20000100800 */
[----:B-1----:R-:W-:-:S03]  /*a7f0*/  PRMT R3, RZ, 0x7610, R3 ;  /* 0x00007610ff037816 */ /* 0x002fc60000000003 */
[----:B------:R-:W4:Y:S04]  /*a800*/  LDL R84, [R1+0x588] ;  /* 0x0005880001547983 */ /* 0x000f280000100800 */
[----:B------:R0:W3:Y:S02]  /*a810*/  @P2 LDG.E.U16 R3, desc[UR22][R70.64] ;  /* 0x0000001646032981 */ /* 0x0000e4000c1e1500 */
[----:B0-----:R-:W-:Y:S02]  /*a820*/  @P2 IMAD.MOV.U32 R70, RZ, RZ, R81 ;  /* 0x000000ffff462224 */ /* 0x001fe400078e0051 */
[----:B------:R-:W-:Y:S01]  /*a830*/  @P2 IMAD.MOV.U32 R71, RZ, RZ, R77 ;  /* 0x000000ffff472224 */ /* 0x000fe200078e004d */
[----:B------:R-:W4:Y:S04]  /*a840*/  LDL R81, [R1+0x48c] ;  /* 0x00048c0001517983 */ /* 0x000f280000100800 */
[----:B------:R-:W4:Y:S04]  /*a850*/  LDL R77, [R1+0x488] ;  /* 0x00048800014d7983 */ /* 0x000f280000100800 */
[----:B--2---:R0:W-:Y:S02]  /*a860*/  STS.U16 [R0+UR7+0x12800], R92 ;  /* 0x0128005c00007988 */ /* 0x0041e40008000407 */
[----:B0-----:R-:W-:-:S06]  /*a870*/  PRMT R92, RZ, 0x7610, R92 ;  /* 0x00007610ff5c7816 */ /* 0x001fcc000000005c */
[----:B------:R0:W2:Y:S04]  /*a880*/  @P2 LDG.E.U16 R92, desc[UR22][R70.64] ;  /* 0x00000016465c2981 */ /* 0x0000a8000c1e1500 */
[----:B---3--:R1:W-:Y:S01]  /*a890*/  STS.U16 [R0+UR7+0x12c00], R3 ;  /* 0x012c000300007988 */ /* 0x0083e20008000407 */
[----:B0-----:R-:W-:Y:S02]  /*a8a0*/  @P2 IMAD.MOV.U32 R70, RZ, RZ, R82 ;  /* 0x000000ffff462224 */ /* 0x001fe400078e0052 */
[----:B------:R-:W-:Y:S01]  /*a8b0*/  @P2 IMAD.MOV.U32 R71, RZ, RZ, R76 ;  /* 0x000000ffff472224 */ /* 0x000fe200078e004c */
[----:B------:R-:W3:Y:S01]  /*a8c0*/  LDL R82, [R1+0x4ac] ;  /* 0x0004ac0001527983 */ /* 0x000ee20000100800 */
[----:B-1----:R-:W-:-:S03]  /*a8d0*/  PRMT R3, RZ, 0x7610, R3 ;  /* 0x00007610ff037816 */ /* 0x002fc60000000003 */
[----:B------:R-:W3:Y:S04]  /*a8e0*/  LDL R76, [R1+0x4a8] ;  /* 0x0004a800014c7983 */ /* 0x000ee80000100800 */
        /* <DEDUP_REMOVED lines=17> */
[----:B----4-:R-:W-:Y:S01]  /*aa00*/  @P2 LOP3.LUT R79, R79, R78, RZ, 0x3c, !PT ;  /* 0x0000004e4f4f2212 */ /* 0x010fe200078e3cff */
[----:B------:R-:W4:Y:S04]  /*aa10*/  LDL R80, [R1+0x4ec] ;  /* 0x0004ec0001507983 */ /* 0x000f280000100800 */
[----:B--2---:R0:W-:Y:S04]  /*aa20*/  STS.U16 [R0+UR7+0x13800], R92 ;  /* 0x0138005c00007988 */ /* 0x0041e80008000407 */
[----:B------:R-:W2:Y:S01]  /*aa30*/  LDL R74, [R1+0x50c] ;  /* 0x00050c00014a7983 */ /* 0x000ea20000100800 */
[----:B0-----:R-:W-:-:S06]  /*aa40*/  PRMT R92, RZ, 0x7610, R92 ;  /* 0x00007610ff5c7816 */ /* 0x001fcc000000005c */
[----:B------:R0:W2:Y:S04]  /*aa50*/  @P2 LDG.E.U16 R92, desc[UR22][R70.64] ;  /* 0x00000016465c2981 */ /* 0x0000a8000c1e1500 */
[----:B---3--:R1:W-:Y:S01]  /*aa60*/  STS.U16 [R0+UR7+0x13c00], R3 ;  /* 0x013c000300007988 */ /* 0x0083e20008000407 */
[----:B0-----:R-:W-:Y:S02]  /*aa70*/  @P2 IMAD.MOV.U32 R70, RZ, RZ, R81 ;  /* 0x000000ffff462224 */ /* 0x001fe400078e0051 */
[----:B------:R-:W-:Y:S01]  /*aa80*/  @P2 IMAD.MOV.U32 R71, RZ, RZ, R77 ;  /* 0x000000ffff472224 */ /* 0x000fe200078e004d */
[----:B------:R-:W-:Y:S01]  /*aa90*/  @P2 LOP3.LUT R78, R79, R78, RZ, 0x3c, !PT ;  /* 0x0000004e4f4e2212 */ /* 0x000fe200078e3cff */
[----:B------:R-:W3:Y:S01]  /*aaa0*/  LDL R81, [R1+0x52c] ;  /* 0x00052c0001517983 */ /* 0x000ee20000100800 */
[----:B-1----:R-:W-:-:S03]  /*aab0*/  PRMT R3, RZ, 0x7610, R3 ;  /* 0x00007610ff037816 */ /* 0x002fc60000000003 */
[----:B------:R-:W3:Y:S04]  /*aac0*/  LDL R77, [R1+0x528] ;  /* 0x00052800014d7983 */ /* 0x000ee80000100800 */
[----:B------:R0:W3:Y:S02]  /*aad0*/  @P2 LDG.E.U16 R3, desc[UR22][R70.64] ;  /* 0x0000001646032981 */ /* 0x0000e4000c1e1500 */
[----:B0-----:R-:W-:Y:S02]  /*aae0*/  @P2 IMAD.MOV.U32 R70, RZ, RZ, R82 ;  /* 0x000000ffff462224 */ /* 0x001fe400078e0052 */
[----:B------:R-:W-:Y:S01]  /*aaf0*/  @P2 IMAD.MOV.U32 R71, RZ, RZ, R76 ;  /* 0x000000ffff472224 */ /* 0x000fe200078e004c */
[----:B--2---:R-:W-:Y:S04]  /*ab00*/  STS.U16 [R68+UR7+0x10100], R92 ;  /* 0x0101005c44007988 */ /* 0x004fe80008000407 */
[----:B---3--:R0:W-:Y:S02]  /*ab10*/  STS.U16 [R68+UR7+0x10500], R3 ;  /* 0x0105000344007988 */ /* 0x0081e40008000407 */
[----:B0-----:R-:W-:-:S06]  /*ab20*/  PRMT R3, RZ, 0x7610, R3 ;  /* 0x00007610ff037816 */ /* 0x001fcc0000000003 */
[----:B------:R-:W2:Y:S01]  /*ab30*/  @P2 LDG.E.U16 R3, desc[UR22][R70.64] ;  /* 0x0000001646032981 */ /* 0x000ea2000c1e1500 */
[----:B------:R-:W-:Y:S01]  /*ab40*/  @P2 LOP3.LUT R79, R79, R78, RZ, 0x3c, !PT ;  /* 0x0000004e4f4f2212 */ /* 0x000fe200078e3cff */
[----:B----4-:R-:W-:Y:S02]  /*ab50*/  @P2 IMAD.MOV.U32 R82, RZ, RZ, R80 ;  /* 0x000000ffff522224 */ /* 0x010fe400078e0050 */
[----:B------:R-:W-:Y:S01]  /*ab60*/  @P2 IMAD.MOV.U32 R76, RZ, RZ, R81 ;  /* 0x000000ffff4c2224 */ /* 0x000fe200078e0051 */
[----:B------:R-:W-:Y:S01]  /*ab70*/  @P2 LOP3.LUT R73, R73, R72, RZ, 0x3c, !PT ;  /* 0x0000004849492212 */ /* 0x000fe200078e3cff */
[----:B------:R-:W3:Y:S04]  /*ab80*/  LDL R80, [R1+0x5cc] ;  /* 0x0005cc0001507983 */ /* 0x000ee80000100800 */
[----:B------:R-:W4:Y:S04]  /*ab90*/  LDL R70, [R1+0x568] ;  /* 0x0005680001467983 */ /* 0x000f280000100800 */
[----:B------:R-:W4:Y:S04]  /*aba0*/  LDL R71, [R1+0x56c] ;  /* 0x00056c0001477983 */ /* 0x000f280000100800 */
[----:B--2---:R0:W-:Y:S02]  /*abb0*/  STS.U16 [R68+UR7+0x10900], R3 ;  /* 0x0109000344007988 */ /* 0x0041e40008000407 */
[----:B0-----:R-:W-:-:S06]  /*abc0*/  PRMT R3, RZ, 0x7610, R3 ;  /* 0x00007610ff037816 */ /* 0x001fcc0000000003 */
[----:B------:R-:W2:Y:S01]  /*abd0*/  @P2 LDG.E.U16 R3, desc[UR22][R78.64] ;  /* 0x000000164e032981 */ /* 0x000ea2000c1e1500 */
[----:B------:R-:W-:Y:S02]  /*abe0*/  @P2 LOP3.LUT R72, R73, R72, RZ, 0x3c, !PT ;  /* 0x0000004849482212 */ /* 0x000fe400078e3cff */
[----:B----4-:R-:W-:Y:S01]  /*abf0*/  @P2 LOP3.LUT R71, R71, R70, RZ, 0x3c, !PT ;  /* 0x0000004647472212 */ /* 0x010fe200078e3cff */
[----:B------:R-:W4:Y:S04]  /*ac00*/  LDL R78, [R1+0x5a8] ;  /* 0x0005a800014e7983 */ /* 0x000f280000100800 */
[----:B------:R-:W3:Y:S04]  /*ac10*/  LDL R79, [R1+0x5ac] ;  /* 0x0005ac00014f7983 */ /* 0x000ee80000100800 */
[----:B--2---:R0:W-:Y:S02]  /*ac20*/  STS.U16 [R68+UR7+0x10d00], R3 ;  /* 0x010d000344007988 */ /* 0x0041e40008000407 */
[----:B0-----:R-:W-:-:S06]  /*ac30*/  PRMT R3, RZ, 0x7610, R3 ;  /* 0x00007610ff037816 */ /* 0x001fcc0000000003 */
[----:B------:R-:W2:Y:S01]  /*ac40*/  @P2 LDG.E.U16 R3, desc[UR22][R82.64] ;  /* 0x0000001652032981 */ /* 0x000ea2000c1e1500 */
[----:B------:R-:W-:Y:S02]  /*ac50*/  @P2 LOP3.LUT R73, R73, R72, RZ, 0x3c, !PT ;  /* 0x0000004849492212 */ /* 0x000fe400078e3cff */
[----:B------:R-:W-:Y:S01]  /*ac60*/  @P2 LOP3.LUT R70, R71, R70, RZ, 0x3c, !PT ;  /* 0x0000004647462212 */ /* 0x000fe200078e3cff */
[----:B------:R-:W3:Y:S04]  /*ac70*/  LDL R82, [R1+0x5c8] ;  /* 0x0005c80001527983 */ /* 0x000ee80000100800 */
[----:B--2---:R0:W-:Y:S02]  /*ac80*/  STS.U16 [R68+UR7+0x11100], R3 ;  /* 0x0111000344007988 */ /* 0x0041e40008000407 */
[----:B0-----:R-:W-:-:S06]  /*ac90*/  PRMT R3, RZ, 0x7610, R3 ;  /* 0x00007610ff037816 */ /* 0x001fcc0000000003 */
[----:B------:R-:W2:Y:S01]  /*aca0*/  @P2 LDG.E.U16 R3, desc[UR22][R74.64] ;  /* 0x000000164a032981 */ /* 0x000ea2000c1e1500 */
[----:B------:R-:W-:-:S03]  /*acb0*/  @P2 LOP3.LUT R71, R71, R70, RZ, 0x3c, !PT ;  /* 0x0000004647472212 */ /* 0x000fc600078e3cff */
[----:B------:R-:W3:Y:S04]  /*acc0*/  LDL.LU R75, [R1+0x8f4] ;  /* 0x0008f400014b7983 */ /* 0x000ee80000300800 */
[----:B------:R-:W3:Y:S04]  /*acd0*/  LDL R83, [R1+0x5e8] ;  /* 0x0005e80001537983 */ /* 0x000ee80000100800 */
[----:B------:R-:W3:Y:S04]  /*ace0*/  LDL R74, [R1+0x5ec] ;  /* 0x0005ec00014a7983 */ /* 0x000ee80000100800 */
[----:B--2---:R0:W-:Y:S02]  /*acf0*/  STS.U16 [R68+UR7+0x11500], R3 ;  /* 0x0115000344007988 */ /* 0x0041e40008000407 */
[----:B0-----:R-:W-:-:S06]  /*ad00*/  PRMT R3, RZ, 0x7610, R3 ;  /* 0x00007610ff037816 */ /* 0x001fcc0000000003 */
[----:B------:R-:W2:Y:S04]  /*ad10*/  @P2 LDG.E.U16 R3, desc[UR22][R76.64] ;  /* 0x000000164c032981 */ /* 0x000ea8000c1e1500 */
[----:B------:R-:W3:Y:S04]  /*ad20*/  LDL.LU R76, [R1+0x8f0] ;  /* 0x0008f000014c7983 */ /* 0x000ee80000300800 */
[----:B------:R-:W3:Y:S04]  /*ad30*/  LDL R77, [R1+0x608] ;  /* 0x00060800014d7983 */ /* 0x000ee80000100800 */
[----:B------:R-:W3:Y:S04]  /*ad40*/  LDL R81, [R1+0x60c] ;  /* 0x00060c0001517983 */ /* 0x000ee80000100800 */
[----:B--2---:R0:W-:Y:S02]  /*ad50*/  STS.U16 [R68+UR7+0x11900], R3 ;  /* 0x0119000344007988 */ /* 0x0041e40008000407 */
[----:B0-----:R-:W-:-:S06]  /*ad60*/  PRMT R3, RZ, 0x7610, R3 ;  /* 0x00007610ff037816 */ /* 0x001fcc0000000003 */
[----:B------:R-:W2:Y:S04]  /*ad70*/  @P2 LDG.E.U16 R3, desc[UR22][R72.64] ;  /* 0x0000001648032981 */ /* 0x000ea8000c1e1500 */
[----:B------:R-:W3:Y:S04]  /*ad80*/  LDL.LU.64 R72, [R1+0x8e8] ;  /* 0x0008e80001487983 */ /* 0x000ee80000300a00 */
[----:B--2---:R0:W-:Y:S02]  /*ad90*/  STS.U16 [R68+UR7+0x11d00], R3 ;  /* 0x011d000344007988 */ /* 0x0041e40008000407 */
[----:B0-----:R-:W-:-:S06]  /*ada0*/  PRMT R3, RZ, 0x7610, R3 ;  /* 0x00007610ff037816 */ /* 0x001fcc0000000003 */
[----:B------:R0:W2:Y:S02]  /*adb0*/  @P2 LDG.E.U16 R3, desc[UR22][R70.64] ;  /* 0x0000001646032981 */ /* 0x0000a4000c1e1500 */
[----:B0-----:R-:W-:Y:S02]  /*adc0*/  @P2 IMAD.MOV.U32 R70, RZ, RZ, R85 ;  /* 0x000000ffff462224 */ /* 0x001fe400078e0055 */
[----:B------:R-:W-:Y:S01]  /*add0*/  @P2 IMAD.MOV.U32 R71, RZ, RZ, R84 ;  /* 0x000000ffff472224 */ /* 0x000fe200078e0054 */
[----:B------:R-:W-:Y:S01]  /*ade0*/  PRMT R92, RZ, 0x7610, R92 ;  /* 0x00007610ff5c7816 */ /* 0x000fe2000000005c */
[----:B------:R-:W3:Y:S04]  /*adf0*/  LDL R84, [R1+0x530] ;  /* 0x0005300001547983 */ /* 0x000ee80000100800 */
[----:B------:R-:W3:Y:S04]  /*ae00*/  LDL R85, [R1+0x570] ;  /* 0x0005700001557983 */ /* 0x000ee80000100800 */
[----:B--2---:R0:W-:Y:S02]  /*ae10*/  STS.U16 [R68+UR7+0x12100], R3 ;  /* 0x0121000344007988 */ /* 0x0041e40008000407 */
[----:B0-----:R-:W-:-:S06]  /*ae20*/  PRMT R3, RZ, 0x7610, R3 ;  /* 0x00007610ff037816 */ /* 0x001fcc0000000003 */
[----:B------:R3:W2:Y:S02]  /*ae30*/  @P2 LDG.E.U16 R3, desc[UR22][R70.64] ;  /* 0x0000001646032981 */ /* 0x0006a4000c1e1500 */
[----:B---3--:R-:W-:Y:S02]  /*ae40*/  @P2 IMAD.MOV.U32 R70, RZ, RZ, R79 ;  /* 0x000000ffff462224 */ /* 0x008fe400078e004f */
[----:B----4-:R-:W-:Y:S01]  /*ae50*/  @P2 IMAD.MOV.U32 R71, RZ, RZ, R78 ;  /* 0x000000ffff472224 */ /* 0x010fe200078e004e */
[----:B------:R-:W3:Y:S04]  /*ae60*/  LDL R79, [R1+0x474] ;  /* 0x00047400014f7983 */ /* 0x000ee80000100800 */
[----:B------:R-:W4:Y:S04]  /*ae70*/  LDL R78, [R1+0x470] ;  /* 0x00047000014e7983 */ /* 0x000f280000100800 */
[----:B--2---:R0:W-:Y:S02]  /*ae80*/  STS.U16 [R68+UR7+0x12500], R3 ;  /* 0x0125000344007988 */ /* 0x0041e40008000407 */
[----:B0-----:R-:W-:-:S06]  /*ae90*/  PRMT R3, RZ, 0x7610, R3 ;  /* 0x00007610ff037816 */ /* 0x001fcc0000000003 */
[----:B------:R0:W2:Y:S02]  /*aea0*/  @P2 LDG.E.U16 R3, desc[UR22][R70.64] ;  /* 0x0000001646032981 */ /* 0x0000a4000c1e1500 */
[----:B0-----:R-:W-:Y:S02]  /*aeb0*/  @P2 IMAD.MOV.U32 R70, RZ, RZ, R80 ;  /* 0x000000ffff462224 */ /* 0x001fe400078e0050 */
[----:B------:R-:W-:Y:S01]  /*aec0*/  @P2 IMAD.MOV.U32 R71, RZ, RZ, R82 ;  /* 0x000000ffff472224 */ /* 0x000fe200078e0052 */
[----:B------:R-:W3:Y:S04]  /*aed0*/  LDL R80, [R1+0x494] ;  /* 0x0004940001507983 */ /* 0x000ee80000100800 */
[----:B------:R-:W3:Y:S04]  /*aee0*/  LDL R82, [R1+0x490] ;  /* 0x0004900001527983 */ /* 0x000ee80000100800 */
        /* <DEDUP_REMOVED lines=34> */
[----:B------:R0:W4:Y:S04]  /*b110*/  @P2 LDG.E.U16 R92, desc[UR22][R70.64] ;  /* 0x00000016465c2981 */ /* 0x000128000c1e1500 */
[----:B------:R-:W3:Y:S01]  /*b120*/  LDL R78, [R1+0x510] ;  /* 0x00051000014e7983 */ /* 0x000ee20000100800 */
[----:B0-----:R-:W-:-:S02]  /*b130*/  @P2 IMAD.MOV.U32 R70, RZ, RZ, R80 ;  /* 0x000000ffff462224 */ /* 0x001fc400078e0050 */
[----:B------:R-:W-:Y:S01]  /*b140*/  @P2 IMAD.MOV.U32 R71, RZ, RZ, R82 ;  /* 0x000000ffff472224 */ /* 0x000fe200078e0052 */
[----:B------:R-:W3:Y:S01]  /*b150*/  LDL R80, [R1+0x534] ;  /* 0x0005340001507983 */ /* 0x000ee20000100800 */
[----:B------:R-:W-:-:S03]  /*b160*/  @P2 LOP3.LUT R73, R73, R72, RZ, 0x3c, !PT ;  /* 0x0000004849492212 */ /* 0x000fc600078e3cff */
[----:B------:R-:W3:Y:S04]  /*b170*/  LDL R82, [R1+0x574] ;  /* 0x0005740001527983 */ /* 0x000ee80000100800 */
[----:B--2---:R0:W-:Y:S02]  /*b180*/  STS.U16 [R68+UR7+0x13d00], R3 ;  /* 0x013d000344007988 */ /* 0x0041e40008000407 */
[----:B0-----:R-:W-:-:S06]  /*b190*/  PRMT R3, RZ, 0x7610, R3 ;  /* 0x00007610ff037816 */ /* 0x001fcc0000000003 */
[----:B------:R0:W2:Y:S01]  /*b1a0*/  @P2 LDG.E.U16 R3, desc[UR22][R70.64] ;  /* 0x0000001646032981 */ /* 0x0000a2000c1e1500 */
[----:B------:R-:W-:-:S05]  /*b1b0*/  LOP3.LUT R68, R0, 0x40, RZ, 0x3c, !PT ;  /* 0x0000004000447812 */ /* 0x000fca00078e3cff */
[----:B----4-:R-:W-:Y:S01]  /*b1c0*/  STS.U16 [R68+UR7+0x10200], R92 ;  /* 0x0102005c44007988 */ /* 0x010fe20008000407 */
[----:B0-----:R-:W-:Y:S02]  /*b1d0*/  @P2 IMAD.MOV.U32 R70, RZ, RZ, R74 ;  /* 0x000000ffff462224 */ /* 0x001fe400078e004a */
[----:B------:R-:W-:Y:S01]  /*b1e0*/  @P2 IMAD.MOV.U32 R71, RZ, RZ, R83 ;  /* 0x000000ffff472224 */ /* 0x000fe200078e0053 */
[----:B------:R-:W-:Y:S01]  /*b1f0*/  @P2 LOP3.LUT R72, R73, R72, RZ, 0x3c, !PT ;  /* 0x0000004849482212 */ /* 0x000fe200078e3cff */
[----:B------:R-:W4:Y:S04]  /*b200*/  LDL R74, [R1+0x594] ;  /* 0x00059400014a7983 */ /* 0x000f280000100800 */
[----:B--2---:R0:W-:Y:S04]  /*b210*/  STS.U16 [R68+UR7+0x10600], R3 ;  /* 0x0106000344007988 */ /* 0x0041e80008000407 */
[----:B------:R-:W2:Y:S01]  /*b220*/  LDL R83, [R1+0x590] ;  /* 0x0005900001537983 */ /* 0x000ea20000100800 */
[----:B0-----:R-:W-:-:S06]  /*b230*/  PRMT R3, RZ, 0x7610, R3 ;  /* 0x00007610ff037816 */ /* 0x001fcc0000000003 */
[----:B------:R0:W2:Y:S02]  /*b240*/  @P2 LDG.E.U16 R3, desc[UR22][R70.64] ;  /* 0x0000001646032981 */ /* 0x0000a4000c1e1500 */
[----:B0-----:R-:W-:Y:S02]  /*b250*/  @P2 IMAD.MOV.U32 R70, RZ, RZ, R81 ;  /* 0x000000ffff462224 */ /* 0x001fe400078e0051 */
[----:B------:R-:W-:Y:S01]  /*b260*/  @P2 IMAD.MOV.U32 R71, RZ, RZ, R75 ;  /* 0x000000ffff472224 */ /* 0x000fe200078e004b */
[----:B------:R-:W-:Y:S01]  /*b270*/  @P2 LOP3.LUT R73, R73, R72, RZ, 0x3c, !PT ;  /* 0x0000004849492212 */ /* 0x000fe200078e3cff */
        /* <DEDUP_REMOVED lines=13> */
[----:B------:R-:W-:Y:S01]  /*b350*/  @P2 IMAD.MOV.U32 R71, RZ, RZ, R78 ;  /* 0x000000ffff472224 */ /* 0x000fe200078e004e */
[----:B------:R-:W-:Y:S01]  /*b360*/  @P2 LOP3.LUT R77, R77, R76, RZ, 0x3c, !PT ;  /* 0x0000004c4d4d2212 */ /* 0x000fe200078e3cff */
[----:B------:R-:W3:Y:S04]  /*b370*/  LDL R78, [R1+0x5f0] ;  /* 0x0005f000014e7983 */ /* 0x000ee80000100800 */
[----:B--2---:R0:W-:Y:S04]  /*b380*/  STS.U16 [R68+UR7+0x11200], R3 ;  /* 0x0112000344007988 */ /* 0x0041e80008000407 */
[----:B------:R-:W3:Y:S01]  /*b390*/  LDL R79, [R1+0x5f4] ;  /* 0x0005f400014f7983 */ /* 0x000ee20000100800 */
[----:B0-----:R-:W-:-:S06]  /*b3a0*/  PRMT R3, RZ, 0x7610, R3 ;  /* 0x00007610ff037816 */ /* 0x001fcc0000000003 */
[----:B------:R0:W2:Y:S02]  /*b3b0*/  @P2 LDG.E.U16 R3, desc[UR22][R70.64] ;  /* 0x0000001646032981 */ /* 0x0000a4000c1e1500 */
[----:B0-----:R-:W-:Y:S02]  /*b3c0*/  @P2 IMAD.MOV.U32 R70, RZ, RZ, R80 ;  /* 0x000000ffff462224 */ /* 0x001fe400078e0050 */
[----:B------:R-:W-:Y:S01]  /*b3d0*/  @P2 IMAD.MOV.U32 R71, RZ, RZ, R84 ;  /* 0x000000ffff472224 */ /* 0x000fe200078e0054 */
[----:B--2---:R0:W-:Y:S02]  /*b3e0*/  STS.U16 [R68+UR7+0x11600], R3 ;  /* 0x0116000344007988 */ /* 0x0041e40008000407 */
[----:B0-----:R-:W-:-:S06]  /*b3f0*/  PRMT R3, RZ, 0x7610, R3 ;  /* 0x00007610ff037816 */ /* 0x001fcc0000000003 */
[----:B------:R-:W2:Y:S01]  /*b400*/  @P2 LDG.E.U16 R3, desc[UR22][R70.64] ;  /* 0x0000001646032981 */ /* 0x000ea2000c1e1500 */
[----:B------:R-:W-:Y:S01]  /*b410*/  @P2 IMAD.MOV.U32 R84, RZ, RZ, R82 ;  /* 0x000000ffff542224 */ /* 0x000fe200078e0052 */
[----:B------:R-:W-:Y:S02]  /*b420*/  @P2 LOP3.LUT R76, R77, R76, RZ, 0x3c, !PT ;  /* 0x0000004c4d4c2212 */ /* 0x000fe400078e3cff */
[----:B---3--:R-:W-:Y:S01]  /*b430*/  @P2 LOP3.LUT R79, R79, R78, RZ, 0x3c, !PT ;  /* 0x0000004e4f4f2212 */ /* 0x008fe200078e3cff */
[----:B------:R-:W3:Y:S04]  /*b440*/  LDL.LU.64 R70, [R1+0x8e0] ;  /* 0x0008e00001467983 */ /* 0x000ee80000300a00 */
[----:B--2---:R0:W-:Y:S01]  /*b450*/  STS.U16 [R68+UR7+0x11a00], R3 ;  /* 0x011a000344007988 */ /* 0x0041e20008000407 */
[----:B----4-:R-:W-:Y:S01]  /*b460*/  @P2 IMAD.MOV.U32 R82, RZ, RZ, R74 ;  /* 0x000000ffff522224 */ /* 0x010fe200078e004a */
[----:B------:R-:W-:-:S02]  /*b470*/  @P2 LOP3.LUT R77, R77, R76, RZ, 0x3c, !PT ;  /* 0x0000004c4d4d2212 */ /* 0x000fc400078e3cff */
[----:B------:R-:W-:Y:S01]  /*b480*/  @P2 LOP3.LUT R78, R79, R78, RZ, 0x3c, !PT ;  /* 0x0000004e4f4e2212 */ /* 0x000fe200078e3cff */
[----:B------:R-:W2:Y:S01]  /*b490*/  LDL R80, [R1+0x610] ;  /* 0x0006100001507983 */ /* 0x000ea20000100800 */
[----:B0-----:R-:W-:-:S06]  /*b4a0*/  PRMT R3, RZ, 0x7610, R3 ;  /* 0x00007610ff037816 */ /* 0x001fcc0000000003 */
[----:B------:R-:W4:Y:S01]  /*b4b0*/  @P2 LDG.E.U16 R3, desc[UR22][R72.64] ;  /* 0x0000001648032981 */ /* 0x000f22000c1e1500 */
[----:B------:R-:W-:Y:S01]  /*b4c0*/  @P2 IMAD.MOV.U32 R74, RZ, RZ, R81 ;  /* 0x000000ffff4a2224 */ /* 0x000fe200078e0051 */
[----:B------:R-:W-:Y:S02]  /*b4d0*/  @P2 LOP3.LUT R79, R79, R78, RZ, 0x3c, !PT ;  /* 0x0000004e4f4f2212 */ /* 0x000fe400078e3cff */
[----:B------:R-:W2:Y:S04]  /*b4e0*/  LDL.LU.64 R72, [R1+0x8d8] ;  /* 0x0008d80001487983 */ /* 0x000ea80000300a00 */
[----:B------:R-:W2:Y:S04]  /*b4f0*/  LDL R81, [R1+0x47c] ;  /* 0x00047c0001517983 */ /* 0x000ea80000100800 */
[----:B----4-:R0:W-:Y:S02]  /*b500*/  STS.U16 [R68+UR7+0x11e00], R3 ;  /* 0x011e000344007988 */ /* 0x0101e40008000407 */
[----:B0-----:R-:W-:-:S06]  /*b510*/  PRMT R3, RZ, 0x7610, R3 ;  /* 0x00007610ff037816 */ /* 0x001fcc0000000003 */
[----:B------:R-:W4:Y:S04]  /*b520*/  @P2 LDG.E.U16 R3, desc[UR22][R84.64] ;  /* 0x0000001654032981 */ /* 0x000f28000c1e1500 */
[----:B----4-:R0:W-:Y:S02]  /*b530*/  STS.U16 [R68+UR7+0x12200], R3 ;  /* 0x0122000344007988 */ /* 0x0101e40008000407 */
[----:B0-----:R-:W-:-:S06]  /*b540*/  PRMT R3, RZ, 0x7610, R3 ;  /* 0x00007610ff037816 */ /* 0x001fcc0000000003 */
[----:B------:R-:W4:Y:S04]  /*b550*/  @P2 LDG.E.U16 R3, desc[UR22][R82.64] ;  /* 0x0000001652032981 */ /* 0x000f28000c1e1500 */
[----:B----4-:R0:W-:Y:S02]  /*b560*/  STS.U16 [R68+UR7+0x12600], R3 ;  /* 0x0126000344007988 */ /* 0x0101e40008000407 */
[----:B0-----:R-:W-:-:S06]  /*b570*/  PRMT R3, RZ, 0x7610, R3 ;  /* 0x00007610ff037816 */ /* 0x001fcc0000000003 */
[----:B------:R-:W4:Y:S04]  /*b580*/  @P2 LDG.E.U16 R3, desc[UR22][R74.64] ;  /* 0x000000164a032981 */ /* 0x000f28000c1e1500 */
[----:B------:R-:W2:Y:S01]  /*b590*/  LDL R74, [R1+0x478] ;  /* 0x00047800014a7983 */ /* 0x000ea20000100800 */
[----:B------:R-:W-:-:S03]  /*b5a0*/  PRMT R92, RZ, 0x7610, R92 ;  /* 0x00007610ff5c7816 */ /* 0x000fc6000000005c */
[----:B------:R-:W2:Y:S04]  /*b5b0*/  LDL R75, [R1+0x498] ;  /* 0x00049800014b7983 */ /* 0x000ea80000100800 */
[----:B----4-:R0:W-:Y:S02]  /*b5c0*/  STS.U16 [R68+UR7+0x12a00], R3 ;  /* 0x012a000344007988 */ /* 0x0101e40008000407 */
[----:B0-----:R-:W-:-:S06]  /*b5d0*/  PRMT R3, RZ, 0x7610, R3 ;  /* 0x00007610ff037816 */ /* 0x001fcc0000000003 */
[----:B------:R-:W4:Y:S04]  /*b5e0*/  @P2 LDG.E.U16 R3, desc[UR22][R76.64] ;  /* 0x000000164c032981 */ /* 0x000f28000c1e1500 */
[----:B------:R-:W2:Y:S04]  /*b5f0*/  LDL R76, [R1+0x49c] ;  /* 0x00049c00014c7983 */ /* 0x000ea80000100800 */
[----:B----4-:R0:W-:Y:S02]  /*b600*/  STS.U16 [R68+UR7+0x12e00], R3 ;  /* 0x012e000344007988 */ /* 0x0101e40008000407 */
[----:B0-----:R-:W-:-:S06]  /*b610*/  PRMT R3, RZ, 0x7610, R3 ;  /* 0x00007610ff037816 */ /* 0x001fcc0000000003 */
[----:B------:R0:W4:Y:S02]  /*b620*/  @P2 LDG.E.U16 R3, desc[UR22][R78.64] ;  /* 0x000000164e032981 */ /* 0x000124000c1e1500 */
[----:B0-----:R-:W-:Y:S02]  /*b630*/  @P2 IMAD.MOV.U32 R78, RZ, RZ, R91 ;  /* 0x000000ffff4e2224 */ /* 0x001fe400078e005b */
[----:B--2---:R-:W-:Y:S01]  /*b640*/  @P2 IMAD.MOV.U32 R79, RZ, RZ, R80 ;  /* 0x000000ffff4f2224 */ /* 0x004fe200078e0050 */
[----:B------:R-:W2:Y:S04]  /*b650*/  LDL.LU R91, [R1+0x8d0] ;  /* 0x0008d000015b7983 */ /* 0x000ea80000300800 */
[----:B------:R-:W2:Y:S04]  /*b660*/  LDL R77, [R1+0x4b8] ;  /* 0x0004b800014d7983 */ /* 0x000ea80000100800 */
[----:B------:R-:W2:Y:S04]  /*b670*/  LDL R80, [R1+0x4dc] ;  /* 0x0004dc0001507983 */ /* 0x000ea80000100800 */
[----:B------:R-:W2:Y:S04]  /*b680*/  LDL R84, [R1+0x4f8] ;  /* 0x0004f80001547983 */ /* 0x000ea80000100800 */
[----:B------:R-:W2:Y:S04]  /*b690*/  LDL R82, [R1+0x51c] ;  /* 0x00051c0001527983 */ /* 0x000ea80000100800 */
[----:B------:R-:W2:Y:S04]  /*b6a0*/  LDL R85, [R1+0x518] ;  /* 0x0005180001557983 */ /* 0x000ea80000100800 */
[----:B------:R-:W2:Y:S04]  /*b6b0*/  LDL R83, [R1+0x538] ;  /* 0x0005380001537983 */ /* 0x000ea80000100800 */
[----:B----4-:R0:W-:Y:S02]  /*b6c0*/  STS.U16 [R68+UR7+0x13200], R3 ;  /* 0x0132000344007988 */ /* 0x0101e40008000407 */
[----:B0-----:R-:W-:-:S06]  /*b6d0*/  PRMT R3, RZ, 0x7610, R3 ;  /* 0x00007610ff037816 */ /* 0x001fcc0000000003 */
[----:B------:R-:W4:Y:S04]  /*b6e0*/  @P2 LDG.E.U16 R3, desc[UR22][R78.64] ;  /* 0x000000164e032981 */ /* 0x000f28000c1e1500 */
        /* <DEDUP_REMOVED lines=9> */
[----:B---3--:R0:W3:Y:S02]  /*b780*/  @P2 LDG.E.U16 R3, desc[UR22][R70.64] ;  /* 0x0000001646032981 */ /* 0x0080e4000c1e1500 */
[----:B0-----:R-:W-:Y:S02]  /*b790*/  @P2 IMAD.MOV.U32 R70, RZ, RZ, R81 ;  /* 0x000000ffff462224 */ /* 0x001fe400078e0051 */
[----:B------:R-:W-:Y:S01]  /*b7a0*/  @P2 IMAD.MOV.U32 R71, RZ, RZ, R74 ;  /* 0x000000ffff472224 */ /* 0x000fe200078e004a */
[----:B------:R-:W4:Y:S04]  /*b7b0*/  LDL R81, [R1+0x4fc] ;  /* 0x0004fc0001517983 */ /* 0x000f280000100800 */
[----:B------:R-:W2:Y:S04]  /*b7c0*/  @P2 LDG.E.U16 R92, desc[UR22][R70.64] ;  /* 0x00000016465c2981 */ /* 0x000ea8000c1e1500 */
[----:B------:R-:W4:Y:S04]  /*b7d0*/  LDL R74, [R1+0x57c] ;  /* 0x00057c00014a7983 */ /* 0x000f280000100800 */
[----:B------:R-:W4:Y:S04]  /*b7e0*/  LDL R70, [R1+0x53c] ;  /* 0x00053c0001467983 */ /* 0x000f280000100800 */
[----:B------:R-:W4:Y:S04]  /*b7f0*/  LDL R71, [R1+0x558] ;  /* 0x0005580001477983 */ /* 0x000f280000100800 */
[----:B---3--:R0:W-:Y:S02]  /*b800*/  STS.U16 [R68+UR7+0x13e00], R3 ;  /* 0x013e000344007988 */ /* 0x0081e40008000407 */
[----:B0-----:R-:W-:-:S02]  /*b810*/  LOP3.LUT R68, R0, 0x60, RZ, 0x3c, !PT ;  /* 0x0000006000447812 */ /* 0x001fc400078e3cff */
[----:B------:R-:W-:-:S03]  /*b820*/  PRMT R3, RZ, 0x7610, R3 ;  /* 0x00007610ff037816 */ /* 0x000fc60000000003 */
[----:B------:R0:W-:Y:S04]  /*b830*/  STS.U16 [R68+UR7+0x13f00], R69 ;  /* 0x013f004544007988 */ /* 0x0001e80008000407 */
[----:B--2---:R1:W-:Y:S01]  /*b840*/  STS.U16 [R68+UR7+0x10300], R92 ;  /* 0x0103005c44007988 */ /* 0x0043e20008000407 */
[----:B0-----:R-:W-:-:S03]  /*b850*/  @P2 IMAD.MOV.U32 R69, RZ, RZ, R75 ;  /* 0x000000ffff452224 */ /* 0x001fc600078e004b */
[----:B------:R-:W2:Y:S01]  /*b860*/  LDL R75, [R1+0x598] ;  /* 0x00059800014b7983 */ /* 0x000ea20000100800 */
[----:B-1----:R-:W-:Y:S01]  /*b870*/  @P2 IMAD.MOV.U32 R68, RZ, RZ, R76 ;  /* 0x000000ffff442224 */ /* 0x002fe200078e004c */
[----:B------:R-:W-:Y:S02]  /*b880*/  LOP3.LUT R92, R0, 0x60, RZ, 0x3c, !PT ;  /* 0x00000060005c7812 */ /* 0x000fe400078e3cff */
[----:B------:R-:W3:Y:S04]  /*b890*/  LDL R76, [R1+0x59c] ;  /* 0x00059c00014c7983 */ /* 0x000ee80000100800 */
[----:B------:R0:W2:Y:S02]  /*b8a0*/  @P2 LDG.E.U16 R3, desc[UR22][R68.64] ;  /* 0x0000001644032981 */ /* 0x0000a4000c1e1500 */
[----:B0-----:R-:W-:-:S02]  /*b8b0*/  @P2 IMAD.MOV.U32 R68, RZ, RZ, R78 ;  /* 0x000000ffff442224 */ /* 0x001fc400078e004e */
        /* <DEDUP_REMOVED lines=13> */
[----:B----4-:R-:W-:Y:S02]  /*b990*/  @P2 IMAD.MOV.U32 R68, RZ, RZ, R81 ;  /* 0x000000ffff442224 */ /* 0x010fe400078e0051 */
[----:B------:R-:W-:Y:S01]  /*b9a0*/  @P2 IMAD.MOV.U32 R69, RZ, RZ, R84 ;  /* 0x000000ffff452224 */ /* 0x000fe200078e0054 */
[----:B--2---:R0:W-:Y:S02]  /*b9b0*/  STS.U16 [R92+UR7+0x10f00], R3 ;  /* 0x010f00035c007988 */ /* 0x0041e40008000407 */
[----:B0-----:R-:W-:-:S06]  /*b9c0*/  PRMT R3, RZ, 0x7610, R3 ;  /* 0x00007610ff037816 */ /* 0x001fcc0000000003 */
[----:B------:R-:W2:Y:S01]  /*b9d0*/  @P2 LDG.E.U16 R3, desc[UR22][R68.64] ;  /* 0x0000001644032981 */ /* 0x000ea2000c1e1500 */
[----:B------:R-:W-:-:S03]  /*b9e0*/  @P2 IMAD.MOV.U32 R84, RZ, RZ, R82 ;  /* 0x000000ffff542224 */ /* 0x000fc600078e0052 */
[----:B------:R0:W5:Y:S04]  /*b9f0*/  LDL.LU.64 R68, [R1+0x8c8] ;  /* 0x0008c80001447983 */ /* 0x0001680000300a00 */
[----:B--2---:R1:W-:Y:S01]  /*ba00*/  STS.U16 [R92+UR7+0x11300], R3 ;  /* 0x011300035c007988 */ /* 0x0043e20008000407 */
[----:B------:R-:W-:-:S03]  /*ba10*/  @P2 IMAD.MOV.U32 R82, RZ, RZ, R70 ;  /* 0x000000ffff522224 */ /* 0x000fc600078e0046 */
[----:B------:R-:W2:Y:S01]  /*ba20*/  LDL R81, [R1+0x5f8] ;  /* 0x0005f80001517983 */ /* 0x000ea20000100800 */
[----:B-1----:R-:W-:-:S06]  /*ba30*/  PRMT R3, RZ, 0x7610, R3 ;  /* 0x00007610ff037816 */ /* 0x002fcc0000000003 */
[----:B------:R-:W4:Y:S01]  /*ba40*/  @P2 LDG.E.U16 R3, desc[UR22][R84.64] ;  /* 0x0000001654032981 */ /* 0x000f22000c1e1500 */
[----:B------:R-:W-:-:S03]  /*ba50*/  @P2 IMAD.MOV.U32 R70, RZ, RZ, R72 ;  /* 0x000000ffff462224 */ /* 0x000fc600078e0048 */
[----:B------:R-:W2:Y:S04]  /*ba60*/  LDL.LU.64 R84, [R1+0x8c0] ;  /* 0x0008c00001547983 */ /* 0x000ea80000300a00 */
[----:B----4-:R1:W-:Y:S02]  /*ba70*/  STS.U16 [R92+UR7+0x11700], R3 ;  /* 0x011700035c007988 */ /* 0x0103e40008000407 */
[----:B-1----:R-:W-:-:S06]  /*ba80*/  PRMT R3, RZ, 0x7610, R3 ;  /* 0x00007610ff037816 */ /* 0x002fcc0000000003 */
[----:B------:R-:W4:Y:S01]  /*ba90*/  @P2 LDG.E.U16 R3, desc[UR22][R82.64] ;  /* 0x0000001652032981 */ /* 0x000f22000c1e1500 */
[----:B------:R-:W-:-:S03]  /*baa0*/  @P2 IMAD.MOV.U32 R72, RZ, RZ, R74 ;  /* 0x000000ffff482224 */ /* 0x000fc600078e004a */
[----:B------:R-:W2:Y:S04]  /*bab0*/  LDL.LU.64 R82, [R1+0x8b8] ;  /* 0x0008b80001527983 */ /* 0x000ea80000300a00 */
[----:B----4-:R1:W-:Y:S02]  /*bac0*/  STS.U16 [R92+UR7+0x11b00], R3 ;  /* 0x011b00035c007988 */ /* 0x0103e40008000407 */
[----:B-1----:R-:W-:-:S06]  /*bad0*/  PRMT R3, RZ, 0x7610, R3 ;  /* 0x00007610ff037816 */ /* 0x002fcc0000000003 */
[----:B------:R-:W4:Y:S01]  /*bae0*/  @P2 LDG.E.U16 R3, desc[UR22][R70.64] ;  /* 0x0000001646032981 */ /* 0x000f22000c1e1500 */
[----:B---3--:R-:W-:-:S03]  /*baf0*/  @P2 IMAD.MOV.U32 R74, RZ, RZ, R76 ;  /* 0x000000ffff4a2224 */ /* 0x008fc600078e004c */
[----:B------:R0:W5:Y:S04]  /*bb00*/  LDL.LU.64 R70, [R1+0x8b0] ;  /* 0x0008b00001467983 */ /* 0x0001680000300a00 */
[----:B----4-:R1:W-:Y:S02]  /*bb10*/  STS.U16 [R92+UR7+0x11f00], R3 ;  /* 0x011f00035c007988 */ /* 0x0103e40008000407 */
[----:B-1----:R-:W-:-:S06]  /*bb20*/  PRMT R3, RZ, 0x7610, R3 ;  /* 0x00007610ff037816 */ /* 0x002fcc0000000003 */
[----:B------:R-:W3:Y:S01]  /*bb30*/  @P2 LDG.E.U16 R3, desc[UR22][R72.64] ;  /* 0x0000001648032981 */ /* 0x000ee2000c1e1500 */
[----:B------:R-:W-:-:S03]  /*bb40*/  @P2 IMAD.MOV.U32 R76, RZ, RZ, R78 ;  /* 0x000000ffff4c2224 */ /* 0x000fc600078e004e */
[----:B------:R0:W5:Y:S04]  /*bb50*/  LDL.LU.64 R72, [R1+0x8a8] ;  /* 0x0008a80001487983 */ /* 0x0001680000300a00 */
[----:B---3--:R1:W-:Y:S02]  /*bb60*/  STS.U16 [R92+UR7+0x12300], R3 ;  /* 0x012300035c007988 */ /* 0x0083e40008000407 */
        /* <DEDUP_REMOVED lines=11> */
[----:B------:R-:W3:Y:S04]  /*bc20*/  @P2 LDG.E.U16 R3, desc[UR22][R78.64] ;  /* 0x000000164e032981 */ /* 0x000ee8000c1e1500 */
[----:B------:R0:W5:Y:S04]  /*bc30*/  LDL.LU.64 R78, [R1+0x890] ;  /* 0x00089000014e7983 */ /* 0x0001680000300a00 */
[----:B------:R-:W4:Y:S04]  /*bc40*/  LDL.LU R91, [R1+0x888] ;  /* 0x00088800015b7983 */ /* 0x000f280000300800 */
[----:B---3--:R1:W-:Y:S02]  /*bc50*/  STS.U16 [R92+UR7+0x12f00], R3 ;  /* 0x012f00035c007988 */ /* 0x0083e40008000407 */
[----:B-1----:R-:W-:-:S06]  /*bc60*/  PRMT R3, RZ, 0x7610, R3 ;  /* 0x00007610ff037816 */ /* 0x002fcc0000000003 */
[----:B--2---:R-:W2:Y:S01]  /*bc70*/  @P2 LDG.E.U16 R3, desc[UR22][R80.64] ;  /* 0x0000001650032981 */ /* 0x004ea2000c1e1500 */
[----:B------:R-:W-:Y:S02]  /*bc80*/  UIADD3 UR6, UPT, UPT, UR7, 0x8000, URZ ;  /* 0x0000800007067890 */ /* 0x000fe4000fffe0ff */
[----:B------:R-:W-:Y:S01]  /*bc90*/  UIADD3 UR10, UPT, UPT, UR7, 0x14000, URZ ;  /* 0x00014000070a7890 */ /* 0x000fe2000fffe0ff */
[----:B------:R0:W5:Y:S04]  /*bca0*/  LDL.LU.64 R80, [R1+0x880] ;  /* 0x0008800001507983 */ /* 0x0001680000300a00 */
[----:B--2---:R1:W-:Y:S02]  /*bcb0*/  STS.U16 [R92+UR7+0x13300], R3 ;  /* 0x013300035c007988 */ /* 0x0043e40008000407 */
[----:B-1----:R-:W-:-:S06]  /*bcc0*/  PRMT R3, RZ, 0x7610, R3 ;  /* 0x00007610ff037816 */ /* 0x002fcc0000000003 */
[----:B------:R-:W2:Y:S01]  /*bcd0*/  @P2 LDG.E.U16 R3, desc[UR22][R82.64] ;  /* 0x0000001652032981 */ /* 0x000ea2000c1e1500 */
[----:B------:R-:W-:-:S03]  /*bce0*/  USHF.R.U32.HI UR6, URZ, 0x4, UR6 ;  /* 0x00000004ff067899 */ /* 0x000fc60008011606 */
[----:B------:R0:W5:Y:S04]  /*bcf0*/  LDL.LU.64 R82, [R1+0x878] ;  /* 0x0008780001527983 */ /* 0x0001680000300a00 */
[----:B--2---:R1:W-:Y:S02]  /*bd00*/  STS.U16 [R92+UR7+0x13700], R3 ;  /* 0x013700035c007988 */ /* 0x0043e40008000407 */
[----:B-1----:R-:W-:-:S06]  /*bd10*/  PRMT R3, RZ, 0x7610, R3 ;  /* 0x00007610ff037816 */ /* 0x002fcc0000000003 */
[----:B------:R-:W2:Y:S01]  /*bd20*/  @P2 LDG.E.U16 R3, desc[UR22][R84.64] ;  /* 0x0000001654032981 */ /* 0x000ea2000c1e1500 */
[----:B------:R-:W-:Y:S01]  /*bd30*/  ISETP.LT.OR P2, PT, R93, 0x40, P1 ;  /* 0x000000405d00780c */ /* 0x000fe20000f41670 */
[----:B------:R-:W-:Y:S02]  /*bd40*/  USHF.R.U32.HI UR10, URZ, 0x4, UR10 ;  /* 0x00000004ff0a7899 */ /* 0x000fe4000801160a */
[----:B------:R0:W5:Y:S01]  /*bd50*/  LDL.LU.64 R84, [R1+0x870] ;  /* 0x0008700001547983 */ /* 0x0001620000300a00 */
[----:B------:R-:W-:Y:S02]  /*bd60*/  USGXT.U32 UR16, UR6, 0xe ;  /* 0x0000000e0610789a */ /* 0x000fe40008000000 */
[----:B------:R-:W-:Y:S02]  /*bd70*/  USGXT.U32 UR10, UR10, 0xe ;  /* 0x0000000e0a0a789a */ /* 0x000fe40008000000 */
[----:B------:R-:W-:Y:S02]  /*bd80*/  UIADD3 UR17, UP1, UPT, UR16, 0x2000080, URZ ;  /* 0x0200008010117890 */ /* 0x000fe4000ff3e0ff */
[----:B------:R-:W-:Y:S01]  /*bd90*/  UIADD3 UR19, UP2, UPT, UR10, 0x2, URZ ;  /* 0x000000020a137890 */ /* 0x000fe2000ff5e0ff */
[----:B------:R-:W-:Y:S01]  /*bda0*/  UMOV UR4, URZ ;  /* 0x000000ff00047c82 */ /* 0x000fe20008000000 */
[----:B------:R-:W-:Y:S01]  /*bdb0*/  UMOV UR5, URZ ;  /* 0x000000ff00057c82 */ /* 0x000fe20008000000 */
[----:B------:R-:W-:-:S02]  /*bdc0*/  UIADD3.X UR18, UPT, UPT, UR4, 0x40004040, URZ, UP1, !UPT ;  /* 0x4000404004127890 */ /* 0x000fc40008ffe4ff */
[----:B------:R-:W-:Y:S01]  /*bdd0*/  UIADD3.X UR20, UPT, UPT, UR5, 0x40004040, URZ, UP2, !UPT ;  /* 0x4000404005147890 */ /* 0x000fe200097fe4ff */
[----:B----4-:R-:W-:Y:S01]  /*bde0*/  IMAD.SHL.U32 R91, R91, 0x40, RZ ;  /* 0x000000405b5b7824 */ /* 0x010fe200078e00ff */
[----:B--2---:R1:W-:Y:S01]  /*bdf0*/  STS.U16 [R92+UR7+0x13b00], R3 ;  /* 0x013b00035c007988 */ /* 0x0043e20008000407 */
[----:B------:R2:W-:Y:S06]  /*be00*/  MEMBAR.ALL.CTA ;  /* 0x0000000000007992 */ /* 0x0005ec0000008000 */
[----:B--2---:R-:W2:Y:S01]  /*be10*/  FENCE.VIEW.ASYNC.S ;  /* 0x00000000000073c6 */ /* 0x004ea20000000000 */
[----:B-1----:R-:W-:-:S04]  /*be20*/  SHF.R.S32.HI R3, RZ, 0x1f, R93 ;  /* 0x0000001fff037819 */ /* 0x002fc8000001145d */
[----:B------:R-:W-:Y:S02]  /*be30*/  LEA.HI R3, R3, R93, RZ, 0x6 ;  /* 0x0000005d03037211 */ /* 0x000fe400078f30ff */
[----:B------:R0:W5:Y:S02]  /*be40*/  LDL.LU R93, [R1+0x86c] ;  /* 0x00086c00015d7983 */ /* 0x0001640000300800 */
[----:B------:R-:W-:-:S04]  /*be50*/  SHF.R.S32.HI R3, RZ, 0x6, R3 ;  /* 0x00000006ff037819 */ /* 0x000fc80000011403 */
[----:B------:R-:W-:Y:S01]  /*be60*/  VIMNMX R3, PT, PT, R3, 0x1, !PT ;  /* 0x0000000103037848 */ /* 0x000fe20007fe0100 */
[----:B--2---:R-:W-:Y:S04]  /*be70*/  BAR.SYNC.DEFER_BLOCKING 0x0 ;  /* 0x0000000000007b1d */ /* 0x004fe80000010000 */
[----:B------:R-:W-:-:S05]  /*be80*/  VIADD R3, R3, 0xffffffff ;  /* 0xffffffff03037836 */ /* 0x000fca0000000000 */
[----:B------:R0:W-:Y:S01]  /*be90*/  STL [R1+0x844], R3 ;  /* 0x0008440301007387 */ /* 0x0001e20000100800 */
[----:B------:R-:W-:Y:S01]  /*bea0*/  ISETP.NE.U32.AND P3, PT, R3, RZ, PT ;  /* 0x000000ff0300720c */ /* 0x000fe20003f65070 */
[----:B------:R-:W-:Y:S01]  /*beb0*/  IMAD.SHL.U32 R92, R90, 0x40, RZ ;  /* 0x000000405a5c7824 */ /* 0x000fe200078e00ff */
[----:B------:R-:W-:-:S00]  /*bec0*/  MEMBAR.ALL.CTA ;  /* 0x0000000000007992 */ /* 0x000fc00000008000 */
[----:B------:R-:W-:Y:S06]  /*bed0*/  MEMBAR.ALL.GPU ;  /* 0x0000000000007992 */ /* 0x000fec000000a000 */
[----:B------:R-:W-:-:S00]  /*bee0*/  ERRBAR ;  /* 0x00000000000079ab */ /* 0x000fc00000000000 */
[----:B------:R-:W-:Y:S08]  /*bef0*/  CGAERRBAR ;  /* 0x00000000000075ab */ /* 0x000ff00000000000 */
[----:B------:R-:W-:Y:S06]  /*bf00*/  UCGABAR_ARV ;  /* 0x00000000000079c7 */ /* 0x000fec0008000000 */
[----:B------:R-:W-:Y:S01]  /*bf10*/  UCGABAR_WAIT ;  /* 0x0000000000007dc7 */ /* 0x000fe20008000000 */
[----:B------:R-:W-:Y:S01]  /*bf20*/  CCTL.IVALL ;  /* 0x00000000ff00798f */ /* 0x000fe20002000000 */
[----:B0-----:R-:W-:Y:S05]  /*bf30*/  @P2 BRA `(.L_x_12) ;  /* 0x0000000000d42947 */ /* 0x001fea0003800000 */
[----:B------:R-:W-:Y:S02]  /*bf40*/  USHF.R.U32.HI UR14, URZ, 0x4, UR7 ;  /* 0x00000004ff0e7899 */ /* 0x000fe40008011607 */
[----:B------:R-:W-:Y:S02]  /*bf50*/  UIADD3 UR11, UPT, UPT, UR7, 0x10000, URZ ;  /* 0x00010000070b7890 */ /* 0x000fe4000fffe0ff */
[----:B------:R-:W-:Y:S02]  /*bf60*/  USGXT.U32 UR14, UR14, 0xe ;  /* 0x0000000e0e0e789a */ /* 0x000fe40008000000 */
[----:B------:R-:W-:Y:S02]  /*bf70*/  USHF.R.U32.HI UR11, URZ, 0x4, UR11 ;  /* 0x00000004ff0b7899 */ /* 0x000fe4000801160b */
[----:B------:R-:W-:Y:S02]  /*bf80*/  UIADD3 UR38, UP1, UPT, UR14, 0x2000080, URZ ;  /* 0x020000800e267890 */ /* 0x000fe4000ff3e0ff */
[----:B------:R-:W-:Y:S01]  /*bf90*/  USGXT.U32 UR12, UR11, 0xe ;  /* 0x0000000e0b0c789a */ /* 0x000fe20008000000 */
[----:B------:R-:W-:Y:S01]  /*bfa0*/  UMOV UR5, URZ ;  /* 0x000000ff00057c82 */ /* 0x000fe20008000000 */
[----:B------:R-:W-:Y:S01]  /*bfb0*/  UMOV UR6, URZ ;  /* 0x000000ff00067c82 */ /* 0x000fe20008000000 */
[----:B------:R-:W-:-:S02]  /*bfc0*/  UIADD3.X UR39, UPT, UPT, UR5, 0x40004040, URZ, UP1, !UPT ;  /* 0x4000404005277890 */ /* 0x000fc40008ffe4ff */
[----:B------:R-:W-:Y:S02]  /*bfd0*/  UIADD3 UR40, UP1, UPT, UR12, 0x2, URZ ;  /* 0x000000020c287890 */ /* 0x000fe4000ff3e0ff */
[----:B------:R-:W-:Y:S02]  /*bfe0*/  ULOP3.LUT UR14, UR14, 0x2000000, URZ, 0xfc, !UPT ;  /* 0x020000000e0e7892 */ /* 0x000fe4000f8efcff */
[----:B------:R-:W-:Y:S02]  /*bff0*/  UIADD3.X UR41, UPT, UPT, UR6, 0x40004040, URZ, UP1, !UPT ;  /* 0x4000404006297890 */ /* 0x000fe40008ffe4ff */
[----:B------:R-:W-:Y:S02]  /*c000*/  UIADD3.64 UR44, UPT, UPT, UR38, 0x80, URZ ;  /* 0x00000080262c7897 */ /* 0x000fe4000fffe0ff */
[----:B------:R-:W-:Y:S02]  /*c010*/  UIADD3.64 UR52, UPT, UPT, UR40, 0x2, URZ ;  /* 0x0000000228347897 */ /* 0x000fe4000fffe0ff */
[----:B------:R-:W-:-:S02]  /*c020*/  UIADD3.64 UR46, UPT, UPT, UR38, 0x100, URZ ;  /* 0x00000100262e7897 */ /* 0x000fc4000fffe0ff */
[----:B------:R-:W-:Y:S02]  /*c030*/  UIADD3.64 UR54, UPT, UPT, UR40, 0x4, URZ ;  /* 0x0000000428367897 */ /* 0x000fe4000fffe0ff */
[----:B------:R-:W-:Y:S02]  /*c040*/  UIADD3 UR60, UPT, UPT, UR21, 0x100, URZ ;  /* 0x00000100153c7890 */ /* 0x000fe4000fffe0ff */
[----:B------:R-:W-:Y:S02]  /*c050*/  UIADD3.64 UR48, UPT, UPT, UR38, 0x380, URZ ;  /* 0x0000038026307897 */ /* 0x000fe4000fffe0ff */
[----:B------:R-:W-:Y:S02]  /*c060*/  UIADD3 UR61, UPT, UPT, UR21, 0x100, URZ ;  /* 0x00000100153d7890 */ /* 0x000fe4000fffe0ff */
[----:B------:R-:W-:Y:S02]  /*c070*/  UIADD3.64 UR50, UPT, UPT, UR38, 0x400, URZ ;  /* 0x0000040026327897 */ /* 0x000fe4000fffe0ff */
[----:B------:R-:W-:-:S02]  /*c080*/  UIADD3 UR62, UPT, UPT, UR21, 0x100, URZ ;  /* 0x00000100153e7890 */ /* 0x000fc4000fffe0ff */
[----:B------:R-:W-:Y:S01]  /*c090*/  UIADD3.64 UR56, UPT, UPT, UR38, 0x480, URZ ;  /* 0x0000048026387897 */ /* 0x000fe2000fffe0ff */
[----:B------:R-:W-:Y:S01]  /*c0a0*/  UMOV UR26, 0x0 ;  /* 0x00000000001a7882 */ /* 0x000fe20000000000 */
[----:B------:R-:W-:Y:S01]  /*c0b0*/  UMOV UR27, 0x10408490 ;  /* 0x10408490001b7882 */ /* 0x000fe20000000000 */
[----:B------:R-:W-:Y:S01]  /*c0c0*/  UIADD3 UR11, UPT, UPT, UR21, 0x100, URZ ;  /* 0x00000100150b7890 */ /* 0x000fe2000fffe0ff */
[----:B------:R-:W-:Y:S01]  /*c0d0*/  UMOV UR13, 0x40004040 ;  /* 0x40004040000d7882 */ /* 0x000fe20000000000 */
[----:B------:R-:W-:Y:S01]  /*c0e0*/  UIADD3.64 UR58, UPT, UPT, UR38, 0x500, URZ ;  /* 0x00000500263a7897 */ /* 0x000fe2000fffe0ff */
[----:B------:R-:W-:Y:S01]  /*c0f0*/  UMOV UR15, 0x40004040 ;  /* 0x40004040000f7882 */ /* 0x000fe20000000000 */
[----:B------:R-:W-:Y:S01]  /*c100*/  UMOV UR34, 0x0 ;  /* 0x0000000000227882 */ /* 0x000fe20000000000 */
[----:B------:R-:W-:Y:S01]  /*c110*/  UMOV UR35, 0x10408490 ;  /* 0x1040849000237882 */ /* 0x000fe20000000000 */
[----:B------:R-:W-:Y:S01]  /*c120*/  UMOV UR32, 0x0 ;  /* 0x0000000000207882 */ /* 0x000fe20000000000 */
[----:B------:R-:W-:Y:S01]  /*c130*/  UMOV UR33, 0x10408490 ;  /* 0x1040849000217882 */ /* 0x000fe20000000000 */
[----:B------:R0:W-:Y:S01]  /*c140*/  UTCHMMA.2CTA gdesc[UR14], gdesc[UR12], tmem[UR21], tmem[UR26], idesc[UR27], !UPT ;  /* 0x00ff1a0c0e0075ea */ /* 0x0001e2000fa00015 */
[----:B------:R-:W-:Y:S01]  /*c150*/  UMOV UR30, 0x0 ;  /* 0x00000000001e7882 */ /* 0x000fe20000000000 */
[----:B------:R-:W-:Y:S01]  /*c160*/  UMOV UR31, 0x10408490 ;  /* 0x10408490001f7882 */ /* 0x000fe20000000000 */
[----:B------:R0:W-:Y:S01]  /*c170*/  UTCHMMA.2CTA gdesc[UR38], gdesc[UR40], tmem[UR21], tmem[UR34], idesc[UR35], UPT ;  /* 0x00ff2228260075ea */ /* 0x0001e2000ba00015 */
        /* <DEDUP_REMOVED lines=8> */
[----:B------:R0:W-:Y:S01]  /*c200*/  UTCHMMA.2CTA gdesc[UR48], gdesc[UR12], tmem[UR60], tmem[UR28], idesc[UR29], !UPT ;  /* 0x00ff1c0c300075ea */ /* 0x0001e2000fa0003c */
[----:B------:R-:W-:Y:S01]  /*c210*/  UMOV UR42, 0x0 ;  /* 0x00000000002a7882 */ /* 0x000fe20000000000 */
[----:B------:R-:W-:Y:S01]  /*c220*/  UMOV UR43, 0x10408490 ;  /* 0x10408490002b7882 */ /* 0x000fe20000000000 */
[----:B------:R0:W-:Y:S01]  /*c230*/  UTCHMMA.2CTA gdesc[UR50], gdesc[UR40], tmem[UR61], tmem[UR24], idesc[UR25], UPT ;  /* 0x00ff1828320075ea */ /* 0x0001e2000ba0003d */
[----:B------:R-:W-:Y:S01]  /*c240*/  UMOV UR5, 0x3 ;  /* 0x0000000300057882 */ /* 0x000fe20000000000 */
[----:B------:R0:W-:Y:S01]  /*c250*/  UTCHMMA.2CTA gdesc[UR56], gdesc[UR52], tmem[UR62], tmem[UR36], idesc[UR37], UPT ;  /* 0x00ff2434380075ea */ /* 0x0001e2000ba0003e */
[----:B------:R0:W-:Y:S01]  /*c260*/  UTCHMMA.2CTA gdesc[UR58], gdesc[UR54], tmem[UR11], tmem[UR42], idesc[UR43], UPT ;  /* 0x00ff2a363a0075ea */ /* 0x0001e2000ba0000b */
[----:B------:R0:W-:Y:S01]  /*c270*/  UTCBAR.2CTA.MULTICAST [UR9], URZ, UR5 ;  /* 0x000000ff090073e9 */ /* 0x0001e20008200805 */
[----:B------:R-:W-:Y:S01]  /*c280*/  NOP ;  /* 0x0000000000007918 */ /* 0x000fe20000000000 */
.L_x_12:
[----:B------:R1:W-:Y:S01]  /*c290*/  STL [R1+0x304], RZ ;  /* 0x000304ff01007387 */ /* 0x0003e20000100800 */
[----:B0-----:R-:W-:Y:S01]  /*c2a0*/  UMOV UR12, UR17 ;  /* 0x00000011000c7c82 */ /* 0x001fe20008000000 */
[----:B------:R-:W-:Y:S01]  /*c2b0*/  UMOV UR13, UR18 ;  /* 0x00000012000d7c82 */ /* 0x000fe20008000000 */
[----:B------:R-:W-:Y:S01]  /*c2c0*/  UMOV UR14, UR19 ;  /* 0x00000013000e7c82 */ /* 0x000fe20008000000 */
[----:B------:R-:W-:Y:S01]  /*c2d0*/  UMOV UR15, UR20 ;  /* 0x00000014000f7c82 */ /* 0x000fe20008000000 */
[----:B------:R-:W-:Y:S05]  /*c2e0*/  @!P3 BRA `(.L_x_13) ;  /* 0x000000c800b0b947 */ /* 0x000fea0003800000 */
[----:B------:R-:W-:Y:S01]  /*c2f0*/  SHF.R.S32.HI R3, RZ, 0x1f, R91 ;  /* 0x0000001fff037819 */ /* 0x000fe2000001145b */
[C---:B------:R-:W-:Y:S01]  /*c300*/  IMAD.SHL.U32 R90, R91.reuse, 0x2, RZ ;  /* 0x000000025b5a7824 */ /* 0x040fe200078e00ff */
[----:B------:R-:W-:Y:S02]  /*c310*/  ULOP3.LUT UR18, UR16, 0x2000000, URZ, 0xfc, !UPT ;  /* 0x0200000010127892 */ /* 0x000fe4000f8efcff */
[----:B------:R-:W-:Y:S01]  /*c320*/  SHF.L.U64.HI R3, R91, 0x1, R3 ;  /* 0x000000015b037819 */ /* 0x000fe20000010203 */
[----:B------:R-:W-:Y:S01]  /*c330*/  UIADD3.64 UR24, UPT, UPT, UR12, 0x80, URZ ;  /* 0x000000800c187897 */ /* 0x000fe2000fffe0ff */
[----:B------:R-:W-:Y:S01]  /*c340*/  SHF.R.S32.HI R91, RZ, 0x1f, R92 ;  /* 0x0000001fff5b7819 */ /* 0x000fe2000001145c */
[----:B------:R-:W-:Y:S02]  /*c350*/  UIADD3.64 UR26, UPT, UPT, UR14, 0x2, URZ ;  /* 0x000000020e1a7897 */ /* 0x000fe4000fffe0ff */
[----:B------:R-:W-:Y:S01]  /*c360*/  UIADD3.64 UR28, UPT, UPT, UR12, 0x100, URZ ;  /* 0x000001000c1c7897 */ /* 0x000fe2000fffe0ff */
[C---:B------:R-:W-:Y:S01]  /*c370*/  SHF.L.U64.HI R91, R92.reuse, 0x1, R91 ;  /* 0x000000015c5b7819 */ /* 0x040fe2000001025b */
[----:B------:R-:W-:Y:S01]  /*c380*/  IMAD.SHL.U32 R92, R92, 0x2, RZ ;  /* 0x000000025c5c7824 */ /* 0x000fe200078e00ff */
[----:B------:R-:W-:-:S02]  /*c390*/  UIADD3.64 UR30, UPT, UPT, UR14, 0x4, URZ ;  /* 0x000000040e1e7897 */ /* 0x000fc4000fffe0ff */
[----:B------:R-:W-:Y:S02]  /*c3a0*/  UIADD3.64 UR32, UPT, UPT, UR12, 0x380, URZ ;  /* 0x000003800c207897 */ /* 0x000fe4000fffe0ff */
[----:B------:R-:W-:Y:S02]  /*c3b0*/  UIADD3.64 UR34, UPT, UPT, UR12, 0x400, URZ ;  /* 0x000004000c227897 */ /* 0x000fe4000fffe0ff */
[----:B------:R-:W-:Y:S02]  /*c3c0*/  UIADD3.64 UR36, UPT, UPT, UR12, 0x480, URZ ;  /* 0x000004800c247897 */ /* 0x000fe4000fffe0ff */
[----:B------:R-:W-:Y:S01]  /*c3d0*/  UIADD3.64 UR38, UPT, UPT, UR12, 0x500, URZ ;  /* 0x000005000c267897 */ /* 0x000fe2000fffe0ff */
[----:B------:R-:W-:Y:S01]  /*c3e0*/  UMOV UR6, 0x1 ;  /* 0x0000000100067882 */ /* 0x000fe20000000000 */
[----:B------:R-:W-:Y:S01]  /*c3f0*/  UMOV UR5, URZ ;  /* 0x000000ff00057c82 */ /* 0x000fe20008000000 */
[----:B------:R-:W-:-:S09]  /*c400*/  UMOV UR11, 0x40004040 ;  /* 0x40004040000b7882 */ /* 0x000fd20000000000 */
.L_x_16:
[----:B-----5:R0:W-:Y:S04]  /*c410*/  STL.64 [R1+0x888], R86 ;  /* 0x0008885601007387 */ /* 0x0201e80000100a00 */
[----:B------:R-:W-:Y:S04]  /*c420*/  STL.64 [R1+0x880], R88 ;  /* 0x0008805801007387 */ /* 0x000fe80000100a00 */
[----:B------:R2:W-:Y:S01]  /*c430*/  STL.64 [R1+0x870], R2 ;  /* 0x0008700201007387 */ /* 0x0005e20000100a00 */
[-C--:B0-----:R-:W-:Y:S02]  /*c440*/  IADD3 R86, P4, PT, R16, R92.reuse, RZ ;  /* 0x0000005c10567210 */ /* 0x081fe40007f9e0ff */
[----:B--2---:R-:W-:-:S02]  /*c450*/  IADD3 R3, P2, PT, R4, R92, RZ ;  /* 0x0000005c04037210 */ /* 0x004fc40007f5e0ff */
[----:B------:R-:W-:-:S03]  /*c460*/  IADD3 R2, P3, PT, R6, R92, RZ ;  /* 0x0000005c06027210 */ /* 0x000fc60007f7e0ff */
[----:B------:R0:W-:Y:S02]  /*c470*/  STL [R1+0x81c], R3 ;  /* 0x00081c0301007387 */ /* 0x0001e40000100800 */
[--C-:B------:R-:W-:Y:S02]  /*c480*/  IMAD.X R4, R7, 0x1, R91.reuse, P3 ;  /* 0x0000000107047824 */ /* 0x100fe400018e065b */
[----:B------:R2:W-:Y:S04]  /*c490*/  STL [R1+0x820], R2 ;  /* 0x0008200201007387 */ /* 0x0005e80000100800 */
[----:B------:R-:W-:Y:S01]  /*c4a0*/  STL [R1+0x824], R86 ;  /* 0x0008245601007387 */ /* 0x000fe20000100800 */
[----:B0-----:R-:W-:Y:S01]  /*c4b0*/  IADD3 R3, P5, PT, R18, R92, RZ ;  /* 0x0000005c12037210 */ /* 0x001fe20007fbe0ff */
[----:B--2---:R-:W-:-:S04]  /*c4c0*/  IMAD.X R2, R5, 0x1, R91, P2 ;  /* 0x0000000105027824 */ /* 0x004fc800010e065b */
[----:B------:R0:W-:Y:S04]  /*c4d0*/  STL [R1+0x828], R3 ;  /* 0x0008280301007387 */ /* 0x0001e80000100800 */
[----:B------:R2:W-:Y:S04]  /*c4e0*/  STL [R1+0x7fc], R2 ;  /* 0x0007fc0201007387 */ /* 0x0005e80000100800 */
[----:B------:R3:W-:Y:S01]  /*c4f0*/  STL [R1+0x800], R4 ;  /* 0x0008000401007387 */ /* 0x0007e20000100800 */
[--C-:B0-----:R-:W-:Y:S02]  /*c500*/  IMAD.X R3, R17, 0x1, R91.reuse, P4 ;  /* 0x0000000111037824 */ /* 0x101fe400020e065b */
[----:B--2---:R-:W-:-:S03]  /*c510*/  IMAD.X R2, R19, 0x1, R91, P5 ;  /* 0x0000000113027824 */ /* 0x004fc600028e065b */
[----:B------:R0:W-:Y:S01]  /*c520*/  STL [R1+0x804], R3 ;  /* 0x0008040301007387 */ /* 0x0001e20000100800 */
[----:B---3--:R-:W-:-:S03]  /*c530*/  IADD3 R4, P2, PT, R28, R92, RZ ;  /* 0x0000005c1c047210 */ /* 0x008fc60007f5e0ff */
[----:B------:R2:W-:Y:S04]  /*c540*/  STL [R1+0x808], R2 ;  /* 0x0008080201007387 */ /* 0x0005e80000100800 */
[----:B------:R3:W-:Y:S01]  /*c550*/  STL [R1+0x82c], R4 ;  /* 0x00082c0401007387 */ /* 0x0007e20000100800 */
[-C--:B0-----:R-:W-:Y:S02]  /*c560*/  IADD3 R3, P3, PT, R30, R92.reuse, RZ ;  /* 0x0000005c1e037210 */ /* 0x081fe40007f7e0ff */
[----:B--2---:R-:W-:-:S03]  /*c570*/  IADD3 R2, P4, PT, R40, R92, RZ ;  /* 0x0000005c28027210 */ /* 0x004fc60007f9e0ff */
[----:B------:R0:W-:Y:S01]  /*c580*/  STL [R1+0x830], R3 ;  /* 0x0008300301007387 */ /* 0x0001e20000100800 */
[----:B---3--:R-:W-:-:S03]  /*c590*/  IADD3 R4, P5, PT, R42, R92, RZ ;  /* 0x0000005c2a047210 */ /* 0x008fc60007fbe0ff */
[----:B------:R2:W-:Y:S04]  /*c5a0*/  STL [R1+0x834], R2 ;  /* 0x0008340201007387 */ /* 0x0005e80000100800 */
[----:B------:R3:W-:Y:S01]  /*c5b0*/  STL [R1+0x838], R4 ;  /* 0x0008380401007387 */ /* 0x0007e20000100800 */
[--C-:B0-----:R-:W-:Y:S02]  /*c5c0*/  IMAD.X R3, R29, 0x1, R91.reuse, P2 ;  /* 0x000000011d037824 */ /* 0x101fe400010e065b */
[----:B--2---:R-:W-:-:S03]  /*c5d0*/  IMAD.X R2, R31, 0x1, R91, P3 ;  /* 0x000000011f027824 */ /* 0x004fc600018e065b */
[----:B------:R0:W-:Y:S01]  /*c5e0*/  STL [R1+0x80c], R3 ;  /* 0x00080c0301007387 */ /* 0x0001e20000100800 */
[----:B---3--:R-:W-:-:S03]  /*c5f0*/  IMAD.X R4, R41, 0x1, R91, P4 ;  /* 0x0000000129047824 */ /* 0x008fc600020e065b */
[----:B------:R2:W-:Y:S04]  /*c600*/  STL [R1+0x810], R2 ;  /* 0x0008100201007387 */ /* 0x0005e80000100800 */
[----:B------:R3:W-:Y:S01]  /*c610*/  STL [R1+0x814], R4 ;  /* 0x0008140401007387 */ /* 0x0007e20000100800 */
[----:B0-----:R-:W-:Y:S01]  /*c620*/  IMAD.X R3, R43, 0x1, R91, P5 ;  /* 0x000000012b037824 */ /* 0x001fe200028e065b */
[----:B--2--5:R-:W-:-:S04]  /*c630*/  IADD3 R2, P2, PT, R52, R92, RZ ;  /* 0x0000005c34027210 */ /* 0x024fc80007f5e0ff */
[----:B------:R0:W-:Y:S01]  /*c640*/  STL [R1+0x818], R3 ;  /* 0x0008180301007387 */ /* 0x0001e20000100800 */
[----:B---3--:R-:W-:-:S03]  /*c650*/  IADD3 R4, P3, PT, R54, R92, RZ ;  /* 0x0000005c36047210 */ /* 0x008fc60007f7e0ff */
[----:B------:R2:W-:Y:S01]  /*c660*/  STL [R1+0x77c], R2 ;  /* 0x00077c0201007387 */ /* 0x0005e20000100800 */
[----:B------:R-:W-:-:S03]  /*c670*/  IMAD.X R52, R53, 0x1, R91, P2 ;  /* 0x0000000135347824 */ /* 0x000fc600010e065b */
[----:B------:R3:W-:Y:S01]  /*c680*/  STL [R1+0x780], R4 ;  /* 0x0007800401007387 */ /* 0x0007e20000100800 */
[----:B------:R-:W-:Y:S01]  /*c690*/  IMAD.X R54, R55, 0x1, R91, P3 ;  /* 0x0000000137367824 */ /* 0x000fe200018e065b */
[-C--:B0-----:R-:W-:Y:S02]  /*c6a0*/  IADD3 R3, P4, PT, R62, R92.reuse, RZ ;  /* 0x0000005c3e037210 */ /* 0x081fe40007f9e0ff */
[----:B--2---:R-:W-:-:S03]  /*c6b0*/  IADD3 R2, P5, PT, R64, R92, RZ ;  /* 0x0000005c40027210 */ /* 0x004fc60007fbe0ff */
[----:B------:R0:W-:Y:S01]  /*c6c0*/  STL [R1+0x784], R3 ;  /* 0x0007840301007387 */ /* 0x0001e20000100800 */
[--C-:B------:R-:W-:Y:S01]  /*c6d0*/  IMAD.X R62, R63, 0x1, R91.reuse, P4 ;  /* 0x000000013f3e7824 */ /* 0x100fe200020e065b */
[----:B---3--:R-:W-:Y:S02]  /*c6e0*/  IADD3 R4, P3, PT, R72, R92, RZ ;  /* 0x0000005c48047210 */ /* 0x008fe40007f7e0ff */
[----:B------:R-:W-:Y:S01]  /*c6f0*/  STL [R1+0x878], R52 ;  /* 0x0008783401007387 */ /* 0x000fe20000100800 */
[----:B------:R-:W-:-:S03]  /*c700*/  IMAD.X R64, R65, 0x1, R91, P5 ;  /* 0x0000000141407824 */ /* 0x000fc600028e065b */
[----:B------:R2:W-:Y:S01]  /*c710*/  STL [R1+0x788], R2 ;  /* 0x0007880201007387 */ /* 0x0005e20000100800 */
[--C-:B------:R-:W-:Y:S01]  /*c720*/  IMAD.X R72, R73, 0x1, R91.reuse, P3 ;  /* 0x0000000149487824 */ /* 0x100fe200018e065b */
[-C--:B0-----:R-:W-:Y:S02]  /*c730*/  IADD3 R3, P4, PT, R78, R92.reuse, RZ ;  /* 0x0000005c4e037210 */ /* 0x081fe40007f9e0ff */
[----:B------:R-:W-:Y:S03]  /*c740*/  STL [R1+0x890], R54 ;  /* 0x0008903601007387 */ /* 0x000fe60000100800 */
[----:B------:R-:W-:Y:S01]  /*c750*/  IMAD.X R78, R79, 0x1, R91, P4 ;  /* 0x000000014f4e7824 */ /* 0x000fe200020e065b */
[----:B--2---:R-:W-:-:S05]  /*c760*/  IADD3 R2, P2, PT, R70, R92, RZ ;  /* 0x0000005c46027210 */ /* 0x004fca0007f5e0ff */
[----:B------:R0:W-:Y:S01]  /*c770*/  STL [R1+0x78c], R2 ;  /* 0x00078c0201007387 */ /* 0x0001e20000100800 */
[----:B------:R-:W-:-:S03]  /*c780*/  IMAD.X R70, R71, 0x1, R91, P2 ;  /* 0x0000000147467824 */ /* 0x000fc600010e065b */
[----:B------:R2:W-:Y:S04]  /*c790*/  STL [R1+0x790], R4 ;  /* 0x0007900401007387 */ /* 0x0005e80000100800 */
[----:B------:R3:W-:Y:S01]  /*c7a0*/  STL [R1+0x794], R3 ;  /* 0x0007940301007387 */ /* 0x0007e20000100800 */
[-C--:B0-----:R-:W-:Y:S02]  /*c7b0*/  IADD3 R2, P5, PT, R80, R92.reuse, RZ ;  /* 0x0000005c50027210 */ /* 0x081fe40007fbe0ff */
[----:B--2---:R-:W-:-:S03]  /*c7c0*/  IADD3 R4, P3, PT, R10, R92, RZ ;  /* 0x0000005c0a047210 */ /* 0x004fc60007f7e0ff */
[----:B------:R0:W-:Y:S01]  /*c7d0*/  STL [R1+0x798], R2 ;  /* 0x0007980201007387 */ /* 0x0001e20000100800 */
[--C-:B------:R-:W-:Y:S01]  /*c7e0*/  IMAD.X R80, R81, 0x1, R91.reuse, P5 ;  /* 0x0000000151507824 */ /* 0x100fe200028e065b */
[----:B---3--:R-:W-:Y:S01]  /*c7f0*/  IADD3 R3, P4, PT, R20, R92, RZ ;  /* 0x0000005c14037210 */ /* 0x008fe20007f9e0ff */
[----:B------:R-:W-:-:S04]  /*c800*/  IMAD.X R10, R11, 0x1, R91, P3 ;  /* 0x000000010b0a7824 */ /* 0x000fc800018e065b */
[----:B------:R-:W-:Y:S01]  /*c810*/  IMAD.X R20, R21, 0x1, R91, P4 ;  /* 0x0000000115147824 */ /* 0x000fe200020e065b */
[----:B0-----:R-:W-:-:S05]  /*c820*/  IADD3 R2, P2, PT, R8, R92, RZ ;  /* 0x0000005c08027210 */ /* 0x001fca0007f5e0ff */
        /* <DEDUP_REMOVED lines=26> */
[----:B------:R-:W-:Y:S04]  /*c9d0*/  STL [R1+0x7c0], R4 ;  /* 0x0007c00401007387 */ /* 0x000fe80000100800 */
[----:B------:R2:W-:Y:S01]  /*c9e0*/  STL [R1+0x7c4], R3 ;  /* 0x0007c40301007387 */ /* 0x0005e20000100800 */
[----:B0-----:R-:W-:-:S05]  /*c9f0*/  IADD3 R2, P5, PT, R68, R92, RZ ;  /* 0x0000005c44027210 */ /* 0x001fca0007fbe0ff */
[----:B------:R0:W-:Y:S01]  /*ca00*/  STL [R1+0x7c8], R2 ;  /* 0x0007c80201007387 */ /* 0x0001e20000100800 */
[----:B------:R-:W-:Y:S01]  /*ca10*/  IMAD.X R68, R69, 0x1, R91, P5 ;  /* 0x0000000145447824 */ /* 0x000fe200028e065b */
[-C--:B--2---:R-:W-:Y:S02]  /*ca20*/  IADD3 R3, P2, PT, R74, R92.reuse, RZ ;  /* 0x0000005c4a037210 */ /* 0x084fe40007f5e0ff */
[----:B------:R-:W2:Y:S04]  /*ca30*/  LDL.LU.64 R28, [R1] ;  /* 0x00000000011c7983 */ /* 0x000ea80000300a00 */
[----:B------:R3:W-:Y:S01]  /*ca40*/  STL [R1+0x7cc], R3 ;  /* 0x0007cc0301007387 */ /* 0x0007e20000100800 */
[----:B0-----:R-:W-:-:S03]  /*ca50*/  IADD3 R2, P3, PT, R76, R92, RZ ;  /* 0x0000005c4c027210 */ /* 0x001fc60007f7e0ff */
[----:B------:R-:W4:Y:S04]  /*ca60*/  LDL.LU.64 R6, [R1+0x8] ;  /* 0x0000080001067983 */ /* 0x000f280000300a00 */
[----:B------:R0:W-:Y:S04]  /*ca70*/  STL [R1+0x7d0], R2 ;  /* 0x0007d00201007387 */ /* 0x0001e80000100800 */
[----:B------:R-:W4:Y:S01]  /*ca80*/  LDL.LU.64 R4, [R1+0x10] ;  /* 0x0000100001047983 */ /* 0x000f220000300a00 */
[-C--:B---3--:R-:W-:Y:S01]  /*ca90*/  IADD3 R3, P4, PT, R82, R92.reuse, RZ ;  /* 0x0000005c52037210 */ /* 0x088fe20007f9e0ff */
[----:B------:R-:W-:Y:S01]  /*caa0*/  IMAD.X R74, R75, 0x1, R91, P2 ;  /* 0x000000014b4a7824 */ /* 0x000fe200010e065b */
[----:B0-----:R-:W-:-:S03]  /*cab0*/  IADD3 R2, P5, PT, R84, R92, RZ ;  /* 0x0000005c54027210 */ /* 0x001fc60007fbe0ff */
[----:B------:R0:W-:Y:S01]  /*cac0*/  STL [R1+0x7d4], R3 ;  /* 0x0007d40301007387 */ /* 0x0001e20000100800 */
[----:B------:R-:W-:-:S03]  /*cad0*/  IMAD.X R76, R77, 0x1, R91, P3 ;  /* 0x000000014d4c7824 */ /* 0x000fc600018e065b */
[----:B------:R3:W-:Y:S01]  /*cae0*/  STL [R1+0x7d8], R2 ;  /* 0x0007d80201007387 */ /* 0x0007e20000100800 */
[--C-:B------:R-:W-:Y:S01]  /*caf0*/  IMAD.X R82, R83, 0x1, R91.reuse, P4 ;  /* 0x0000000153527824 */ /* 0x100fe200020e065b */
[-C--:B0-----:R-:W-:Y:S02]  /*cb00*/  IADD3 R3, P2, PT, R12, R92.reuse, RZ ;  /* 0x0000005c0c037210 */ /* 0x081fe40007f5e0ff */
[----:B------:R-:W4:Y:S01]  /*cb10*/  LDL.LU.64 R40, [R1+0x18] ;  /* 0x0000180001287983 */ /* 0x000f220000300a00 */
[-C--:B---3--:R-:W-:Y:S01]  /*cb20*/  IADD3 R2, P3, PT, R14, R92.reuse, RZ ;  /* 0x0000005c0e027210 */ /* 0x088fe20007f7e0ff */
[--C-:B------:R-:W-:Y:S02]  /*cb30*/  IMAD.X R84, R85, 0x1, R91.reuse, P5 ;  /* 0x0000000155547824 */ /* 0x100fe400028e065b */
[----:B------:R-:W-:Y:S01]  /*cb40*/  STL [R1+0x7dc], R3 ;  /* 0x0007dc0301007387 */ /* 0x000fe20000100800 */
[-C--:B------:R-:W-:Y:S02]  /*cb50*/  IADD3 R11, P4, PT, R24, R92.reuse, RZ ;  /* 0x0000005c180b7210 */ /* 0x080fe40007f9e0ff */
[----:B------:R-:W-:Y:S01]  /*cb60*/  IADD3 R9, P5, PT, R26, R92, RZ ;  /* 0x0000005c1a097210 */ /* 0x000fe20007fbe0ff */
[----:B------:R-:W3:Y:S04]  /*cb70*/  LDL.LU.64 R18, [R1+0x20] ;  /* 0x0000200001127983 */ /* 0x000ee80000300a00 */
[----:B------:R0:W-:Y:S01]  /*cb80*/  STL [R1+0x7e0], R2 ;  /* 0x0007e00201007387 */ /* 0x0001e20000100800 */
[----:B------:R-:W-:-:S03]  /*cb90*/  IMAD.X R12, R13, 0x1, R91, P2 ;  /* 0x000000010d0c7824 */ /* 0x000fc600010e065b */
[----:B------:R-:W3:Y:S01]  /*cba0*/  LDL.LU.64 R16, [R1+0x28] ;  /* 0x0000280001107983 */ /* 0x000ee20000300a00 */
[----:B------:R-:W-:-:S03]  /*cbb0*/  IMAD.X R14, R15, 0x1, R91, P3 ;  /* 0x000000010f0e7824 */ /* 0x000fc600018e065b */
[----:B0-----:R-:W3:Y:S04]  /*cbc0*/  LDL.LU.64 R2, [R1+0x30] ;  /* 0x0000300001027983 */ /* 0x001ee80000300a00 */
[----:B------:R0:W-:Y:S04]  /*cbd0*/  STL [R1+0x7e4], R11 ;  /* 0x0007e40b01007387 */ /* 0x0001e80000100800 */
[----:B------:R1:W-:Y:S01]  /*cbe0*/  STL [R1+0x7e8], R9 ;  /* 0x0007e80901007387 */ /* 0x0003e20000100800 */
[--C-:B------:R-:W-:Y:S01]  /*cbf0*/  IMAD.X R24, R25, 0x1, R91.reuse, P4 ;  /* 0x0000000119187824 */ /* 0x100fe200020e065b */
[-C--:B------:R-:W-:Y:S01]  /*cc00*/  IADD3 R13, P3, PT, R38, R92.reuse, RZ ;  /* 0x0000005c260d7210 */ /* 0x080fe20007f7e0ff */
[----:B------:R-:W-:Y:S01]  /*cc10*/  IMAD.X R26, R27, 0x1, R91, P5 ;  /* 0x000000011b1a7824 */ /* 0x000fe200028e065b */
[----:B0-----:R-:W-:-:S02]  /*cc20*/  IADD3 R11, P4, PT, R48, R92, RZ ;  /* 0x0000005c300b7210 */ /* 0x001fc40007f9e0ff */
[----:B-1----:R-:W-:-:S05]  /*cc30*/  IADD3 R9, P2, PT, R36, R92, RZ ;  /* 0x0000005c24097210 */ /* 0x002fca0007f5e0ff */
[----:B------:R0:W-:Y:S04]  /*cc40*/  STL [R1+0x7ec], R9 ;  /* 0x0007ec0901007387 */ /* 0x0001e80000100800 */
[----:B------:R1:W-:Y:S01]  /*cc50*/  STL [R1+0x7f0], R13 ;  /* 0x0007f00d01007387 */ /* 0x0003e20000100800 */
[----:B0-----:R-:W-:-:S03]  /*cc60*/  IADD3 R9, P5, PT, R50, R92, RZ ;  /* 0x0000005c32097210 */ /* 0x001fc60007fbe0ff */
[----:B------:R0:W-:Y:S01]  /*cc70*/  STL [R1+0x7f4], R11 ;  /* 0x0007f40b01007387 */ /* 0x0001e20000100800 */
[----:B-1----:R-:W-:-:S03]  /*cc80*/  IMAD.X R13, R49, 0x1, R91, P4 ;  /* 0x00000001310d7824 */ /* 0x002fc600020e065b */
[----:B------:R1:W-:Y:S01]  /*cc90*/  STL [R1+0x7f8], R9 ;  /* 0x0007f80901007387 */ /* 0x0003e20000100800 */
[--C-:B------:R-:W-:Y:S02]  /*cca0*/  IMAD.X R36, R37, 0x1, R91.reuse, P2 ;  /* 0x0000000125247824 */ /* 0x100fe400010e065b */
[--C-:B0-----:R-:W-:Y:S02]  /*ccb0*/  IMAD.X R11, R39, 0x1, R91.reuse, P3 ;  /* 0x00000001270b7824 */ /* 0x101fe400018e065b */
[----:B-1----:R-:W-:-:S03]  /*ccc0*/  IMAD.X R9, R51, 0x1, R91, P5 ;  /* 0x0000000133097824 */ /* 0x002fc600028e065b */
[----:B------:R0:W-:Y:S04]  /*ccd0*/  STL [R1+0x770], R11 ;  /* 0x0007700b01007387 */ /* 0x0001e80000100800 */
[----:B------:R2:W-:Y:S04]  /*cce0*/  STL [R1+0x774], R13 ;  /* 0x0007740d01007387 */ /* 0x0005e80000100800 */
[----:B------:R4:W-:Y:S01]  /*ccf0*/  STL [R1+0x778], R9 ;  /* 0x0007780901007387 */ /* 0x0009e20000100800 */
[----:B0-----:R-:W-:-:S05]  /*cd00*/  IADD3 R11, P2, PT, R60, R92, RZ ;  /* 0x0000005c3c0b7210 */ /* 0x001fca0007f5e0ff */
[----:B------:R0:W-:Y:S01]  /*cd10*/  STL [R1+0x748], R11 ;  /* 0x0007480b01007387 */ /* 0x0001e20000100800 */
[-C--:B--2---:R-:W-:Y:S02]  /*cd20*/  IADD3 R13, P3, PT, R28, R92.reuse, RZ ;  /* 0x0000005c1c0d7210 */ /* 0x084fe40007f7e0ff */
[----:B----4-:R-:W-:-:S03]  /*cd30*/  IADD3 R9, P4, PT, R6, R92, RZ ;  /* 0x0000005c06097210 */ /* 0x010fc60007f9e0ff */
[----:B------:R-:W-:Y:S04]  /*cd40*/  STL [R1+0x74c], R13 ;  /* 0x00074c0d01007387 */ /* 0x000fe80000100800 */
[----:B------:R1:W-:Y:S01]  /*cd50*/  STL [R1+0x750], R9 ;  /* 0x0007500901007387 */ /* 0x0003e20000100800 */
[----:B0-----:R-:W-:Y:S01]  /*cd60*/  IADD3 R11, P5, PT, R4, R92, RZ ;  /* 0x0000005c040b7210 */ /* 0x001fe20007fbe0ff */
[--C-:B------:R-:W-:Y:S02]  /*cd70*/  IMAD.X R6, R7, 0x1, R91.reuse, P4 ;  /* 0x0000000107067824 */ /* 0x100fe400020e065b */
[--C-:B-1----:R-:W-:Y:S02]  /*cd80*/  IMAD.X R9, R29, 0x1, R91.reuse, P3 ;  /* 0x000000011d097824 */ /* 0x102fe400018e065b */
[----:B------:R-:W-:Y:S01]  /*cd90*/  STL [R1+0x754], R11 ;  /* 0x0007540b01007387 */ /* 0x000fe20000100800 */
[----:B------:R-:W-:-:S03]  /*cda0*/  IMAD.X R4, R5, 0x1, R91, P5 ;  /* 0x0000000105047824 */ /* 0x000fc600028e065b */
[----:B------:R-:W-:Y:S04]  /*cdb0*/  STL [R1], R9 ;  /* 0x0000000901007387 */ /* 0x000fe80000100800 */
[----:B------:R-:W2:Y:S04]  /*cdc0*/  LDL.LU.64 R30, [R1+0x38] ;  /* 0x00003800011e7983 */ /* 0x000ea80000300a00 */
[----:B------:R0:W-:Y:S04]  /*cdd0*/  STL [R1+0x8], R6 ;  /* 0x0000080601007387 */ /* 0x0001e80000100800 */
[----:B------:R-:W4:Y:S04]  /*cde0*/  LDL.LU.64 R28, [R1+0x40] ;  /* 0x00004000011c7983 */ /* 0x000f280000300a00 */
[----:B------:R1:W-:Y:S04]  /*cdf0*/  STL [R1+0x10], R4 ;  /* 0x0000100401007387 */ /* 0x0003e80000100800 */
[----:B0-----:R-:W4:Y:S04]  /*ce00*/  LDL.LU.64 R6, [R1+0x48] ;  /* 0x0000480001067983 */ /* 0x001f280000300a00 */
[----:B-1----:R-:W4:Y:S01]  /*ce10*/  LDL.LU.64 R4, [R1+0x50] ;  /* 0x0000500001047983 */ /* 0x002f220000300a00 */
[----:B------:R-:W-:Y:S01]  /*ce20*/  IMAD.X R60, R61, 0x1, R91, P2 ;  /* 0x000000013d3c7824 */ /* 0x000fe200010e065b */
[----:B------:R-:W-:-:S02]  /*ce30*/  IADD3 R9, P2, PT, R40, R92, RZ ;  /* 0x0000005c28097210 */ /* 0x000fc40007f5e0ff */
[-C--:B---3--:R-:W-:Y:S02]  /*ce40*/  IADD3 R13, P3, PT, R18, R92.reuse, RZ ;  /* 0x0000005c120d7210 */ /* 0x088fe40007f7e0ff */
[-C--:B------:R-:W-:Y:S01]  /*ce50*/  IADD3 R11, P4, PT, R16, R92.reuse, RZ ;  /* 0x0000005c100b7210 */ /* 0x080fe20007f9e0ff */
[----:B------:R0:W-:Y:S04]  /*ce60*/  STL [R1+0x758], R9 ;  /* 0x0007580901007387 */ /* 0x0001e80000100800 */
[----:B------:R1:W-:Y:S01]  /*ce70*/  STL [R1+0x75c], R13 ;  /* 0x00075c0d01007387 */ /* 0x0003e20000100800 */
[----:B0-----:R-:W-:-:S03]  /*ce80*/  IADD3 R9, P5, PT, R2, R92, RZ ;  /* 0x0000005c02097210 */ /* 0x001fc60007fbe0ff */
[----:B------:R0:W-:Y:S01]  /*ce90*/  STL [R1+0x760], R11 ;  /* 0x0007600b01007387 */ /* 0x0001e20000100800 */
[----:B-1----:R-:W-:-:S03]  /*cea0*/  IMAD.X R13, R41, 0x1, R91, P2 ;  /* 0x00000001290d7824 */ /* 0x002fc600010e065b */
[----:B------:R1:W-:Y:S01]  /*ceb0*/  STL [R1+0x764], R9 ;  /* 0x0007640901007387 */ /* 0x0003e20000100800 */
[--C-:B------:R-:W-:Y:S02]  /*cec0*/  IMAD.X R2, R3, 0x1, R91.reuse, P5 ;  /* 0x0000000103027824 */ /* 0x100fe400028e065b */
[--C-:B0-----:R-:W-:Y:S01]  /*ced0*/  IMAD.X R11, R19, 0x1, R91.reuse, P3 ;  /* 0x00000001130b7824 */ /* 0x101fe200018e065b */
[----:B------:R-:W-:Y:S01]  /*cee0*/  STL [R1+0x18], R13 ;  /* 0x0000180d01007387 */ /* 0x000fe20000100800 */
[----:B-1----:R-:W-:-:S03]  /*cef0*/  IMAD.X R9, R17, 0x1, R91, P4 ;  /* 0x0000000111097824 */ /* 0x002fc600020e065b */
[----:B------:R-:W-:Y:S04]  /*cf00*/  STL [R1+0x408], R11 ;  /* 0x0004080b01007387 */ /* 0x000fe80000100800 */
[----:B------:R-:W3:Y:S04]  /*cf10*/  LDL.LU.64 R38, [R1+0x58] ;  /* 0x0000580001267983 */ /* 0x000ee80000300a00 */
[----:B------:R-:W-:Y:S04]  /*cf20*/  STL [R1+0x28], R9 ;  /* 0x0000280901007387 */ /* 0x000fe80000100800 */
[----:B------:R-:W3:Y:S04]  /*cf30*/  LDL.LU.64 R18, [R1+0x60] ;  /* 0x0000600001127983 */ /* 0x000ee80000300a00 */
[----:B------:R0:W-:Y:S04]  /*cf40*/  STL [R1+0x30], R2 ;  /* 0x0000300201007387 */ /* 0x0001e80000100800 */
[----:B------:R-:W3:Y:S04]  /*cf50*/  LDL.LU.64 R16, [R1+0x68] ;  /* 0x0000680001107983 */ /* 0x000ee80000300a00 */
[----:B0-----:R-:W3:Y:S01]  /*cf60*/  LDL.LU.64 R2, [R1+0x70] ;  /* 0x0000700001027983 */ /* 0x001ee20000300a00 */
[----:B--2---:R-:W-:-:S02]  /*cf70*/  IADD3 R13, P2, PT, R30, R92, RZ ;  /* 0x0000005c1e0d7210 */ /* 0x004fc40007f5e0ff */
[----:B----4-:R-:W-:-:S03]  /*cf80*/  IADD3 R11, P3, PT, R28, R92, RZ ;  /* 0x0000005c1c0b7210 */ /* 0x010fc60007f7e0ff */
[----:B------:R0:W-:Y:S01]  /*cf90*/  STL [R1+0x768], R13 ;  /* 0x0007680d01007387 */ /* 0x0001e20000100800 */
[----:B------:R-:W-:-:S03]  /*cfa0*/  IADD3 R9, P4, PT, R6, R92, RZ ;  /* 0x0000005c06097210 */ /* 0x000fc60007f9e0ff */
[----:B------:R1:W-:Y:S04]  /*cfb0*/  STL [R1+0x76c], R11 ;  /* 0x00076c0b01007387 */ /* 0x0003e80000100800 */
[----:B------:R2:W-:Y:S01]  /*cfc0*/  STL [R1+0x414], R9 ;  /* 0x0004140901007387 */ /* 0x0005e20000100800 */
[----:B0-----:R-:W-:Y:S01]  /*cfd0*/  IADD3 R13, P5, PT, R4, R92, RZ ;  /* 0x0000005c040d7210 */ /* 0x001fe20007fbe0ff */
[--C-:B------:R-:W-:Y:S02]  /*cfe0*/  IMAD.X R6, R7, 0x1, R91.reuse, P4 ;  /* 0x0000000107067824 */ /* 0x100fe400020e065b */
[--C-:B-1----:R-:W-:Y:S02]  /*cff0*/  IMAD.X R11, R31, 0x1, R91.reuse, P2 ;  /* 0x000000011f0b7824 */ /* 0x102fe400010e065b */
[----:B------:R-:W-:Y:S01]  /*d000*/  STL [R1+0x418], R13 ;  /* 0x0004180d01007387 */ /* 0x000fe20000100800 */
[----:B--2---:R-:W-:-:S03]  /*d010*/  IMAD.X R9, R29, 0x1, R91, P3 ;  /* 0x000000011d097824 */ /* 0x004fc600018e065b */
[----:B------:R-:W-:Y:S01]  /*d020*/  STL [R1+0x40c], R11 ;  /* 0x00040c0b01007387 */ /* 0x000fe20000100800 */
[----:B------:R-:W-:-:S03]  /*d030*/  IMAD.X R4, R5, 0x1, R91, P5 ;  /* 0x0000000105047824 */ /* 0x000fc600028e065b */
[----:B------:R-:W-:Y:S04]  /*d040*/  STL [R1+0x410], R9 ;  /* 0x0004100901007387 */ /* 0x000fe80000100800 */
[----:B------:R-:W2:Y:S04]  /*d050*/  LDL.LU.64 R30, [R1+0x78] ;  /* 0x00007800011e7983 */ /* 0x000ea80000300a00 */
[----:B------:R0:W-:Y:S04]  /*d060*/  STL [R1+0x48], R6 ;  /* 0x0000480601007387 */ /* 0x0001e80000100800 */
[----:B------:R-:W4:Y:S04]  /*d070*/  LDL.LU.64 R28, [R1+0x80] ;  /* 0x00008000011c7983 */ /* 0x000f280000300a00 */
[----:B------:R1:W-:Y:S04]  /*d080*/  STL [R1+0x50], R4 ;  /* 0x0000500401007387 */ /* 0x0003e80000100800 */
[----:B0-----:R-:W4:Y:S04]  /*d090*/  LDL.LU.64 R6, [R1+0x88] ;  /* 0x0000880001067983 */ /* 0x001f280000300a00 */
[----:B-1----:R-:W4:Y:S01]  /*d0a0*/  LDL.LU.64 R4, [R1+0x90] ;  /* 0x0000900001047983 */ /* 0x002f220000300a00 */
[----:B---3--:R-:W-:-:S02]  /*d0b0*/  IADD3 R9, P2, PT, R38, R92, RZ ;  /* 0x0000005c26097210 */ /* 0x008fc40007f5e0ff */
[----:B------:R-:W-:-:S03]  /*d0c0*/  IADD3 R13, P3, PT, R18, R92, RZ ;  /* 0x0000005c120d7210 */ /* 0x000fc60007f7e0ff */
[----:B------:R0:W-:Y:S01]  /*d0d0*/  STL [R1+0x3e8], R9 ;  /* 0x0003e80901007387 */ /* 0x0001e20000100800 */
[----:B------:R-:W-:-:S03]  /*d0e0*/  IADD3 R11, P4, PT, R16, R92, RZ ;  /* 0x0000005c100b7210 */ /* 0x000fc60007f9e0ff */
        /* <DEDUP_REMOVED lines=36> */
[----:B---3--:R-:W-:-:S05]  /*d330*/  IADD3 R9, P2, PT, R38, R92, RZ ;  /* 0x0000005c26097210 */ /* 0x008fca0007f5e0ff */
[----:B------:R0:W-:Y:S01]  /*d340*/  STL [R1+0x3b4], R9 ;  /* 0x0003b40901007387 */ /* 0x0001e20000100800 */
[-C--:B------:R-:W-:Y:S02]  /*d350*/  IADD3 R13, P3, PT, R18, R92.reuse, RZ ;  /* 0x0000005c120d7210 */ /* 0x080fe40007f7e0ff */
        /* <DEDUP_REMOVED lines=184> */
[----:B-1----:R-:W-:-:S04]  /*dee0*/  IMAD.X R11, R31, 0x1, R91, P2 ;  /* 0x000000011f0b7824 */ /* 0x002fc800010e065b */
[----:B------:R-:W-:Y:S01]  /*def0*/  STL [R1+0x150], R13 ;  /* 0x0001500d01007387 */ /* 0x000fe20000100800 */
[----:B--2---:R-:W-:-:S03]  /*df00*/  IMAD.X R9, R29, 0x1, R91, P3 ;  /* 0x000000011d097824 */ /* 0x004fc600018e065b */
[----:B------:R-:W-:Y:S01]  /*df10*/  STL [R1+0x11c], R11 ;  /* 0x00011c0b01007387 */ /* 0x000fe20000100800 */
[----:B------:R-:W-:-:S03]  /*df20*/  IMAD.X R4, R5, 0x1, R91, P5 ;  /* 0x0000000105047824 */ /* 0x000fc600028e065b */
[----:B------:R-:W-:Y:S04]  /*df30*/  STL [R1+0x120], R9 ;  /* 0x0001200901007387 */ /* 0x000fe80000100800 */
[----:B------:R-:W2:Y:S04]  /*df40*/  LDL.LU.64 R30, [R1+0x1f8] ;  /* 0x0001f800011e7983 */ /* 0x000ea80000300a00 */
[----:B------:R-:W4:Y:S04]  /*df50*/  LDL.LU.64 R28, [R1+0x200] ;  /* 0x00020000011c7983 */ /* 0x000f280000300a00 */
[----:B------:R0:W-:Y:S01]  /*df60*/  STL [R1+0x20], R4 ;  /* 0x0000200401007387 */ /* 0x0001e20000100800 */
[----:B------:R-:W-:-:S03]  /*df70*/  IMAD.X R51, R7, 0x1, R91, P4 ;  /* 0x0000000107337824 */ /* 0x000fc600020e065b */
[----:B0-----:R-:W4:Y:S04]  /*df80*/  LDL.LU.64 R4, [R1+0x208] ;  /* 0x0002080001047983 */ /* 0x001f280000300a00 */
[----:B------:R-:W4:Y:S01]  /*df90*/  LDL.LU.64 R6, [R1+0x210] ;  /* 0x0002100001067983 */ /* 0x000f220000300a00 */
        /* <DEDUP_REMOVED lines=22> */
[----:B------:R-:W-:Y:S04]  /*e100*/  STL [R1+0xf4], R13 ;  /* 0x0000f40d01007387 */ /* 0x000fe80000100800 */
[----:B------:R0:W-:Y:S01]  /*e110*/  STL [R1+0xf8], R11 ;  /* 0x0000f80b01007387 */ /* 0x0001e20000100800 */
[-C--:B------:R-:W-:Y:S01]  /*e120*/  IADD3 R9, P4, PT, R4, R92.reuse, RZ ;  /* 0x0000005c04097210 */ /* 0x080fe20007f9e0ff */
[----:B0-----:R-:W-:Y:S01]  /*e130*/  IMAD.X R11, R31, 0x1, R91, P2 ;  /* 0x000000011f0b7824 */ /* 0x001fe200010e065b */
[----:B------:R-:W-:-:S03]  /*e140*/  IADD3 R13, P5, PT, R6, R92, RZ ;  /* 0x0000005c060d7210 */ /* 0x000fc60007fbe0ff */
[----:B------:R0:W-:Y:S04]  /*e150*/  STL [R1+0xfc], R9 ;  /* 0x0000fc0901007387 */ /* 0x0001e80000100800 */
[----:B------:R-:W-:Y:S01]  /*e160*/  STL [R1+0x100], R13 ;  /* 0x0001000d01007387 */ /* 0x000fe20000100800 */
[----:B0-----:R-:W-:-:S03]  /*e170*/  IMAD.X R9, R29, 0x1, R91, P3 ;  /* 0x000000011d097824 */ /* 0x001fc600018e065b */
[----:B------:R-:W-:Y:S04]  /*e180*/  STL [R1+0x44], R11 ;  /* 0x0000440b01007387 */ /* 0x000fe80000100800 */
[----:B------:R0:W-:Y:S04]  /*e190*/  STL [R1+0x70], R9 ;  /* 0x0000700901007387 */ /* 0x0001e80000100800 */
[----:B------:R-:W2:Y:S04]  /*e1a0*/  LDL.LU.64 R42, [R1+0x238] ;  /* 0x00023800012a7983 */ /* 0x000ea80000300a00 */
[----:B------:R-:W4:Y:S04]  /*e1b0*/  LDL.LU.64 R28, [R1+0x240] ;  /* 0x00024000011c7983 */ /* 0x000f280000300a00 */
[----:B------:R-:W4:Y:S04]  /*e1c0*/  LDL.LU.64 R52, [R1+0x248] ;  /* 0x0002480001347983 */ /* 0x000f280000300a00 */
[----:B------:R-:W4:Y:S01]  /*e1d0*/  LDL.LU.64 R30, [R1+0x250] ;  /* 0x00025000011e7983 */ /* 0x000f220000300a00 */
[----:B------:R-:W-:-:S02]  /*e1e0*/  IMAD.X R6, R7, 0x1, R91, P5 ;  /* 0x0000000107067824 */ /* 0x000fc400028e065b */
[----:B------:R-:W-:Y:S01]  /*e1f0*/  IMAD.X R5, R5, 0x1, R91, P4 ;  /* 0x0000000105057824 */ /* 0x000fe200020e065b */
[----:B---3--:R-:W-:-:S05]  /*e200*/  IADD3 R4, P2, PT, R38, R92, RZ ;  /* 0x0000005c26047210 */ /* 0x008fca0007f5e0ff */
[----:B------:R1:W-:Y:S01]  /*e210*/  STL [R1+0x74], R4 ;  /* 0x0000740401007387 */ /* 0x0003e20000100800 */
[-C--:B------:R-:W-:Y:S02]  /*e220*/  IADD3 R7, P3, PT, R16, R92.reuse, RZ ;  /* 0x0000005c10077210 */ /* 0x080fe40007f7e0ff */
[----:B0-----:R-:W-:-:S03]  /*e230*/  IADD3 R9, P4, PT, R18, R92, RZ ;  /* 0x0000005c12097210 */ /* 0x001fc60007f9e0ff */
[----:B------:R0:W-:Y:S01]  /*e240*/  STL [R1+0x78], R7 ;  /* 0x0000780701007387 */ /* 0x0001e20000100800 */
[----:B-1----:R-:W-:-:S03]  /*e250*/  IADD3 R4, P5, PT, R2, R92, RZ ;  /* 0x0000005c02047210 */ /* 0x002fc60007fbe0ff */
[----:B------:R-:W-:Y:S01]  /*e260*/  STL [R1+0x7c], R9 ;  /* 0x00007c0901007387 */ /* 0x000fe20000100800 */
[----:B0-----:R-:W-:-:S03]  /*e270*/  IMAD.X R7, R39, 0x1, R91, P2 ;  /* 0x0000000127077824 */ /* 0x001fc600010e065b */
[----:B------:R2:W-:Y:S01]  /*e280*/  STL [R1+0x80], R4 ;  /* 0x0000800401007387 */ /* 0x0005e20000100800 */
[----:B------:R-:W-:-:S03]  /*e290*/  IMAD.X R18, R3, 0x1, R91, P5 ;  /* 0x0000000103127824 */ /* 0x000fc600028e065b */
[----:B------:R-:W3:Y:S01]  /*e2a0*/  LDL.LU.64 R38, [R1+0x258] ;  /* 0x0002580001267983 */ /* 0x000ee20000300a00 */
[----:B------:R-:W-:-:S03]  /*e2b0*/  IMAD.X R16, R17, 0x1, R91, P3 ;  /* 0x0000000111107824 */ /* 0x000fc600018e065b */
[----:B------:R-:W3:Y:S01]  /*e2c0*/  LDL.LU.64 R2, [R1+0x260] ;  /* 0x0002600001027983 */ /* 0x000ee20000300a00 */
[----:B------:R-:W-:-:S03]  /*e2d0*/  IMAD.X R17, R19, 0x1, R91, P4 ;  /* 0x0000000113117824 */ /* 0x000fc600020e065b */
[----:B------:R-:W3:Y:S04]  /*e2e0*/  LDL.LU.64 R54, [R1+0x268] ;  /* 0x0002680001367983 */ /* 0x000ee80000300a00 */
[----:B------:R-:W3:Y:S01]  /*e2f0*/  LDL.LU.64 R40, [R1+0x270] ;  /* 0x0002700001287983 */ /* 0x000ee20000300a00 */
[-C--:B--2---:R-:W-:Y:S02]  /*e300*/  IADD3 R4, P2, PT, R42, R92.reuse, RZ ;  /* 0x0000005c2a047210 */ /* 0x084fe40007f5e0ff */
[----:B----4-:R-:W-:-:S03]  /*e310*/  IADD3 R11, P3, PT, R28, R92, RZ ;  /* 0x0000005c1c0b7210 */ /* 0x010fc60007f7e0ff */
[----:B------:R0:W-:Y:S01]  /*e320*/  STL [R1+0x84], R4 ;  /* 0x0000840401007387 */ /* 0x0001e20000100800 */
[----:B------:R-:W-:-:S03]  /*e330*/  IADD3 R9, P4, PT, R52, R92, RZ ;  /* 0x0000005c34097210 */ /* 0x000fc60007f9e0ff */
[----:B------:R-:W-:Y:S01]  /*e340*/  STL [R1+0xa0], R11 ;  /* 0x0000a00b01007387 */ /* 0x000fe20000100800 */
[----:B0-----:R-:W-:-:S03]  /*e350*/  IADD3 R4, P5, PT, R30, R92, RZ ;  /* 0x0000005c1e047210 */ /* 0x001fc60007fbe0ff */
[----:B------:R-:W-:Y:S01]  /*e360*/  STL [R1+0xa4], R9 ;  /* 0x0000a40901007387 */ /* 0x000fe20000100800 */
[----:B------:R-:W-:-:S03]  /*e370*/  IMAD.X R19, R43, 0x1, R91, P2 ;  /* 0x000000012b137824 */ /* 0x000fc600010e065b */
[----:B------:R3:W-:Y:S04]  /*e380*/  STL [R1+0xa8], R4 ;  /* 0x0000a80401007387 */ /* 0x0007e80000100800 */
[----:B------:R-:W2:Y:S04]  /*e390*/  LDL.LU.64 R86, [R1+0x278] ;  /* 0x0002780001567983 */ /* 0x000ea80000300a00 */
[----:B------:R-:W4:Y:S04]  /*e3a0*/  LDL.LU.64 R42, [R1+0x280] ;  /* 0x00028000012a7983 */ /* 0x000f280000300a00 */
[----:B------:R-:W4:Y:S04]  /*e3b0*/  LDL.LU.64 R88, [R1+0x288] ;  /* 0x0002880001587983 */ /* 0x000f280000300a00 */
[----:B------:R-:W4:Y:S01]  /*e3c0*/  LDL.LU.64 R48, [R1+0x290] ;  /* 0x0002900001307983 */ /* 0x000f220000300a00 */
[----:B------:R-:W-:-:S02]  /*e3d0*/  IMAD.X R28, R29, 0x1, R91, P3 ;  /* 0x000000011d1c7824 */ /* 0x000fc400018e065b */
[--C-:B------:R-:W-:Y:S02]  /*e3e0*/  IMAD.X R29, R53, 0x1, R91.reuse, P4 ;  /* 0x00000001351d7824 */ /* 0x100fe400020e065b */
[----:B------:R-:W-:Y:S01]  /*e3f0*/  IMAD.X R30, R31, 0x1, R91, P5 ;  /* 0x000000011f1e7824 */ /* 0x000fe200028e065b */
[-C--:B---3--:R-:W-:Y:S02]  /*e400*/  IADD3 R4, P2, PT, R38, R92.reuse, RZ ;  /* 0x0000005c26047210 */ /* 0x088fe40007f5e0ff */
[----:B------:R-:W-:-:S03]  /*e410*/  IADD3 R11, P3, PT, R2, R92, RZ ;  /* 0x0000005c020b7210 */ /* 0x000fc60007f7e0ff */
[----:B------:R0:W-:Y:S01]  /*e420*/  STL [R1+0xac], R4 ;  /* 0x0000ac0401007387 */ /* 0x0001e20000100800 */
[----:B------:R-:W-:-:S03]  /*e430*/  IADD3 R9, P4, PT, R54, R92, RZ ;  /* 0x0000005c36097210 */ /* 0x000fc60007f9e0ff */
[----:B------:R-:W-:Y:S01]  /*e440*/  STL [R1+0xb8], R11 ;  /* 0x0000b80b01007387 */ /* 0x000fe20000100800 */
[--C-:B------:R-:W-:Y:S01]  /*e450*/  IMAD.X R31, R39, 0x1, R91.reuse, P2 ;  /* 0x00000001271f7824 */ /* 0x100fe200010e065b */
[----:B0-----:R-:W-:Y:S02]  /*e460*/  IADD3 R4, P5, PT, R40, R92, RZ ;  /* 0x0000005c28047210 */ /* 0x001fe40007fbe0ff */
[----:B------:R-:W-:Y:S01]  /*e470*/  STL [R1+0xbc], R9 ;  /* 0x0000bc0901007387 */ /* 0x000fe20000100800 */
[----:B------:R-:W-:-:S03]  /*e480*/  IMAD.X R38, R3, 0x1, R91, P3 ;  /* 0x0000000103267824 */ /* 0x000fc600018e065b */
[----:B------:R2:W-:Y:S01]  /*e490*/  STL [R1+0xc0], R4 ;  /* 0x0000c00401007387 */ /* 0x0005e20000100800 */
[----:B------:R-:W-:-:S03]  /*e4a0*/  IMAD.X R39, R55, 0x1, R91, P4 ;  /* 0x0000000137277824 */ /* 0x000fc600020e065b */
[----:B------:R-:W3:Y:S01]  /*e4b0*/  LDL.LU.64 R52, [R1+0x298] ;  /* 0x0002980001347983 */ /* 0x000ee20000300a00 */
[----:B------:R-:W-:-:S03]  /*e4c0*/  IMAD.X R40, R41, 0x1, R91, P5 ;  /* 0x0000000129287824 */ /* 0x000fc600028e065b */
[----:B------:R-:W3:Y:S04]  /*e4d0*/  LDL.LU.64 R2, [R1+0x2a0] ;  /* 0x0002a00001027983 */ /* 0x000ee80000300a00 */
[----:B------:R0:W5:Y:S01]  /*e4e0*/  LDL.LU R54, [R1+0x890] ;  /* 0x0008900001367983 */ /* 0x0001620000300800 */
[-C--:B--2---:R-:W-:Y:S02]  /*e4f0*/  IADD3 R4, P2, PT, R86, R92.reuse, RZ ;  /* 0x0000005c56047210 */ /* 0x084fe40007f5e0ff */
[----:B----4-:R-:W-:-:S03]  /*e500*/  IADD3 R11, P3, PT, R42, R92, RZ ;  /* 0x0000005c2a0b7210 */ /* 0x010fc60007f7e0ff */
[----:B------:R1:W-:Y:S01]  /*e510*/  STL [R1+0xc4], R4 ;  /* 0x0000c40401007387 */ /* 0x0003e20000100800 */
[----:B------:R-:W-:-:S03]  /*e520*/  IADD3 R9, P4, PT, R88, R92, RZ ;  /* 0x0000005c58097210 */ /* 0x000fc60007f9e0ff */
[----:B------:R2:W-:Y:S01]  /*e530*/  STL [R1+0xc8], R11 ;  /* 0x0000c80b01007387 */ /* 0x0005e20000100800 */
[--C-:B------:R-:W-:Y:S01]  /*e540*/  IMAD.X R41, R87, 0x1, R91.reuse, P2 ;  /* 0x0000000157297824 */ /* 0x100fe200010e065b */
[----:B-1----:R-:W-:Y:S02]  /*e550*/  IADD3 R4, P5, PT, R48, R92, RZ ;  /* 0x0000005c30047210 */ /* 0x002fe40007fbe0ff */
[----:B------:R1:W-:Y:S04]  /*e560*/  STL [R1+0xcc], R9 ;  /* 0x0000cc0901007387 */ /* 0x0003e80000100800 */
[----:B------:R-:W4:Y:S01]  /*e570*/  LDL.LU.64 R86, [R1+0x888] ;  /* 0x0008880001567983 */ /* 0x000f220000300a00 */
[----:B------:R-:W-:-:S03]  /*e580*/  IMAD.X R42, R43, 0x1, R91, P3 ;  /* 0x000000012b2a7824 */ /* 0x000fc600018e065b */
[----:B------:R3:W-:Y:S01]  /*e590*/  STL [R1+0xd0], R4 ;  /* 0x0000d00401007387 */ /* 0x0007e20000100800 */
[----:B------:R-:W-:-:S03]  /*e5a0*/  IMAD.X R43, R89, 0x1, R91, P4 ;  /* 0x00000001592b7824 */ /* 0x000fc600020e065b */
[----:B--2---:R-:W2:Y:S04]  /*e5b0*/  LDL.LU R11, [R1+0x45c] ;  /* 0x00045c00010b7983 */ /* 0x004ea80000300800 */
[----:B------:R-:W2:Y:S04]  /*e5c0*/  LDL.LU R15, [R1+0x654] ;  /* 0x00065400010f7983 */ /* 0x000ea80000300800 */
[----:B------:R-:W2:Y:S04]  /*e5d0*/  LDL.LU R13, [R1+0x64c] ;  /* 0x00064c00010d7983 */ /* 0x000ea80000300800 */
[----:B-1----:R-:W2:Y:S04]  /*e5e0*/  LDL.LU R9, [R1+0x644] ;  /* 0x0006440001097983 */ /* 0x002ea80000300800 */
[----:B------:R-:W2:Y:S01]  /*e5f0*/  LDL.LU.64 R88, [R1+0x880] ;  /* 0x0008800001587983 */ /* 0x000ea20000300a00 */
[----:B------:R-:W-:Y:S01]  /*e600*/  IMAD.X R48, R49, 0x1, R91, P5 ;  /* 0x0000000131307824 */ /* 0x000fe200028e065b */
[----:B---3--:R-:W-:-:S02]  /*e610*/  IADD3 R4, P2, PT, R52, R92, RZ ;  /* 0x0000005c34047210 */ /* 0x008fc40007f5e0ff */
[----:B------:R-:W-:-:S03]  /*e620*/  IADD3 R23, P3, PT, R2, R92, RZ ;  /* 0x0000005c02177210 */ /* 0x000fc60007f7e0ff */
[----:B------:R1:W-:Y:S01]  /*e630*/  STL [R1+0xd4], R4 ;  /* 0x0000d40401007387 */ /* 0x0003e20000100800 */
[----:B------:R-:W-:-:S03]  /*e640*/  IMAD.X R49, R53, 0x1, R91, P2 ;  /* 0x0000000135317824 */ /* 0x000fc600010e065b */
[----:B------:R-:W-:Y:S01]  /*e650*/  STL [R1+0xd8], R23 ;  /* 0x0000d81701007387 */ /* 0x000fe20000100800 */
[----:B------:R-:W-:Y:S01]  /*e660*/  IMAD.X R50, R3, 0x1, R91, P3 ;  /* 0x0000000103327824 */ /* 0x000fe200018e065b */
[----:B----4-:R-:W-:-:S05]  /*e670*/  IADD3 R21, P4, PT, R86, R92, RZ ;  /* 0x0000005c56157210 */ /* 0x010fca0007f9e0ff */
[----:B------:R-:W-:Y:S04]  /*e680*/  STL [R1+0xdc], R21 ;  /* 0x0000dc1501007387 */ /* 0x000fe80000100800 */
[----:B------:R0:W5:Y:S01]  /*e690*/  LDL.LU R52, [R1+0x878] ;  /* 0x0008780001347983 */ /* 0x0001620000300800 */
[-C--:B--2---:R-:W-:Y:S01]  /*e6a0*/  IADD3 R11, P2, PT, R11, R90.reuse, RZ ;  /* 0x0000005a0b0b7210 */ /* 0x084fe20007f5e0ff */
[----:B------:R-:W-:Y:S01]  /*e6b0*/  IMAD.X R86, R87, 0x1, R91, P4 ;  /* 0x0000000157567824 */ /* 0x000fe200020e065b */
[----:B------:R-:W-:Y:S02]  /*e6c0*/  IADD3 R15, P3, PT, R15, R90, RZ ;  /* 0x0000005a0f0f7210 */ /* 0x000fe40007f7e0ff */
[----:B-1----:R-:W-:-:S05]  /*e6d0*/  IADD3 R4, P5, PT, R88, R92, RZ ;  /* 0x0000005c58047210 */ /* 0x002fca0007fbe0ff */
[----:B------:R1:W-:Y:S04]  /*e6e0*/  STL [R1+0xe0], R4 ;  /* 0x0000e00401007387 */ /* 0x0003e80000100800 */
[----:B------:R-:W2:Y:S01]  /*e6f0*/  LDL.LU.64 R2, [R1+0x870] ;  /* 0x0008700001027983 */ /* 0x000ea20000300a00 */
[----:B------:R-:W-:-:S03]  /*e700*/  IADD3 R13, P4, PT, R13, R90, RZ ;  /* 0x0000005a0d0d7210 */ /* 0x000fc60007f9e0ff */
[----:B-1----:R-:W3:Y:S01]  /*e710*/  LDL.LU R4, [R1+0x63c] ;  /* 0x00063c0001047983 */ /* 0x002ee20000300800 */
[----:B------:R-:W-:Y:S01]  /*e720*/  IMAD.X R88, R89, 0x1, R91, P5 ;  /* 0x0000000159587824 */ /* 0x000fe200028e065b */
[-C--:B------:R-:W-:Y:S02]  /*e730*/  IADD3 R9, P5, PT, R9, R90.reuse, RZ ;  /* 0x0000005a09097210 */ /* 0x080fe40007fbe0ff */
[----:B------:R1:W-:Y:S04]  /*e740*/  STL [R1+0x45c], R11 ;  /* 0x00045c0b01007387 */ /* 0x0003e80000100800 */
[----:B-1----:R-:W2:Y:S04]  /*e750*/  LDL.LU R11, [R1+0x458] ;  /* 0x00045800010b7983 */ /* 0x002ea80000300800 */
[----:B------:R-:W4:Y:S04]  /*e760*/  LDL.LU R81, [R1+0x634] ;  /* 0x0006340001517983 */ /* 0x000f280000300800 */
[----:B------:R-:W-:Y:S04]  /*e770*/  STL [R1+0x654], R15 ;  /* 0x0006540f01007387 */ /* 0x000fe80000100800 */
[----:B------:R-:W4:Y:S04]  /*e780*/  LDL.LU R79, [R1+0x650] ;  /* 0x00065000014f7983 */ /* 0x000f280000300800 */
[----:B------:R-:W-:Y:S04]  /*e790*/  STL [R1+0x64c], R13 ;  /* 0x00064c0d01007387 */ /* 0x000fe80000100800 */
[----:B------:R-:W4:Y:S04]  /*e7a0*/  LDL.LU R77, [R1+0x62c] ;  /* 0x00062c00014d7983 */ /* 0x000f280000300800 */
[----:B------:R1:W-:Y:S04]  /*e7b0*/  STL [R1+0x644], R9 ;  /* 0x0006440901007387 */ /* 0x0003e80000100800 */
[----:B------:R-:W4:Y:S04]  /*e7c0*/  LDL.LU R75, [R1+0x648] ;  /* 0x00064800014b7983 */ /* 0x000f280000300800 */
        /* <DEDUP_REMOVED lines=18> */
[----:B-1----:R-:W4:Y:S04]  /*e8f0*/  LDL.LU R9, [R1+0x5dc] ;  /* 0x0005dc0001097983 */ /* 0x002f280000300800 */
[----:B------:R-:W4:Y:S04]  /*e900*/  LDL.LU R23, [R1+0x5f8] ;  /* 0x0005f80001177983 */ /* 0x000f280000300800 */
[----:B------:R-:W4:Y:S01]  /*e910*/  LDL.LU R21, [R1+0x5d4] ;  /* 0x0005d40001157983 */ /* 0x000f220000300800 */
[----:B---3--:R-:W-:-:S05]  /*e920*/  IADD3 R4, P6, PT, R4, R90, RZ ;  /* 0x0000005a04047210 */ /* 0x008fca0007fde0ff */
[----:B------:R1:W-:Y:S04]  /*e930*/  STL [R1+0x63c], R4 ;  /* 0x00063c0401007387 */ /* 0x0003e80000100800 */
[----:B-1----:R-:W3:Y:S01]  /*e940*/  LDL.LU R4, [R1+0x5f0] ;  /* 0x0005f00001047983 */ /* 0x002ee20000300800 */
[--C-:B--2---:R-:W-:Y:S01]  /*e950*/  IMAD.X R11, R11, 0x1, R3.reuse, P2 ;  /* 0x000000010b0b7824 */ /* 0x104fe200010e0603 */
[----:B----4-:R-:W-:Y:S02]  /*e960*/  IADD3 R81, P2, PT, R81, R90, RZ ;  /* 0x0000005a51517210 */ /* 0x010fe40007f5e0ff */
[----:B------:R-:W2:Y:S04]  /*e970*/  LDL.LU R15, [R1+0x5cc] ;  /* 0x0005cc00010f7983 */ /* 0x000ea80000300800 */
[----:B------:R-:W4:Y:S01]  /*e980*/  LDL.LU R13, [R1+0x5e8] ;  /* 0x0005e800010d7983 */ /* 0x000f220000300800 */
[----:B------:R-:W-:-:S03]  /*e990*/  IMAD.X R79, R79, 0x1, R3, P3 ;  /* 0x000000014f4f7824 */ /* 0x000fc600018e0603 */
[----:B------:R1:W-:Y:S01]  /*e9a0*/  STL [R1+0x458], R11 ;  /* 0x0004580b01007387 */ /* 0x0003e20000100800 */
[----:B------:R-:W-:-:S03]  /*e9b0*/  IADD3 R77, P3, PT, R77, R90, RZ ;  /* 0x0000005a4d4d7210 */ /* 0x000fc60007f7e0ff */
[----:B-1----:R-:W4:Y:S01]  /*e9c0*/  LDL.LU R11, [R1+0x5c4] ;  /* 0x0005c400010b7983 */ /* 0x002f220000300800 */
[----:B------:R-:W-:-:S03]  /*e9d0*/  IMAD.X R75, R75, 0x1, R3, P4 ;  /* 0x000000014b4b7824 */ /* 0x000fc600020e0603 */
[----:B------:R-:W-:Y:S01]  /*e9e0*/  STL [R1+0x634], R81 ;  /* 0x0006345101007387 */ /* 0x000fe20000100800 */
[----:B------:R-:W-:-:S03]  /*e9f0*/  IADD3 R73, P4, PT, R73, R90, RZ ;  /* 0x0000005a49497210 */ /* 0x000fc60007f9e0ff */
[----:B------:R-:W-:Y:S01]  /*ea00*/  STL [R1+0x650], R79 ;  /* 0x0006504f01007387 */ /* 0x000fe20000100800 */
        /* <DEDUP_REMOVED lines=35> */
[----:B------:R-:W-:Y:S04]  /*ec40*/  STL [R1+0x608], R33 ;  /* 0x0006082101007387 */ /* 0x000fe80000100800 */
[----:B------:R1:W-:Y:S04]  /*ec50*/  STL [R1+0x5dc], R9 ;  /* 0x0005dc0901007387 */ /* 0x0003e80000100800 */
[----:B------:R-:W-:Y:S04]  /*ec60*/  STL [R1+0x5e4], R27 ;  /* 0x0005e41b01007387 */ /* 0x000fe80000100800 */
[----:B-1----:R-:W4:Y:S01]  /*ec70*/  LDL.LU R9, [R1+0x5e0] ;  /* 0x0005e00001097983 */ /* 0x002f220000300800 */
[----:B------:R-:W-:Y:S01]  /*ec80*/  IMAD.X R23, R23, 0x1, R3, P4 ;  /* 0x0000000117177824 */ /* 0x000fe200020e0603 */
[----:B------:R-:W-:-:S02]  /*ec90*/  IADD3 R21, P4, PT, R21, R90, RZ ;  /* 0x0000005a15157210 */ /* 0x000fc40007f9e0ff */
[----:B------:R-:W-:Y:S01]  /*eca0*/  STL [R1+0x600], R25 ;  /* 0x0006001901007387 */ /* 0x000fe20000100800 */
[----:B---3--:R-:W-:Y:S01]  /*ecb0*/  IMAD.X R4, R4, 0x1, R3, P5 ;  /* 0x0000000104047824 */ /* 0x008fe200028e0603 */
[----:B--2---:R-:W-:-:S04]  /*ecc0*/  IADD3 R15, P5, PT, R15, R90, RZ ;  /* 0x0000005a0f0f7210 */ /* 0x004fc80007fbe0ff */
[----:B------:R1:W-:Y:S01]  /*ecd0*/  STL [R1+0x5f0], R4 ;  /* 0x0005f00401007387 */ /* 0x0003e20000100800 */
[----:B----4-:R-:W-:-:S03]  /*ece0*/  IMAD.X R13, R13, 0x1, R3, P6 ;  /* 0x000000010d0d7824 */ /* 0x010fc600030e0603 */
[----:B------:R-:W-:Y:S04]  /*ecf0*/  STL [R1+0x5f8], R23 ;  /* 0x0005f81701007387 */ /* 0x000fe80000100800 */
[----:B-1----:R-:W2:Y:S04]  /*ed00*/  LDL.LU R4, [R1+0x5bc] ;  /* 0x0005bc0001047983 */ /* 0x002ea80000300800 */
[----:B------:R-:W-:Y:S01]  /*ed10*/  STL [R1+0x5d4], R21 ;  /* 0x0005d41501007387 */ /* 0x000fe20000100800 */
[----:B------:R-:W-:-:S03]  /*ed20*/  IADD3 R11, P6, PT, R11, R90, RZ ;  /* 0x0000005a0b0b7210 */ /* 0x000fc60007fde0ff */
[----:B------:R-:W3:Y:S04]  /*ed30*/  LDL.LU R81, [R1+0x5d8] ;  /* 0x0005d80001517983 */ /* 0x000ee80000300800 */
        /* <DEDUP_REMOVED lines=22> */
[----:B------:R-:W4:Y:S01]  /*eea0*/  LDL.LU R27, [R1+0x588] ;  /* 0x00058800011b7983 */ /* 0x000f220000300800 */
[----:B------:R-:W-:-:S03]  /*eeb0*/  IMAD.X R9, R9, 0x1, R3, P2 ;  /* 0x0000000109097824 */ /* 0x000fc600010e0603 */
[----:B------:R-:W4:Y:S04]  /*eec0*/  LDL.LU R25, [R1+0x564] ;  /* 0x0005640001197983 */ /* 0x000f280000300800 */
[----:B-1----:R-:W4:Y:S04]  /*eed0*/  LDL.LU R11, [R1+0x580] ;  /* 0x00058000010b7983 */ /* 0x002f280000300800 */
[----:B------:R-:W4:Y:S04]  /*eee0*/  LDL.LU R23, [R1+0x55c] ;  /* 0x00055c0001177983 */ /* 0x000f280000300800 */
[----:B------:R-:W4:Y:S04]  /*eef0*/  LDL.LU R21, [R1+0x578] ;  /* 0x0005780001157983 */ /* 0x000f280000300800 */
[----:B------:R1:W-:Y:S04]  /*ef00*/  STL [R1+0x5e0], R9 ;  /* 0x0005e00901007387 */ /* 0x0003e80000100800 */
[----:B-1----:R-:W4:Y:S04]  /*ef10*/  LDL.LU R9, [R1+0x554] ;  /* 0x0005540001097983 */ /* 0x002f280000300800 */
[----:B------:R-:W4:Y:S04]  /*ef20*/  LDL.LU R15, [R1+0x570] ;  /* 0x00057000010f7983 */ /* 0x000f280000300800 */
[----:B------:R-:W4:Y:S01]  /*ef30*/  LDL.LU R13, [R1+0x54c] ;  /* 0x00054c00010d7983 */ /* 0x000f220000300800 */
[----:B--2---:R-:W-:-:S05]  /*ef40*/  IADD3 R4, P2, PT, R4, R90, RZ ;  /* 0x0000005a04047210 */ /* 0x004fca0007f5e0ff */
[----:B------:R1:W-:Y:S01]  /*ef50*/  STL [R1+0x5bc], R4 ;  /* 0x0005bc0401007387 */ /* 0x0003e20000100800 */
[----:B---3--:R-:W-:-:S03]  /*ef60*/  IMAD.X R81, R81, 0x1, R3, P3 ;  /* 0x0000000151517824 */ /* 0x008fc600018e0603 */
[----:B-1----:R-:W2:Y:S01]  /*ef70*/  LDL.LU R4, [R1+0x568] ;  /* 0x0005680001047983 */ /* 0x002ea20000300800 */
[----:B----4-:R-:W-:-:S03]  /*ef80*/  IADD3 R79, P3, PT, R79, R90, RZ ;  /* 0x0000005a4f4f7210 */ /* 0x010fc60007f7e0ff */
        /* <DEDUP_REMOVED lines=39> */
[-C--:B------:R-:W-:Y:S01]  /*f200*/  IADD3 R25, P3, PT, R25, R90.reuse, RZ ;  /* 0x0000005a19197210 */ /* 0x080fe20007f7e0ff */
[----:B------:R-:W-:Y:S01]  /*f210*/  IMAD.X R11, R11, 0x1, R3, P4 ;  /* 0x000000010b0b7824 */ /* 0x000fe200020e0603 */
[----:B------:R-:W-:-:S04]  /*f220*/  IADD3 R23, P4, PT, R23, R90, RZ ;  /* 0x0000005a17177210 */ /* 0x000fc80007f9e0ff */
[----:B------:R1:W-:Y:S01]  /*f230*/  STL [R1+0x580], R11 ;  /* 0x0005800b01007387 */ /* 0x0003e20000100800 */
[----:B------:R-:W-:-:S03]  /*f240*/  IMAD.X R21, R21, 0x1, R3, P5 ;  /* 0x0000000115157824 */ /* 0x000fc600028e0603 */
[----:B------:R-:W-:Y:S04]  /*f250*/  STL [R1+0x588], R27 ;  /* 0x0005881b01007387 */ /* 0x000fe80000100800 */
[----:B-1----:R-:W3:Y:S01]  /*f260*/  LDL.LU R11, [R1+0x544] ;  /* 0x00054400010b7983 */ /* 0x002ee20000300800 */
[----:B------:R-:W-:-:S03]  /*f270*/  IADD3 R9, P5, PT, R9, R90, RZ ;  /* 0x0000005a09097210 */ /* 0x000fc60007fbe0ff */
[----:B------:R-:W-:Y:S04]  /*f280*/  STL [R1+0x564], R25 ;  /* 0x0005641901007387 */ /* 0x000fe80000100800 */
[----:B------:R1:W-:Y:S04]  /*f290*/  STL [R1+0x554], R9 ;  /* 0x0005540901007387 */ /* 0x0003e80000100800 */
[----:B------:R-:W-:Y:S04]  /*f2a0*/  STL [R1+0x55c], R23 ;  /* 0x00055c1701007387 */ /* 0x000fe80000100800 */
[----:B-1----:R-:W4:Y:S01]  /*f2b0*/  LDL.LU R9, [R1+0x560] ;  /* 0x0005600001097983 */ /* 0x002f220000300800 */
[----:B------:R-:W-:Y:S01]  /*f2c0*/  IMAD.X R15, R15, 0x1, R3, P6 ;  /* 0x000000010f0f7824 */ /* 0x000fe200030e0603 */
[----:B------:R-:W-:-:S02]  /*f2d0*/  IADD3 R13, P6, PT, R13, R90, RZ ;  /* 0x0000005a0d0d7210 */ /* 0x000fc40007fde0ff */
[----:B------:R-:W-:Y:S04]  /*f2e0*/  STL [R1+0x578], R21 ;  /* 0x0005781501007387 */ /* 0x000fe80000100800 */
[----:B------:R-:W4:Y:S04]  /*f2f0*/  LDL.LU R81, [R1+0x53c] ;  /* 0x00053c0001517983 */ /* 0x000f280000300800 */
[----:B------:R-:W-:Y:S04]  /*f300*/  STL [R1+0x570], R15 ;  /* 0x0005700f01007387 */ /* 0x000fe80000100800 */
[----:B------:R-:W4:Y:S04]  /*f310*/  LDL.LU R79, [R1+0x558] ;  /* 0x00055800014f7983 */ /* 0x000f280000300800 */
[----:B------:R-:W-:Y:S04]  /*f320*/  STL [R1+0x54c], R13 ;  /* 0x00054c0d01007387 */ /* 0x000fe80000100800 */
[----:B------:R-:W4:Y:S01]  /*f330*/  LDL.LU R77, [R1+0x534] ;  /* 0x00053400014d7983 */ /* 0x000f220000300800 */
[----:B--2---:R-:W-:-:S05]  /*f340*/  IMAD.X R4, R4, 0x1, R3, P2 ;  /* 0x0000000104047824 */ /* 0x004fca00010e0603 */
[----:B------:R1:W-:Y:S04]  /*f350*/  STL [R1+0x568], R4 ;  /* 0x0005680401007387 */ /* 0x0003e80000100800 */
[----:B------:R-:W2:Y:S04]  /*f360*/  LDL.LU R75, [R1+0x550] ;  /* 0x00055000014b7983 */ /* 0x000ea80000300800 */
        /* <DEDUP_REMOVED lines=18> */
[----:B-1----:R-:W2:Y:S04]  /*f490*/  LDL.LU R4, [R1+0x4e4] ;  /* 0x0004e40001047983 */ /* 0x002ea80000300800 */
[----:B------:R-:W2:Y:S04]  /*f4a0*/  LDL.LU R23, [R1+0x500] ;  /* 0x0005000001177983 */ /* 0x000ea80000300800 */
[----:B------:R-:W2:Y:S04]  /*f4b0*/  LDL.LU R21, [R1+0x4dc] ;  /* 0x0004dc0001157983 */ /* 0x000ea80000300800 */
[----:B------:R-:W2:Y:S01]  /*f4c0*/  LDL.LU R15, [R1+0x4f8] ;  /* 0x0004f800010f7983 */ /* 0x000ea20000300800 */
[----:B---3--:R-:W-:-:S05]  /*f4d0*/  IADD3 R11, P2, PT, R11, R90, RZ ;  /* 0x0000005a0b0b7210 */ /* 0x008fca0007f5e0ff */
[----:B------:R1:W-:Y:S04]  /*f4e0*/  STL [R1+0x544], R11 ;  /* 0x0005440b01007387 */ /* 0x0003e80000100800 */
[----:B------:R-:W3:Y:S04]  /*f4f0*/  LDL.LU R13, [R1+0x4f0] ;  /* 0x0004f000010d7983 */ /* 0x000ee80000300800 */
[----:B-1----:R-:W3:Y:S01]  /*f500*/  LDL.LU R11, [R1+0x4d4] ;  /* 0x0004d400010b7983 */ /* 0x002ee20000300800 */
[----:B----4-:R-:W-:-:S05]  /*f510*/  IMAD.X R9, R9, 0x1, R3, P3 ;  /* 0x0000000109097824 */ /* 0x010fca00018e0603 */
[----:B------:R1:W-:Y:S04]  /*f520*/  STL [R1+0x560], R9 ;  /* 0x0005600901007387 */ /* 0x0003e80000100800 */
[----:B-1----:R-:W4:Y:S01]  /*f530*/  LDL.LU R9, [R1+0x4e8] ;  /* 0x0004e80001097983 */ /* 0x002f220000300800 */
[----:B------:R-:W-:Y:S01]  /*f540*/  IADD3 R81, P3, PT, R81, R90, RZ ;  /* 0x0000005a51517210 */ /* 0x000fe20007f7e0ff */
[----:B------:R-:W-:-:S04]  /*f550*/  IMAD.X R79, R79, 0x1, R3, P4 ;  /* 0x000000014f4f7824 */ /* 0x000fc800020e0603 */
[----:B------:R1:W-:Y:S01]  /*f560*/  STL [R1+0x53c], R81 ;  /* 0x00053c5101007387 */ /* 0x0003e20000100800 */
[----:B------:R-:W-:-:S03]  /*f570*/  IADD3 R77, P4, PT, R77, R90, RZ ;  /* 0x0000005a4d4d7210 */ /* 0x000fc60007f9e0ff */
[----:B------:R0:W-:Y:S04]  /*f580*/  STL [R1+0x558], R79 ;  /* 0x0005584f01007387 */ /* 0x0001e80000100800 */
[----:B------:R0:W-:Y:S01]  /*f590*/  STL [R1+0x534], R77 ;  /* 0x0005344d01007387 */ /* 0x0001e20000100800 */
[----:B--2---:R-:W-:Y:S01]  /*f5a0*/  IMAD.X R75, R75, 0x1, R3, P5 ;  /* 0x000000014b4b7824 */ /* 0x004fe200028e0603 */
[----:B------:R-:W-:-:S04]  /*f5b0*/  IADD3 R73, P5, PT, R73, R90, RZ ;  /* 0x0000005a49497210 */ /* 0x000fc80007fbe0ff */
[----:B------:R2:W-:Y:S01]  /*f5c0*/  STL [R1+0x550], R75 ;  /* 0x0005504b01007387 */ /* 0x0005e20000100800 */
[----:B------:R-:W-:-:S03]  /*f5d0*/  IMAD.X R71, R71, 0x1, R3, P6 ;  /* 0x0000000147477824 */ /* 0x000fc600030e0603 */
[----:B------:R0:W-:Y:S01]  /*f5e0*/  STL [R1+0x52c], R73 ;  /* 0x00052c4901007387 */ /* 0x0001e20000100800 */
[----:B------:R-:W-:-:S03]  /*f5f0*/  IADD3 R69, P6, PT, R69, R90, RZ ;  /* 0x0000005a45457210 */ /* 0x000fc60007fde0ff */
        /* <DEDUP_REMOVED lines=27> */
[-C--:B------:R-:W-:Y:S01]  /*f7b0*/  IADD3 R27, P3, PT, R27, R90.reuse, RZ ;  /* 0x0000005a1b1b7210 */ /* 0x080fe20007f7e0ff */
[--C-:B------:R-:W-:Y:S01]  /*f7c0*/  IMAD.X R25, R25, 0x1, R3.reuse, P4 ;  /* 0x0000000119197824 */ /* 0x100fe200020e0603 */
[----:B------:R-:W-:Y:S01]  /*f7d0*/  IADD3 R4, P4, PT, R4, R90, RZ ;  /* 0x0000005a04047210 */ /* 0x000fe20007f9e0ff */
[----:B------:R0:W-:Y:S01]  /*f7e0*/  STL [R1+0x510], R33 ;  /* 0x0005102101007387 */ /* 0x0001e20000100800 */
[----:B------:R-:W-:-:S03]  /*f7f0*/  IMAD.X R23, R23, 0x1, R3, P5 ;  /* 0x0000000117177824 */ /* 0x000fc600028e0603 */
[----:B------:R-:W-:Y:S01]  /*f800*/  STL [R1+0x4e4], R4 ;  /* 0x0004e40401007387 */ /* 0x000fe20000100800 */
[----:B------:R-:W-:-:S03]  /*f810*/  IADD3 R21, P5, PT, R21, R90, RZ ;  /* 0x0000005a15157210 */ /* 0x000fc60007fbe0ff */
[----:B------:R0:W-:Y:S01]  /*f820*/  STL [R1+0x4ec], R27 ;  /* 0x0004ec1b01007387 */ /* 0x0001e20000100800 */
[----:B------:R-:W-:-:S03]  /*f830*/  IMAD.X R15, R15, 0x1, R3, P6 ;  /* 0x000000010f0f7824 */ /* 0x000fc600030e0603 */
[----:B------:R0:W-:Y:S04]  /*f840*/  STL [R1+0x508], R25 ;  /* 0x0005081901007387 */ /* 0x0001e80000100800 */
[----:B------:R0:W-:Y:S04]  /*f850*/  STL [R1+0x500], R23 ;  /* 0x0005001701007387 */ /* 0x0001e80000100800 */
[----:B------:R0:W-:Y:S04]  /*f860*/  STL [R1+0x4dc], R21 ;  /* 0x0004dc1501007387 */ /* 0x0001e80000100800 */
[----:B------:R0:W-:Y:S04]  /*f870*/  STL [R1+0x4f8], R15 ;  /* 0x0004f80f01007387 */ /* 0x0001e80000100800 */
[----:B------:R-:W2:Y:S01]  /*f880*/  LDL.LU R87, [R1+0x4cc] ;  /* 0x0004cc0001577983 */ /* 0x000ea20000300800 */
[----:B---3--:R-:W-:Y:S01]  /*f890*/  IMAD.X R13, R13, 0x1, R3, P2 ;  /* 0x000000010d0d7824 */ /* 0x008fe200010e0603 */
[----:B------:R-:W-:-:S04]  /*f8a0*/  IADD3 R11, P2, PT, R11, R90, RZ ;  /* 0x0000005a0b0b7210 */ /* 0x000fc80007f5e0ff */
[----:B------:R3:W-:Y:S04]  /*f8b0*/  STL [R1+0x4f0], R13 ;  /* 0x0004f00d01007387 */ /* 0x0007e80000100800 */
[----:B------:R-:W2:Y:S04]  /*f8c0*/  LDL.LU R85, [R1+0x4e0] ;  /* 0x0004e00001557983 */ /* 0x000ea80000300800 */
[----:B------:R0:W-:Y:S04]  /*f8d0*/  STL [R1+0x4d4], R11 ;  /* 0x0004d40b01007387 */ /* 0x0001e80000100800 */
[----:B------:R-:W2:Y:S01]  /*f8e0*/  LDL.LU R83, [R1+0x4c4] ;  /* 0x0004c40001537983 */ /* 0x000ea20000300800 */
[----:B----4-:R-:W-:-:S05]  /*f8f0*/  IMAD.X R9, R9, 0x1, R3, P3 ;  /* 0x0000000109097824 */ /* 0x010fca00018e0603 */
[----:B------:R4:W-:Y:S04]  /*f900*/  STL [R1+0x4e8], R9 ;  /* 0x0004e80901007387 */ /* 0x0009e80000100800 */
[----:B-1----:R-:W2:Y:S04]  /*f910*/  LDL.LU R81, [R1+0x4d8] ;  /* 0x0004d80001517983 */ /* 0x002ea80000300800 */
[----:B0-----:R-:W2:Y:S04]  /*f920*/  LDL.LU R79, [R1+0x4bc] ;  /* 0x0004bc00014f7983 */ /* 0x001ea80000300800 */
[----:B------:R-:W2:Y:S04]  /*f930*/  LDL.LU R77, [R1+0x4d0] ;  /* 0x0004d000014d7983 */ /* 0x000ea80000300800 */
[----:B--2---:R-:W2:Y:S04]  /*f940*/  LDL.LU R75, [R1+0x4b4] ;  /* 0x0004b400014b7983 */ /* 0x004ea80000300800 */
        /* <DEDUP_REMOVED lines=21> */
[----:B---3--:R-:W3:Y:S04]  /*faa0*/  LDL.LU R13, [R1+0x470] ;  /* 0x00047000010d7983 */ /* 0x008ee80000300800 */
[----:B------:R-:W3:Y:S04]  /*fab0*/  LDL.LU R11, [R1+0x468] ;  /* 0x00046800010b7983 */ /* 0x000ee80000300800 */
[----:B----4-:R-:W4:Y:S01]  /*fac0*/  LDL.LU R9, [R1+0x460] ;  /* 0x0004600001097983 */ /* 0x010f220000300800 */
[----:B------:R-:W-:-:S06]  /*fad0*/  USHF.L.U32 UR4, UR4, 0x1f, URZ ;  /* 0x0000001f04047899 */ /* 0x000fcc00080006ff */
[----:B------:R-:W-:-:S04]  /*fae0*/  IMAD.U32 R4, RZ, RZ, UR4 ;  /* 0x00000004ff047e24 */ /* 0x000fc8000f8e00ff */
[----:B------:R-:W0:Y:S01]  /*faf0*/  SYNCS.PHASECHK.TRANS64.TRYWAIT P6, [UR9], R4 ;  /* 0x00000004ff0075a7 */ /* 0x000e2200080c1109 */
[----:B------:R-:W-:-:S05]  /*fb00*/  IADD3 R87, P3, PT, R87, R90, RZ ;  /* 0x0000005a57577210 */ /* 0x000fca0007f7e0ff */
[----:B------:R1:W-:Y:S01]  /*fb10*/  STL [R1+0x4cc], R87 ;  /* 0x0004cc5701007387 */ /* 0x0003e20000100800 */
[----:B------:R-:W-:Y:S01]  /*fb20*/  IMAD.X R85, R85, 0x1, R3, P4 ;  /* 0x0000000155557824 */ /* 0x000fe200020e0603 */
[----:B------:R-:W-:-:S04]  /*fb30*/  IADD3 R83, P4, PT, R83, R90, RZ ;  /* 0x0000005a53537210 */ /* 0x000fc80007f9e0ff */
[----:B------:R1:W-:Y:S04]  /*fb40*/  STL [R1+0x4e0], R85 ;  /* 0x0004e05501007387 */ /* 0x0003e80000100800 */
[----:B------:R1:W-:Y:S01]  /*fb50*/  STL [R1+0x4c4], R83 ;  /* 0x0004c45301007387 */ /* 0x0003e20000100800 */
[----:B------:R-:W-:Y:S01]  /*fb60*/  IMAD.X R81, R81, 0x1, R3, P5 ;  /* 0x0000000151517824 */ /* 0x000fe200028e0603 */
[----:B------:R-:W-:-:S04]  /*fb70*/  IADD3 R79, P5, PT, R79, R90, RZ ;  /* 0x0000005a4f4f7210 */ /* 0x000fc80007fbe0ff */
[----:B------:R1:W-:Y:S01]  /*fb80*/  STL [R1+0x4d8], R81 ;  /* 0x0004d85101007387 */ /* 0x0003e20000100800 */
[----:B------:R-:W-:-:S03]  /*fb90*/  IMAD.X R77, R77, 0x1, R3, P2 ;  /* 0x000000014d4d7824 */ /* 0x000fc600010e0603 */
[----:B------:R1:W-:Y:S01]  /*fba0*/  STL [R1+0x4bc], R79 ;  /* 0x0004bc4f01007387 */ /* 0x0003e20000100800 */
[----:B--2---:R-:W-:-:S03]  /*fbb0*/  IADD3 R75, P2, PT, R75, R90, RZ ;  /* 0x0000005a4b4b7210 */ /* 0x004fc60007f5e0ff */
        /* <DEDUP_REMOVED lines=20> */
[----:B------:R-:W-:Y:S02]  /*fd00*/  IMAD.X R53, R53, 0x1, R3, P4 ;  /* 0x0000000135357824 */ /* 0x000fe400020e0603 */
        /* <DEDUP_REMOVED lines=18> */
[----:B------:R1:W-:Y:S01]  /*fe30*/  STL [R1+0x488], R27 ;  /* 0x0004881b01007387 */ /* 0x0003e20000100800 */
[----:B---3--:R-:W-:-:S03]  /*fe40*/  IMAD.X R13, R13, 0x1, R3, P2 ;  /* 0x000000010d0d7824 */ /* 0x008fc600010e0603 */
[----:B------:R1:W-:Y:S01]  /*fe50*/  STL [R1+0x46c], R25 ;  /* 0x00046c1901007387 */ /* 0x0003e20000100800 */
[----:B------:R-:W-:-:S03]  /*fe60*/  IMAD.X R11, R11, 0x1, R3, P3 ;  /* 0x000000010b0b7824 */ /* 0x000fc600018e0603 */
[----:B------:R1:W-:Y:S01]  /*fe70*/  STL [R1+0x480], R23 ;  /* 0x0004801701007387 */ /* 0x0003e20000100800 */
[----:B----4-:R-:W-:-:S03]  /*fe80*/  IMAD.X R9, R9, 0x1, R3, P4 ;  /* 0x0000000109097824 */ /* 0x010fc600020e0603 */
[----:B------:R1:W-:Y:S04]  /*fe90*/  STL [R1+0x464], R21 ;  /* 0x0004641501007387 */ /* 0x0003e80000100800 */
[----:B------:R1:W-:Y:S04]  /*fea0*/  STL [R1+0x478], R15 ;  /* 0x0004780f01007387 */ /* 0x0003e80000100800 */
[----:B------:R1:W-:Y:S04]  /*feb0*/  STL [R1+0x460], R9 ;  /* 0x0004600901007387 */ /* 0x0003e80000100800 */
[----:B------:R1:W-:Y:S04]  /*fec0*/  STL [R1+0x470], R13 ;  /* 0x0004700d01007387 */ /* 0x0003e80000100800 */
[----:B------:R1:W-:Y:S01]  /*fed0*/  STL [R1+0x468], R11 ;  /* 0x0004680b01007387 */ /* 0x0003e20000100800 */
[----:B0-----:R-:W-:Y:S05]  /*fee0*/  @!P6 BRA `(.L_x_14) ;  /* 0x000001bc00d0e947 */ /* 0x001fea0003800000 */
.L_x_24:
[----:B-----5:R0:W-:Y:S04]  /*fef0*/  STL [R1+0xd00], R52 ;  /* 0x000d003401007387 */ /* 0x0201e80000100800 */
[----:B------:R2:W-:Y:S04]  /*ff00*/  STL [R1+0xcfc], R54 ;  /* 0x000cfc3601007387 */ /* 0x0005e80000100800 */
[----:B------:R3:W-:Y:S04]  /*ff10*/  STL [R1+0xcf8], R62 ;  /* 0x000cf83e01007387 */ /* 0x0007e80000100800 */
[----:B------:R4:W-:Y:S04]  /*ff20*/  STL [R1+0xcf4], R64 ;  /* 0x000cf44001007387 */ /* 0x0009e80000100800 */
[----:B------:R1:W-:Y:S04]  /*ff30*/  STL [R1+0xcf0], R70 ;  /* 0x000cf04601007387 */ /* 0x0003e80000100800 */
[----:B------:R0:W-:Y:S04]  /*ff40*/  STL [R1+0xcec], R72 ;  /* 0x000cec4801007387 */ /* 0x0001e80000100800 */
[----:B------:R-:W-:Y:S04]  /*ff50*/  STL [R1+0xce8], R78 ;  /* 0x000ce84e01007387 */ /* 0x000fe80000100800 */
        /* <DEDUP_REMOVED lines=46> */
[----:B-1----:R-:W4:Y:S01]  /*10240*/  LDL.LU R23, [R1+0x304] ;  /* 0x0003040001177983 */ /* 0x002f220000300800 */
[----:B0-----:R-:W-:-:S03]  /*10250*/  PRMT R52, RZ, 0x7610, R52 ;  /* 0x00007610ff347816 */ /* 0x001fc60000000034 */
[----:B------:R-:W-:Y:S04]  /*10260*/  STL [R1+0xa5c], R2 ;  /* 0x000a5c0201007387 */ /* 0x000fe80000100800 */
[----:B------:R-:W-:Y:S04]  /*10270*/  STL [R1+0x96c], R0 ;  /* 0x00096c0001007387 */ /* 0x000fe80000100800 */
[----:B------:R-:W-:Y:S04]  /*10280*/  STL [R1+0xa60], R0 ;  /* 0x000a600001007387 */ /* 0x000fe80000100800 */
[----:B------:R-:W-:Y:S04]  /*10290*/  STL [R1+0x87c], R93 ;  /* 0x00087c5d01007387 */ /* 0x000fe80000100800 */
[----:B------:R-:W-:Y:S04]  /*102a0*/  STL [R1+0xa08], R93 ;  /* 0x000a085d01007387 */ /* 0x000fe80000100800 */
[----:B------:R-:W-:Y:S04]  /*102b0*/  STL [R1+0x878], R92 ;  /* 0x0008785c01007387 */ /* 0x000fe80000100800 */
[----:B------:R-:W-:Y:S01]  /*102c0*/  STL [R1+0xa0c], R92 ;  /* 0x000a0c5c01007387 */ /* 0x000fe20000100800 */
[----:B--2---:R-:W-:-:S03]  /*102d0*/  PRMT R54, RZ, 0x7610, R54 ;  /* 0x00007610ff367816 */ /* 0x004fc60000000036 */
[----:B------:R-:W-:Y:S04]  /*102e0*/  STL [R1+0x874], R91 ;  /* 0x0008745b01007387 */ /* 0x000fe80000100800 */
[----:B------:R-:W-:Y:S04]  /*102f0*/  STL [R1+0xa04], R91 ;  /* 0x000a045b01007387 */ /* 0x000fe80000100800 */
[----:B------:R-:W-:Y:S01]  /*10300*/  STL [R1+0x870], R90 ;  /* 0x0008705a01007387 */ /* 0x000fe20000100800 */
[----:B---3--:R-:W-:-:S03]  /*10310*/  PRMT R62, RZ, 0x7610, R62 ;  /* 0x00007610ff3e7816 */ /* 0x008fc6000000003e */
[----:B------:R-:W-:Y:S04]  /*10320*/  STL [R1+0xa38], R90 ;  /* 0x000a385a01007387 */ /* 0x000fe80000100800 */
[----:B------:R-:W-:Y:S01]  /*10330*/  STL [R1+0x86c], R3 ;  /* 0x00086c0301007387 */ /* 0x000fe20000100800 */
[----:B----4-:R-:W-:-:S03]  /*10340*/  PRMT R64, RZ, 0x7610, R64 ;  /* 0x00007610ff407816 */ /* 0x010fc60000000040 */
[----:B------:R-:W-:Y:S04]  /*10350*/  STL [R1+0xa00], R3 ;  /* 0x000a000301007387 */ /* 0x000fe80000100800 */
[----:B------:R0:W-:Y:S01]  /*10360*/  STL.S16 [R1+0x2b0], R52 ;  /* 0x0002b03401007387 */ /* 0x0001e20000100600 */
[----:B------:R-:W-:Y:S02]  /*10370*/  PRMT R70, RZ, 0x7610, R70 ;  /* 0x00007610ff467816 */ /* 0x000fe40000000046 */
[----:B------:R-:W-:Y:S01]  /*10380*/  PRMT R72, RZ, 0x7610, R72 ;  /* 0x00007610ff487816 */ /* 0x000fe20000000048 */
[----:B0-----:R-:W2:Y:S04]  /*10390*/  LDL.LU R52, [R1+0xd00] ;  /* 0x000d000001347983 */ /* 0x001ea80000300800 */
[----:B------:R0:W-:Y:S01]  /*103a0*/  STL.S16 [R1+0x2b4], R54 ;  /* 0x0002b43601007387 */ /* 0x0001e20000100600 */
[----:B------:R-:W-:-:S02]  /*103b0*/  PRMT R78, RZ, 0x7610, R78 ;  /* 0x00007610ff4e7816 */ /* 0x000fc4000000004e */
[----:B------:R-:W-:Y:S01]  /*103c0*/  PRMT R80, RZ, 0x7610, R80 ;  /* 0x00007610ff507816 */ /* 0x000fe20000000050 */
[----:B0-----:R-:W3:Y:S01]  /*103d0*/  LDL.LU R54, [R1+0xcfc] ;  /* 0x000cfc0001367983 */ /* 0x001ee20000300800 */
[----:B------:R-:W-:Y:S02]  /*103e0*/  PRMT R8, RZ, 0x7610, R8 ;  /* 0x00007610ff087816 */ /* 0x000fe40000000008 */
[----:B------:R-:W-:Y:S02]  /*103f0*/  PRMT R10, RZ, 0x7610, R10 ;  /* 0x00007610ff0a7816 */ /* 0x000fe4000000000a */
[----:B------:R-:W-:Y:S02]  /*10400*/  PRMT R20, RZ, 0x7610, R20 ;  /* 0x00007610ff147816 */ /* 0x000fe40000000014 */
[----:B------:R-:W-:Y:S02]  /*10410*/  PRMT R22, RZ, 0x7610, R22 ;  /* 0x00007610ff167816 */ /* 0x000fe40000000016 */
[----:B------:R-:W-:-:S02]  /*10420*/  PRMT R32, RZ, 0x7610, R32 ;  /* 0x00007610ff207816 */ /* 0x000fc40000000020 */
[----:B------:R-:W-:Y:S02]  /*10430*/  PRMT R34, RZ, 0x7610, R34 ;  /* 0x00007610ff227816 */ /* 0x000fe40000000022 */
        /* <DEDUP_REMOVED lines=47> */
[----:B------:R-:W-:-:S05]  /*10730*/  VIADD R23, R23, 0x1 ;  /* 0x0000000117177836 */ /* 0x000fca0000000000 */
[----:B------:R-:W-:Y:S04]  /*10740*/  STL [R1+0x304], R23 ;  /* 0x0003041701007387 */ /* 0x000fe80000100800 */
[----:B------:R0:W-:Y:S04]  /*10750*/  STL.S16 [R1+0x300], R62 ;  /* 0x0003003e01007387 */ /* 0x0001e80000100600 */
[----:B0-----:R-:W4:Y:S04]  /*10760*/  LDL.LU R62, [R1+0xcf8] ;  /* 0x000cf800013e7983 */ /* 0x001f280000300800 */
[----:B------:R0:W-:Y:S04]  /*10770*/  STL.S16 [R1+0x308], R64 ;  /* 0x0003084001007387 */ /* 0x0001e80000100600 */
[----:B0-----:R-:W2:Y:S04]  /*10780*/  LDL.LU R64, [R1+0xcf4] ;  /* 0x000cf40001407983 */ /* 0x001ea80000300800 */
        /* <DEDUP_REMOVED lines=64> */
[----:B------:R-:W-:Y:S04]  /*10b90*/  STL.64 [R1+0xbb0], R92 ;  /* 0x000bb05c01007387 */ /* 0x000fe80000100a00 */
[----:B------:R-:W-:Y:S04]  /*10ba0*/  STL [R1+0xb28], R91 ;  /* 0x000b285b01007387 */ /* 0x000fe80000100800 */
[----:B------:R0:W-:Y:S04]  /*10bb0*/  STL.S16 [R1+0x704], R18 ;  /* 0x0007041201007387 */ /* 0x0001e80000100600 */
[----:B0-----:R-:W2:Y:S04]  /*10bc0*/  LDL.LU R18, [R1+0xc70] ;  /* 0x000c700001127983 */ /* 0x001ea80000300800 */
[----:B------:R0:W-:Y:S01]  /*10bd0*/  STL.S16 [R1+0x700], R19 ;  /* 0x0007001301007387 */ /* 0x0001e20000100600 */
[----:B------:R-:W-:-:S03]  /*10be0*/  PRMT R91, RZ, 0x7610, R91 ;  /* 0x00007610ff5b7816 */ /* 0x000fc6000000005b */
        /* <DEDUP_REMOVED lines=14> */
[----:B------:R0:W-:Y:S04]  /*10cd0*/  STL.S16 [R1+0x2cc], R40 ;  /* 0x0002cc2801007387 */ /* 0x0001e80000100600 */
[----:B0-----:R-:W2:Y:S04]  /*10ce0*/  LDL.LU R40, [R1+0xc50] ;  /* 0x000c500001287983 */ /* 0x001ea80000300800 */
[----:B------:R0:W-:Y:S04]  /*10cf0*/  STL.S16 [R1+0x31c], R41 ;  /* 0x00031c2901007387 */ /* 0x0001e80000100600 */
[----:B0-----:R-:W2:Y:S04]  /*10d00*/  LDL.LU R41, [R1+0xc4c] ;  /* 0x000c4c0001297983 */ /* 0x001ea80000300800 */
[----:B------:R0:W-:Y:S04]  /*10d10*/  STL.S16 [R1+0x320], R42 ;  /* 0x0003202a01007387 */ /* 0x0001e80000100600 */
[----:B0-----:R-:W3:Y:S04]  /*10d20*/  LDL.LU R42, [R1+0xc48] ;  /* 0x000c4800012a7983 */ /* 0x001ee80000300800 */
[----:B------:R0:W-:Y:S01]  /*10d30*/  STL.S16 [R1+0x440], R43 ;  /* 0x0004402b01007387 */ /* 0x0001e20000100600 */
[----:B------:R-:W-:-:S03]  /*10d40*/  PRMT R93, RZ, 0x7610, R93 ;  /* 0x00007610ff5d7816 */ /* 0x000fc6000000005d */
[----:B0-----:R-:W4:Y:S04]  /*10d50*/  LDL.LU R43, [R1+0xc44] ;  /* 0x000c4400012b7983 */ /* 0x001f280000300800 */
[----:B------:R0:W-:Y:S01]  /*10d60*/  STL.S16 [R1+0x444], R48 ;  /* 0x0004443001007387 */ /* 0x0001e20000100600 */
[----:B------:R-:W-:-:S03]  /*10d70*/  PRMT R92, RZ, 0x7610, R92 ;  /* 0x00007610ff5c7816 */ /* 0x000fc6000000005c */
[----:B0-----:R-:W4:Y:S04]  /*10d80*/  LDL.LU R48, [R1+0xc40] ;  /* 0x000c400001307983 */ /* 0x001f280000300800 */
[----:B------:R-:W-:Y:S04]  /*10d90*/  STL [R1+0xaf0], R3 ;  /* 0x000af00301007387 */ /* 0x000fe80000100800 */
[----:B------:R0:W-:Y:S01]  /*10da0*/  STL.S16 [R1+0x674], R49 ;  /* 0x0006743101007387 */ /* 0x0001e20000100600 */
[----:B------:R-:W-:Y:S02]  /*10db0*/  PRMT R91, RZ, 0x7610, R91 ;  /* 0x00007610ff5b7816 */ /* 0x000fe4000000005b */
[----:B------:R-:W-:Y:S01]  /*10dc0*/  PRMT R90, RZ, 0x7610, R90 ;  /* 0x00007610ff5a7816 */ /* 0x000fe2000000005a */
[----:B0-----:R-:W4:Y:S04]  /*10dd0*/  LDL.LU R49, [R1+0xc3c] ;  /* 0x000c3c0001317983 */ /* 0x001f280000300800 */
[----:B------:R0:W-:Y:S01]  /*10de0*/  STL.S16 [R1+0x6e4], R50 ;  /* 0x0006e43201007387 */ /* 0x0001e20000100600 */
[----:B------:R-:W-:-:S03]  /*10df0*/  PRMT R85, RZ, 0x7610, R85 ;  /* 0x00007610ff557816 */ /* 0x000fc60000000055 */
[----:B0-----:R-:W4:Y:S04]  /*10e00*/  LDL.LU R50, [R1+0xc38] ;  /* 0x000c380001327983 */ /* 0x001f280000300800 */
[----:B------:R0:W-:Y:S01]  /*10e10*/  STL.S16 [R1+0x6e0], R86 ;  /* 0x0006e05601007387 */ /* 0x0001e20000100600 */
[----:B------:R-:W-:Y:S02]  /*10e20*/  PRMT R83, RZ, 0x7610, R83 ;  /* 0x00007610ff537816 */ /* 0x000fe40000000053 */
[----:B------:R-:W-:Y:S01]  /*10e30*/  PRMT R81, RZ, 0x7610, R81 ;  /* 0x00007610ff517816 */ /* 0x000fe20000000051 */
[----:B0-----:R-:W4:Y:S04]  /*10e40*/  LDL.LU R86, [R1+0xc34] ;  /* 0x000c340001567983 */ /* 0x001f280000300800 */
[----:B------:R0:W-:Y:S01]  /*10e50*/  STL.S16 [R1+0x6dc], R88 ;  /* 0x0006dc5801007387 */ /* 0x0001e20000100600 */
[----:B------:R-:W-:-:S02]  /*10e60*/  PRMT R79, RZ, 0x7610, R79 ;  /* 0x00007610ff4f7816 */ /* 0x000fc4000000004f */
[----:B------:R-:W-:Y:S01]  /*10e70*/  PRMT R77, RZ, 0x7610, R77 ;  /* 0x00007610ff4d7816 */ /* 0x000fe2000000004d */
[----:B0-----:R-:W4:Y:S04]  /*10e80*/  LDL.LU R88, [R1+0xc30] ;  /* 0x000c300001587983 */ /* 0x001f280000300800 */
[----:B------:R0:W-:Y:S04]  /*10e90*/  STL.S16 [R1+0x6d8], R4 ;  /* 0x0006d80401007387 */ /* 0x0001e80000100600 */
[----:B------:R-:W-:Y:S04]  /*10ea0*/  STL.S16 [R1+0x6d4], R93 ;  /* 0x0006d45d01007387 */ /* 0x000fe80000100600 */
[----:B------:R-:W-:Y:S01]  /*10eb0*/  STL.S16 [R1+0x6d0], R92 ;  /* 0x0006d05c01007387 */ /* 0x000fe20000100600 */
[----:B------:R-:W-:Y:S01]  /*10ec0*/  PRMT R75, RZ, 0x7610, R75 ;  /* 0x00007610ff4b7816 */ /* 0x000fe2000000004b */
[----:B0-----:R-:W0:Y:S02]  /*10ed0*/  LDC R4, c[0x0][0x3a0] ;  /* 0x0000e800ff047b82 */ /* 0x001e240000000800 */
[----:B------:R-:W-:Y:S04]  /*10ee0*/  STL.S16 [R1+0x6cc], R91 ;  /* 0x0006cc5b01007387 */ /* 0x000fe80000100600 */
[----:B------:R-:W-:Y:S01]  /*10ef0*/  STL.S16 [R1+0x6c8], R90 ;  /* 0x0006c85a01007387 */ /* 0x000fe20000100600 */
[----:B------:R-:W-:-:S03]  /*10f00*/  PRMT R73, RZ, 0x7610, R73 ;  /* 0x00007610ff497816 */ /* 0x000fc60000000049 */
        /* <DEDUP_REMOVED lines=16> */
[----:B------:R-:W-:Y:S04]  /*11010*/  STL.S16 [R1+0x6c4], R73 ;  /* 0x0006c44901007387 */ /* 0x000fe80000100600 */
[----:B------:R-:W-:Y:S04]  /*11020*/  STL.S16 [R1+0x6c0], R71 ;  /* 0x0006c04701007387 */ /* 0x000fe80000100600 */
[----:B------:R-:W-:Y:S04]  /*11030*/  STL.S16 [R1+0x6bc], R69 ;  /* 0x0006bc4501007387 */ /* 0x000fe80000100600 */
[----:B------:R-:W-:Y:S04]  /*11040*/  STL.S16 [R1+0x6b8], R67 ;  /* 0x0006b84301007387 */ /* 0x000fe80000100600 */
[----:B------:R-:W-:Y:S04]  /*11050*/  STL.S16 [R1+0x6b4], R65 ;  /* 0x0006b44101007387 */ /* 0x000fe80000100600 */
[----:B------:R-:W-:Y:S04]  /*11060*/  STL.S16 [R1+0x6b0], R63 ;  /* 0x0006b03f01007387 */ /* 0x000fe80000100600 */
[----:B------:R-:W-:Y:S04]  /*11070*/  STL.S16 [R1+0x6ac], R61 ;  /* 0x0006ac3d01007387 */ /* 0x000fe80000100600 */
[----:B------:R-:W-:Y:S04]  /*11080*/  STL.S16 [R1+0x6a8], R59 ;  /* 0x0006a83b01007387 */ /* 0x000fe80000100600 */
[----:B------:R1:W-:Y:S01]  /*11090*/  STL.S16 [R1+0x2e8], R21 ;  /* 0x0002e81501007387 */ /* 0x0003e20000100600 */
[----:B------:R-:W-:-:S02]  /*110a0*/  PRMT R57, RZ, 0x7610, R57 ;  /* 0x00007610ff397816 */ /* 0x000fc40000000039 */
[----:B------:R-:W-:Y:S02]  /*110b0*/  PRMT R55, RZ, 0x7610, R55 ;  /* 0x00007610ff377816 */ /* 0x000fe40000000037 */
[----:B------:R-:W-:Y:S01]  /*110c0*/  PRMT R53, RZ, 0x7610, R53 ;  /* 0x00007610ff357816 */ /* 0x000fe20000000035 */
[----:B-1----:R-:W4:Y:S01]  /*110d0*/  LDL.LU R21, [R1+0x77c] ;  /* 0x00077c0001157983 */ /* 0x002f220000300800 */
[----:B------:R-:W-:-:S03]  /*110e0*/  PRMT R13, RZ, 0x7610, R13 ;  /* 0x00007610ff0d7816 */ /* 0x000fc6000000000d */
[----:B------:R-:W-:Y:S04]  /*110f0*/  STL.S16 [R1+0x2ec], R57 ;  /* 0x0002ec3901007387 */ /* 0x000fe80000100600 */
[----:B------:R-:W-:Y:S04]  /*11100*/  STL.S16 [R1+0x420], R55 ;  /* 0x0004203701007387 */ /* 0x000fe80000100600 */
[----:B------:R-:W-:Y:S04]  /*11110*/  STL.S16 [R1+0x424], R53 ;  /* 0x0004243501007387 */ /* 0x000fe80000100600 */
[----:B------:R1:W-:Y:S01]  /*11120*/  STL.S16 [R1+0x450], R13 ;  /* 0x0004500d01007387 */ /* 0x0003e20000100600 */
[----:B------:R-:W-:-:S02]  /*11130*/  PRMT R47, RZ, 0x7610, R47 ;  /* 0x00007610ff2f7816 */ /* 0x000fc4000000002f */
[----:B------:R-:W-:Y:S02]  /*11140*/  PRMT R45, RZ, 0x7610, R45 ;  /* 0x00007610ff2d7816 */ /* 0x000fe4000000002d */
[----:B------:R-:W-:Y:S01]  /*11150*/  PRMT R37, RZ, 0x7610, R37 ;  /* 0x00007610ff257816 */ /* 0x000fe20000000025 */
[----:B-1----:R-:W4:Y:S04]  /*11160*/  LDL.LU R13, [R1+0x780] ;  /* 0x00078000010d7983 */ /* 0x002f280000300800 */
[----:B------:R-:W-:Y:S04]  /*11170*/  STL.S16 [R1+0x454], R47 ;  /* 0x0004542f01007387 */ /* 0x000fe80000100600 */
[----:B------:R-:W-:Y:S04]  /*11180*/  STL.S16 [R1+0x6a4], R45 ;  /* 0x0006a42d01007387 */ /* 0x000fe80000100600 */
[----:B------:R1:W-:Y:S01]  /*11190*/  STL.S16 [R1+0x6a0], R37 ;  /* 0x0006a02501007387 */ /* 0x0003e20000100600 */
[----:B------:R-:W-:-:S02]  /*111a0*/  PRMT R35, RZ, 0x7610, R35 ;  /* 0x00007610ff237816 */ /* 0x000fc40000000023 */
[----:B------:R-:W-:Y:S01]  /*111b0*/  PRMT R27, RZ, 0x7610, R27 ;  /* 0x00007610ff1b7816 */ /* 0x000fe2000000001b */
[----:B-1----:R-:W4:Y:S01]  /*111c0*/  LDL.LU R37, [R1+0x784] ;  /* 0x0007840001257983 */ /* 0x002f220000300800 */
[----:B------:R-:W-:Y:S02]  /*111d0*/  PRMT R25, RZ, 0x7610, R25 ;  /* 0x00007610ff197816 */ /* 0x000fe40000000019 */
[----:B------:R-:W-:Y:S01]  /*111e0*/  PRMT R15, RZ, 0x7610, R15 ;  /* 0x00007610ff0f7816 */ /* 0x000fe2000000000f */
[----:B------:R1:W-:Y:S04]  /*111f0*/  STL.S16 [R1+0x69c], R35 ;  /* 0x00069c2301007387 */ /* 0x0003e80000100600 */
[----:B------:R0:W-:Y:S04]  /*11200*/  STL.S16 [R1+0x698], R27 ;  /* 0x0006981b01007387 */ /* 0x0001e80000100600 */
[----:B-1----:R-:W4:Y:S04]  /*11210*/  LDL.LU R35, [R1+0x788] ;  /* 0x0007880001237983 */ /* 0x002f280000300800 */
[----:B------:R1:W-:Y:S04]  /*11220*/  STL.S16 [R1+0x694], R25 ;  /* 0x0006941901007387 */ /* 0x0003e80000100600 */
[----:B------:R1:W-:Y:S04]  /*11230*/  STL.S16 [R1+0x690], R15 ;  /* 0x0006900f01007387 */ /* 0x0003e80000100600 */
[----:B0-----:R-:W4:Y:S01]  /*11240*/  LDL.LU R27, [R1+0x78c] ;  /* 0x00078c00011b7983 */ /* 0x001f220000300800 */
[----:B------:R-:W-:-:S02]  /*11250*/  PRMT R11, RZ, 0x7610, R11 ;  /* 0x00007610ff0b7816 */ /* 0x000fc4000000000b */
[----:B------:R-:W-:Y:S02]  /*11260*/  PRMT R9, RZ, 0x7610, R9 ;  /* 0x00007610ff097816 */ /* 0x000fe40000000009 */
[----:B------:R-:W-:Y:S01]  /*11270*/  PRMT R0, RZ, 0x7610, R0 ;  /* 0x00007610ff007816 */ /* 0x000fe20000000000 */
[----:B------:R0:W-:Y:S01]  /*11280*/  STL.S16 [R1+0x68c], R11 ;  /* 0x00068c0b01007387 */ /* 0x0001e20000100600 */
[----:B------:R-:W-:-:S03]  /*11290*/  PRMT R2, RZ, 0x7610, R2 ;  /* 0x00007610ff027816 */ /* 0x000fc60000000002 */
[----:B-1----:R-:W4:Y:S01]  /*112a0*/  LDL.LU R25, [R1+0x790] ;  /* 0x0007900001197983 */ /* 0x002f220000300800 */
[----:B------:R-:W-:-:S03]  /*112b0*/  PRMT R33, RZ, 0x7610, R33 ;  /* 0x00007610ff217816 */ /* 0x000fc60000000021 */
[----:B------:R-:W-:Y:S01]  /*112c0*/  STL.S16 [R1+0x688], R9 ;  /* 0x0006880901007387 */ /* 0x000fe20000100600 */
[----:B------:R-:W-:-:S03]  /*112d0*/  PRMT R3, RZ, 0x7610, R3 ;  /* 0x00007610ff037816 */ /* 0x000fc60000000003 */
[----:B------:R-:W4:Y:S04]  /*112e0*/  LDL.LU R15, [R1+0x794] ;  /* 0x00079400010f7983 */ /* 0x000f280000300800 */
[----:B------:R1:W-:Y:S04]  /*112f0*/  STL [R1+0xa64], R0 ;  /* 0x000a640001007387 */ /* 0x0003e80000100800 */
[----:B------:R1:W-:Y:S01]  /*11300*/  STL [R1+0xa68], R2 ;  /* 0x000a680201007387 */ /* 0x0003e20000100800 */
[----:B--2---:R-:W-:-:S03]  /*11310*/  IMAD.MOV.U32 R53, RZ, RZ, R52 ;  /* 0x000000ffff357224 */ /* 0x004fc600078e0034 */
[----:B0-----:R-:W2:Y:S01]  /*11320*/  LDL.LU R11, [R1+0x798] ;  /* 0x00079800010b7983 */ /* 0x001ea20000300800 */
[----:B-1----:R-:W-:-:S03]  /*11330*/  PRMT R0, RZ, 0x7610, R0 ;  /* 0x00007610ff007816 */ /* 0x002fc60000000000 */
[----:B------:R-:W2:Y:S01]  /*11340*/  LDL.LU R9, [R1+0x79c] ;  /* 0x00079c0001097983 */ /* 0x000ea20000300800 */
[----:B------:R-:W-:-:S03]  /*11350*/  PRMT R2, RZ, 0x7610, R2 ;  /* 0x00007610ff027816 */ /* 0x000fc60000000002 */
[----:B------:R-:W-:Y:S01]  /*11360*/  STL.S16 [R1+0x2f0], R33 ;  /* 0x0002f02101007387 */ /* 0x000fe20000100600 */
[----:B------:R-:W-:-:S03]  /*11370*/  IMAD R4, R23, -0x40, R4 ;  /* 0xffffffc017047824 */ /* 0x000fc600078e0204 */
[----:B------:R0:W-:Y:S01]  /*11380*/  STL.64 [R1+0xaf8], R2 ;  /* 0x000af80201007387 */ /* 0x0001e20000100a00 */
[----:B---3--:R-:W-:-:S03]  /*11390*/  IMAD.MOV.U32 R55, RZ, RZ, R54 ;  /* 0x000000ffff377224 */ /* 0x008fc600078e0036 */
[----:B0-----:R-:W3:Y:S04]  /*113a0*/  LDL.LU R3, [R1+0x7a0] ;  /* 0x0007a00001037983 */ /* 0x001ee80000300800 */
[----:B------:R0:W-:Y:S01]  /*113b0*/  STL.S16 [R1+0x2fc], R0 ;  /* 0x0002fc0001007387 */ /* 0x0001e20000100600 */
[----:B----4-:R-:W-:Y:S02]  /*113c0*/  IMAD.MOV.U32 R63, RZ, RZ, R62 ;  /* 0x000000ffff3f7224 */ /* 0x010fe400078e003e */
[----:B------:R-:W-:Y:S02]  /*113d0*/  IMAD.MOV.U32 R65, RZ, RZ, R64 ;  /* 0x000000ffff417224 */ /* 0x000fe400078e0040 */
[----:B------:R-:W-:Y:S02]  /*113e0*/  IMAD.MOV.U32 R71, RZ, RZ, R70 ;  /* 0x000000ffff477224 */ /* 0x000fe400078e0046 */
[----:B------:R-:W-:-:S02]  /*113f0*/  IMAD.MOV.U32 R52, RZ, RZ, R21 ;  /* 0x000000ffff347224 */ /* 0x000fc400078e0015 */
[----:B------:R-:W4:Y:S04]  /*11400*/  LDL.LU R21, [R1+0x7a4] ;  /* 0x0007a40001157983 */ /* 0x000f280000300800 */
[----:B------:R-:W4:Y:S04]  /*11410*/  LDL.LU R23, [R1+0x7a8] ;  /* 0x0007a80001177983 */ /* 0x000f280000300800 */
[----:B------:R-:W-:Y:S04]  /*11420*/  STL [R1+0xa6c], R53 ;  /* 0x000a6c3501007387 */ /* 0x000fe80000100800 */
[----:B------:R1:W-:Y:S04]  /*11430*/  STL [R1+0xab0], R52 ;  /* 0x000ab03401007387 */ /* 0x0003e80000100800 */
[----:B------:R-:W4:Y:S01]  /*11440*/  LDL.LU R33, [R1+0x7ac] ;  /* 0x0007ac0001217983 */ /* 0x000f220000300800 */
[----:B------:R-:W-:-:S03]  /*11450*/  IMAD.MOV.U32 R54, RZ, RZ, R13 ;  /* 0x000000ffff367224 */ /* 0x000fc600078e000d */
[----:B------:R-:W4:Y:S04]  /*11460*/  LDL.LU R13, [R1+0x7b0] ;  /* 0x0007b000010d7983 */ /* 0x000f280000300800 */
[----:B------:R-:W-:Y:S04]  /*11470*/  STL.64 [R1+0xa70], R54 ;  /* 0x000a703601007387 */ /* 0x000fe80000100a00 */
[----:B------:R-:W4:Y:S01]  /*11480*/  LDL.LU R2, [R1+0x7b4] ;  /* 0x0007b40001027983 */ /* 0x000f220000300800 */
[----:B------:R-:W-:-:S05]  /*11490*/  IMAD.MOV.U32 R62, RZ, RZ, R37 ;  /* 0x000000ffff3e7224 */ /* 0x000fca00078e0025 */
[----:B------:R-:W-:Y:S04]  /*114a0*/  STL.64 [R1+0xa78], R62 ;  /* 0x000a783e01007387 */ /* 0x000fe80000100a00 */
[----:B0-----:R-:W4:Y:S01]  /*114b0*/  LDL.LU R0, [R1+0x7b8] ;  /* 0x0007b80001007983 */ /* 0x001f220000300800 */
[----:B------:R-:W-:-:S05]  /*114c0*/  IMAD.MOV.U32 R64, RZ, RZ, R35 ;  /* 0x000000ffff407224 */ /* 0x000fca00078e0023 */
[----:B------:R-:W-:Y:S01]  /*114d0*/  STL.64 [R1+0xa80], R64 ;  /* 0x000a804001007387 */ /* 0x000fe20000100a00 */
[----:B------:R-:W-:-:S05]  /*114e0*/  IMAD.MOV.U32 R70, RZ, RZ, R27 ;  /* 0x000000ffff467224 */ /* 0x000fca00078e001b */
[----:B------:R-:W-:Y:S04]  /*114f0*/  STL.64 [R1+0xa88], R70 ;  /* 0x000a884601007387 */ /* 0x000fe80000100a00 */
[----:B-1----:R-:W4:Y:S01]  /*11500*/  LDL.LU R52, [R1+0x7bc] ;  /* 0x0007bc0001347983 */ /* 0x002f220000300800 */
[----:B------:R-:W-:Y:S02]  /*11510*/  IMAD.MOV.U32 R73, RZ, RZ, R72 ;  /* 0x000000ffff497224 */ /* 0x000fe400078e0048 */
[----:B------:R-:W-:Y:S01]  /*11520*/  IMAD.MOV.U32 R72, RZ, RZ, R25 ;  /* 0x000000ffff487224 */ /* 0x000fe200078e0019 */
[----:B------:R-:W4:Y:S01]  /*11530*/  LDL.LU R37, [R1+0x7c0] ;  /* 0x0007c00001257983 */ /* 0x000f220000300800 */
[----:B------:R-:W-:Y:S02]  /*11540*/  IMAD.MOV.U32 R79, RZ, RZ, R78 ;  /* 0x000000ffff4f7224 */ /* 0x000fe400078e004e */
[----:B------:R-:W-:Y:S01]  /*11550*/  IMAD.MOV.U32 R78, RZ, RZ, R15 ;  /* 0x000000ffff4e7224 */ /* 0x000fe200078e000f */
[----:B------:R-:W-:Y:S01]  /*11560*/  STL.64 [R1+0xa90], R72 ;  /* 0x000a904801007387 */ /* 0x000fe20000100a00 */
[----:B------:R-:W-:-:S03]  /*11570*/  IMAD.MOV.U32 R81, RZ, RZ, R80 ;  /* 0x000000ffff517224 */ /* 0x000fc600078e0050 */
[----:B------:R-:W-:Y:S04]  /*11580*/  STL.64 [R1+0xae0], R78 ;  /* 0x000ae04e01007387 */ /* 0x000fe80000100a00 */
[----:B------:R-:W4:Y:S01]  /*11590*/  LDL.LU R27, [R1+0x7c4] ;  /* 0x0007c400011b7983 */ /* 0x000f220000300800 */
[----:B--2---:R-:W-:-:S03]  /*115a0*/  IMAD.MOV.U32 R80, RZ, RZ, R11 ;  /* 0x000000ffff507224 */ /* 0x004fc600078e000b */
[----:B------:R-:W2:Y:S01]  /*115b0*/  LDL.LU R25, [R1+0x7c8] ;  /* 0x0007c80001197983 */ /* 0x000ea20000300800 */
[----:B------:R-:W-:-:S03]  /*115c0*/  LOP3.LUT R9, R9, R8, RZ, 0x3c, !PT ;  /* 0x0000000809097212 */ /* 0x000fc600078e3cff */
[----:B------:R-:W-:Y:S01]  /*115d0*/  STL.64 [R1+0xb00], R80 ;  /* 0x000b005001007387 */ /* 0x000fe20000100a00 */
[----:B------:R-:W-:-:S03]  /*115e0*/  LOP3.LUT R8, R9, R8, RZ, 0x3c, !PT ;  /* 0x0000000809087212 */ /* 0x000fc600078e3cff */
[----:B------:R-:W2:Y:S01]  /*115f0*/  LDL.LU R15, [R1+0x7cc] ;  /* 0x0007cc00010f7983 */ /* 0x000ea20000300800 */
[----:B------:R-:W-:Y:S01]  /*11600*/  IMAD.MOV.U32 R11, RZ, RZ, R10 ;  /* 0x000000ffff0b7224 */ /* 0x000fe200078e000a */
[----:B------:R-:W-:Y:S01]  /*11610*/  LOP3.LUT R9, R9, R8, RZ, 0x3c, !PT ;  /* 0x0000000809097212 */ /* 0x000fe200078e3cff */
[----:B------:R-:W-:-:S04]  /*11620*/  IMAD.MOV.U32 R35, RZ, RZ, R34 ;  /* 0x000000ffff237224 */ /* 0x000fc800078e0022 */
[----:B------:R-:W-:Y:S01]  /*11630*/  STL.64 [R1+0xa98], R8 ;  /* 0x000a980801007387 */ /* 0x000fe20000100a00 */
[----:B------:R-:W-:Y:S02]  /*11640*/  IMAD.MOV.U32 R45, RZ, RZ, R44 ;  /* 0x000000ffff2d7224 */ /* 0x000fe400078e002c */
[----:B---3--:R-:W-:Y:S02]  /*11650*/  IMAD.MOV.U32 R10, RZ, RZ, R3 ;  /* 0x000000ffff0a7224 */ /* 0x008fe400078e0003 */
[----:B------:R-:W3:Y:S04]  /*11660*/  LDL.LU R3, [R1+0x7d0] ;  /* 0x0007d00001037983 */ /* 0x000ee80000300800 */
[----:B------:R0:W-:Y:S01]  /*11670*/  STL.64 [R1+0xaa0], R10 ;  /* 0x000aa00a01007387 */ /* 0x0001e20000100a00 */
[----:B------:R-:W-:-:S02]  /*11680*/  IMAD.MOV.U32 R47, RZ, RZ, R46 ;  /* 0x000000ffff2f7224 */ /* 0x000fc400078e002e */
[----:B------:R-:W-:Y:S01]  /*11690*/  IMAD.MOV.U32 R57, RZ, RZ, R56 ;  /* 0x000000ffff397224 */ /* 0x000fe200078e0038 */
[----:B----4-:R-:W-:Y:S02]  /*116a0*/  LOP3.LUT R21, R21, R20, RZ, 0x3c, !PT ;  /* 0x0000001415157212 */ /* 0x010fe400078e3cff */
[----:B------:R-:W-:Y:S02]  /*116b0*/  LOP3.LUT R23, R23, R22, RZ, 0x3c, !PT ;  /* 0x0000001617177212 */ /* 0x000fe400078e3cff */
[----:B------:R-:W-:Y:S02]  /*116c0*/  LOP3.LUT R20, R21, R20, RZ, 0x3c, !PT ;  /* 0x0000001415147212 */ /* 0x000fe400078e3cff */
[----:B------:R-:W-:Y:S02]  /*116d0*/  LOP3.LUT R22, R23, R22, RZ, 0x3c, !PT ;  /* 0x0000001617167212 */ /* 0x000fe400078e3cff */
[----:B------:R-:W-:Y:S02]  /*116e0*/  LOP3.LUT R21, R21, R20, RZ, 0x3c, !PT ;  /* 0x0000001415157212 */ /* 0x000fe400078e3cff */
[----:B------:R-:W-:-:S04]  /*116f0*/  LOP3.LUT R33, R33, R32, RZ, 0x3c, !PT ;  /* 0x0000002021217212 */ /* 0x000fc800078e3cff */
[----:B------:R-:W-:Y:S02]  /*11700*/  LOP3.LUT R32, R33, R32, RZ, 0x3c, !PT ;  /* 0x0000002021207212 */ /* 0x000fe400078e3cff */
[----:B------:R-:W-:Y:S02]  /*11710*/  LOP3.LUT R23, R23, R22, RZ, 0x3c, !PT ;  /* 0x0000001617177212 */ /* 0x000fe400078e3cff */
[----:B------:R-:W-:Y:S01]  /*11720*/  LOP3.LUT R33, R33, R32, RZ, 0x3c, !PT ;  /* 0x0000002021217212 */ /* 0x000fe200078e3cff */
[----:B------:R-:W-:Y:S01]  /*11730*/  IMAD.MOV.U32 R34, RZ, RZ, R13 ;  /* 0x000000ffff227224 */ /* 0x000fe200078e000d */
[----:B------:R-:W-:Y:S04]  /*11740*/  STL.64 [R1+0xaa8], R20 ;  /* 0x000aa81401007387 */ /* 0x000fe80000100a00 */
[----:B------:R-:W-:Y:S01]  /*11750*/  STL.64 [R1+0xab8], R22 ;  /* 0x000ab81601007387 */ /* 0x000fe20000100a00 */
[----:B------:R-:W-:-:S03]  /*11760*/  IMAD.MOV.U32 R44, RZ, RZ, R2 ;  /* 0x000000ffff2c7224 */ /* 0x000fc600078e0002 */
[----:B------:R-:W-:Y:S04]  /*11770*/  STL.64 [R1+0xac0], R32 ;  /* 0x000ac02001007387 */ /* 0x000fe80000100a00 */
[----:B------:R1:W-:Y:S04]  /*11780*/  STL.64 [R1+0xac8], R34 ;  /* 0x000ac82201007387 */ /* 0x0003e80000100a00 */
[----:B------:R-:W4:Y:S04]  /*11790*/  LDL.LU R13, [R1+0x7d4] ;  /* 0x0007d400010d7983 */ /* 0x000f280000300800 */
[----:B0-----:R-:W4:Y:S04]  /*117a0*/  LDL.LU R11, [R1+0x7d8] ;  /* 0x0007d800010b7983 */ /* 0x001f280000300800 */
[----:B------:R-:W-:Y:S04]  /*117b0*/  STL.64 [R1+0xad0], R44 ;  /* 0x000ad02c01007387 */ /* 0x000fe80000100a00 */
[----:B------:R-:W4:Y:S01]  /*117c0*/  LDL.LU R2, [R1+0x7dc] ;  /* 0x0007dc0001027983 */ /* 0x000f220000300800 */
[----:B------:R-:W-:-:S03]  /*117d0*/  IMAD.MOV.U32 R46, RZ, RZ, R0 ;  /* 0x000000ffff2e7224 */ /* 0x000fc600078e0000 */
[----:B------:R-:W4:Y:S04]  /*117e0*/  LDL.LU R0, [R1+0x7e0] ;  /* 0x0007e00001007983 */ /* 0x000f280000300800 */
[----:B------:R-:W-:Y:S01]  /*117f0*/  STL.64 [R1+0xad8], R46 ;  /* 0x000ad82e01007387 */ /* 0x000fe20000100a00 */
[----:B------:R-:W-:-:S05]  /*11800*/  IMAD.MOV.U32 R56, RZ, RZ, R52 ;  /* 0x000000ffff387224 */ /* 0x000fca00078e0034 */
[----:B------:R-:W-:Y:S04]  /*11810*/  STL.64 [R1+0xae8], R56 ;  /* 0x000ae83801007387 */ /* 0x000fe80000100a00 */
[----:B------:R-:W4:Y:S01]  /*11820*/  LDL.LU R9, [R1+0x7e4] ;  /* 0x0007e40001097983 */ /* 0x000f220000300800 */
[----:B------:R-:W-:Y:S02]  /*11830*/  IMAD.MOV.U32 R59, RZ, RZ, R58 ;  /* 0x000000ffff3b7224 */ /* 0x000fe400078e003a */
[----:B------:R-:W-:Y:S01]  /*11840*/  IMAD.MOV.U32 R58, RZ, RZ, R37 ;  /* 0x000000ffff3a7224 */ /* 0x000fe200078e0025 */
[----:B------:R-:W4:Y:S01]  /*11850*/  LDL.LU R8, [R1+0x7e8] ;  /* 0x0007e80001087983 */ /* 0x000f220000300800 */
[----:B------:R-:W-:Y:S02]  /*11860*/  IMAD.MOV.U32 R67, RZ, RZ, R66 ;  /* 0x000000ffff437224 */ /* 0x000fe400078e0042 */
[----:B------:R-:W-:-:S02]  /*11870*/  IMAD.MOV.U32 R69, RZ, RZ, R68 ;  /* 0x000000ffff457224 */ /* 0x000fc400078e0044 */
[----:B------:R-:W-:Y:S01]  /*11880*/  IMAD.MOV.U32 R66, RZ, RZ, R27 ;  /* 0x000000ffff427224 */ /* 0x000fe200078e001b */
[----:B------:R-:W-:Y:S01]  /*11890*/  STL.64 [R1+0xb08], R58 ;  /* 0x000b083a01007387 */ /* 0x000fe20000100a00 */
[----:B------:R-:W-:Y:S02]  /*118a0*/  IMAD.MOV.U32 R75, RZ, RZ, R74 ;  /* 0x000000ffff4b7224 */ /* 0x000fe400078e004a */
[----:B--2---:R-:W-:Y:S01]  /*118b0*/  IMAD.MOV.U32 R68, RZ, RZ, R25 ;  /* 0x000000ffff447224 */ /* 0x004fe200078e0019 */
[----:B------:R-:W-:Y:S04]  /*118c0*/  STL.64 [R1+0xb10], R66 ;  /* 0x000b104201007387 */ /* 0x000fe80000100a00 */
[----:B------:R-:W-:Y:S01]  /*118d0*/  STL.64 [R1+0xb18], R68 ;  /* 0x000b184401007387 */ /* 0x000fe20000100a00 */
[----:B------:R-:W-:-:S03]  /*118e0*/  IMAD.MOV.U32 R74, RZ, RZ, R15 ;  /* 0x000000ffff4a7224 */ /* 0x000fc600078e000f */
[----:B------:R-:W2:Y:S04]  /*118f0*/  LDL.LU R10, [R1+0x7ec] ;  /* 0x0007ec00010a7983 */ /* 0x000ea80000300800 */
[----:B------:R-:W-:Y:S04]  /*11900*/  STL.64 [R1+0xb20], R74 ;  /* 0x000b204a01007387 */ /* 0x000fe80000100a00 */
[----:B-1----:R-:W2:Y:S04]  /*11910*/  LDL.LU R35, [R1+0x748] ;  /* 0x0007480001237983 */ /* 0x002ea80000300800 */
[----:B------:R-:W2:Y:S04]  /*11920*/  LDL.LU R34, [R1] ;  /* 0x0000000001227983 */ /* 0x000ea80000300800 */
[----:B------:R-:W2:Y:S01]  /*11930*/  LDL.LU R33, [R1+0x74c] ;  /* 0x00074c0001217983 */ /* 0x000ea20000300800 */
[----:B------:R-:W-:-:S03]  /*11940*/  IMAD.MOV.U32 R77, RZ, RZ, R76 ;  /* 0x000000ffff4d7224 */ /* 0x000fc600078e004c */
[----:B------:R-:W2:Y:S01]  /*11950*/  LDL.LU R32, [R1+0x8] ;  /* 0x0000080001207983 */ /* 0x000ea20000300800 */
[----:B---3--:R-:W-:-:S03]  /*11960*/  IMAD.MOV.U32 R76, RZ, RZ, R3 ;  /* 0x000000ffff4c7224 */ /* 0x008fc600078e0003 */
[----:B------:R-:W3:Y:S01]  /*11970*/  LDL.LU R23, [R1+0x750] ;  /* 0x0007500001177983 */ /* 0x000ee20000300800 */
[----:B------:R-:W-:-:S03]  /*11980*/  IMAD.MOV.U32 R83, RZ, RZ, R82 ;  /* 0x000000ffff537224 */ /* 0x000fc600078e0052 */
[----:B------:R-:W3:Y:S01]  /*11990*/  LDL.LU R22, [R1+0x10] ;  /* 0x0000100001167983 */ /* 0x000ee20000300800 */
[----:B------:R-:W-:-:S03]  /*119a0*/  IMAD.MOV.U32 R85, RZ, RZ, R84 ;  /* 0x000000ffff557224 */ /* 0x000fc600078e0054 */
[----:B------:R-:W3:Y:S04]  /*119b0*/  LDL.LU R21, [R1+0x754] ;  /* 0x0007540001157983 */ /* 0x000ee80000300800 */
[----:B------:R-:W3:Y:S04]  /*119c0*/  LDL.LU R20, [R1+0x18] ;  /* 0x0000180001147983 */ /* 0x000ee80000300800 */
[----:B------:R-:W3:Y:S01]  /*119d0*/  LDL.LU R3, [R1+0x758] ;  /* 0x0007580001037983 */ /* 0x000ee20000300800 */
[----:B------:R-:W-:-:S03]  /*119e0*/  IMAD.MOV.U32 R15, RZ, RZ, R14 ;  /* 0x000000ffff0f7224 */ /* 0x000fc600078e000e */
[----:B------:R-:W-:Y:S01]  /*119f0*/  STL.64 [R1+0xb30], R76 ;  /* 0x000b304c01007387 */ /* 0x000fe20000100a00 */
[----:B------:R-:W-:Y:S02]  /*11a00*/  IMAD.MOV.U32 R25, RZ, RZ, R24 ;  /* 0x000000ffff197224 */ /* 0x000fe400078e0018 */
[----:B----4-:R-:W-:Y:S02]  /*11a10*/  IMAD.MOV.U32 R82, RZ, RZ, R13 ;  /* 0x000000ffff527224 */ /* 0x010fe400078e000d */
[----:B------:R-:W-:Y:S02]  /*11a20*/  IMAD.MOV.U32 R13, RZ, RZ, R12 ;  /* 0x000000ffff0d7224 */ /* 0x000fe400078e000c */
[----:B------:R-:W-:Y:S01]  /*11a30*/  IMAD.MOV.U32 R84, RZ, RZ, R11 ;  /* 0x000000ffff547224 */ /* 0x000fe200078e000b */
[----:B------:R-:W-:Y:S01]  /*11a40*/  STL.64 [R1+0xb38], R82 ;  /* 0x000b385201007387 */ /* 0x000fe20000100a00 */
[----:B------:R-:W-:-:S03]  /*11a50*/  IMAD.MOV.U32 R12, RZ, RZ, R2 ;  /* 0x000000ffff0c7224 */ /* 0x000fc600078e0002 */
[----:B------:R-:W-:Y:S01]  /*11a60*/  STL.64 [R1+0xb40], R84 ;  /* 0x000b405401007387 */ /* 0x000fe20000100a00 */
[----:B------:R-:W-:-:S03]  /*11a70*/  IMAD.MOV.U32 R14, RZ, RZ, R0 ;  /* 0x000000ffff0e7224 */ /* 0x000fc600078e0000 */
[----:B------:R-:W-:Y:S04]  /*11a80*/  STL.64 [R1+0xb48], R12 ;  /* 0x000b480c01007387 */ /* 0x000fe80000100a00 */
[----:B------:R-:W4:Y:S04]  /*11a90*/  LDL.LU R2, [R1+0x28] ;  /* 0x0000280001027983 */ /* 0x000f280000300800 */
[----:B------:R-:W4:Y:S04]  /*11aa0*/  LDL.LU R0, [R1+0x760] ;  /* 0x0007600001007983 */ /* 0x000f280000300800 */
[----:B------:R0:W-:Y:S01]  /*11ab0*/  STL.64 [R1+0xb50], R14 ;  /* 0x000b500e01007387 */ /* 0x0001e20000100a00 */
[----:B------:R-:W-:-:S05]  /*11ac0*/  IMAD.MOV.U32 R24, RZ, RZ, R9 ;  /* 0x000000ffff187224 */ /* 0x000fca00078e0009 */
[----:B------:R-:W-:Y:S04]  /*11ad0*/  STL.64 [R1+0xb58], R24 ;  /* 0x000b581801007387 */ /* 0x000fe80000100a00 */
[----:B0-----:R-:W4:Y:S01]  /*11ae0*/  LDL.LU R15, [R1+0x30] ;  /* 0x00003000010f7983 */ /* 0x001f220000300800 */
[----:B------:R-:W-:Y:S02]  /*11af0*/  IMAD.MOV.U32 R27, RZ, RZ, R26 ;  /* 0x000000ffff1b7224 */ /* 0x000fe400078e001a */
[----:B------:R-:W-:Y:S01]  /*11b00*/  IMAD.MOV.U32 R26, RZ, RZ, R8 ;  /* 0x000000ffff1a7224 */ /* 0x000fe200078e0008 */
[----:B------:R-:W4:Y:S01]  /*11b10*/  LDL.LU R14, [R1+0x764] ;  /* 0x00076400010e7983 */ /* 0x000f220000300800 */
[----:B------:R-:W-:-:S03]  /*11b20*/  IMAD.MOV.U32 R37, RZ, RZ, R36 ;  /* 0x000000ffff257224 */ /* 0x000fc600078e0024 */
[----:B------:R-:W4:Y:S01]  /*11b30*/  LDL.LU R9, [R1+0x48] ;  /* 0x0000480001097983 */ /* 0x000f220000300800 */
[----:B------:R-:W-:-:S03]  /*11b40*/  IMAD.MOV.U32 R61, RZ, RZ, R60 ;  /* 0x000000ffff3d7224 */ /* 0x000fc600078e003c */
[----:B------:R-:W4:Y:S01]  /*11b50*/  LDL.LU R8, [R1+0x414] ;  /* 0x0004140001087983 */ /* 0x000f220000300800 */
[----:B--2---:R-:W-:-:S03]  /*11b60*/  IMAD.MOV.U32 R36, RZ, RZ, R10 ;  /* 0x000000ffff247224 */ /* 0x004fc600078e000a */
[----:B------:R-:W-:Y:S04]  /*11b70*/  STL.64 [R1+0xb68], R26 ;  /* 0x000b681a01007387 */ /* 0x000fe80000100a00 */
[----:B------:R-:W2:Y:S01]  /*11b80*/  LDL.LU R11, [R1+0x50] ;  /* 0x00005000010b7983 */ /* 0x000ea20000300800 */
[----:B------:R-:W-:-:S03]  /*11b90*/  IMAD.MOV.U32 R60, RZ, RZ, R35 ;  /* 0x000000ffff3c7224 */ /* 0x000fc600078e0023 */
[----:B------:R-:W2:Y:S01]  /*11ba0*/  LDL.LU R10, [R1+0x418] ;  /* 0x00041800010a7983 */ /* 0x000ea20000300800 */
[----:B------:R-:W-:-:S03]  /*11bb0*/  IMAD.MOV.U32 R55, RZ, RZ, R34 ;  /* 0x000000ffff377224 */ /* 0x000fc600078e0022 */
[----:B------:R0:W-:Y:S01]  /*11bc0*/  STL.64 [R1+0xb70], R36 ;  /* 0x000b702401007387 */ /* 0x0001e20000100a00 */
[----:B------:R-:W-:-:S03]  /*11bd0*/  IMAD.MOV.U32 R54, RZ, RZ, R33 ;  /* 0x000000ffff367224 */ /* 0x000fc600078e0021 */
[----:B------:R-:W2:Y:S01]  /*11be0*/  LDL.LU R13, [R1+0x58] ;  /* 0x00005800010d7983 */ /* 0x000ea20000300800 */
[----:B------:R-:W-:-:S03]  /*11bf0*/  IMAD.MOV.U32 R63, RZ, RZ, R32 ;  /* 0x000000ffff3f7224 */ /* 0x000fc600078e0020 */
[----:B------:R-:W2:Y:S01]  /*11c00*/  LDL.LU R12, [R1+0x3e8] ;  /* 0x0003e800010c7983 */ /* 0x000ea20000300800 */
[----:B---3--:R-:W-:-:S03]  /*11c10*/  IMAD.MOV.U32 R62, RZ, RZ, R23 ;  /* 0x000000ffff3e7224 */ /* 0x008fc600078e0017 */
[----:B------:R-:W-:Y:S01]  /*11c20*/  STL.64 [R1+0xb78], R60 ;  /* 0x000b783c01007387 */ /* 0x000fe20000100a00 */
[----:B------:R-:W-:-:S03]  /*11c30*/  IMAD.MOV.U32 R65, RZ, RZ, R22 ;  /* 0x000000ffff417224 */ /* 0x000fc600078e0016 */
[----:B0-----:R-:W3:Y:S01]  /*11c40*/  LDL.LU R36, [R1+0x60] ;  /* 0x0000600001247983 */ /* 0x001ee20000300800 */
[----:B------:R-:W-:-:S03]  /*11c50*/  IMAD.MOV.U32 R64, RZ, RZ, R21 ;  /* 0x000000ffff407224 */ /* 0x000fc600078e0015 */
[----:B------:R-:W3:Y:S01]  /*11c60*/  LDL.LU R35, [R1+0x3ec] ;  /* 0x0003ec0001237983 */ /* 0x000ee20000300800 */
[----:B------:R-:W-:-:S03]  /*11c70*/  IMAD.MOV.U32 R71, RZ, RZ, R20 ;  /* 0x000000ffff477224 */ /* 0x000fc600078e0014 */
[----:B------:R-:W-:Y:S01]  /*11c80*/  STL.64 [R1], R54 ;  /* 0x0000003601007387 */ /* 0x000fe20000100a00 */
[----:B------:R-:W-:-:S03]  /*11c90*/  IMAD.MOV.U32 R70, RZ, RZ, R3 ;  /* 0x000000ffff467224 */ /* 0x000fc600078e0003 */
[----:B------:R-:W-:Y:S04]  /*11ca0*/  STL.64 [R1+0xb80], R54 ;  /* 0x000b803601007387 */ /* 0x000fe80000100a00 */
[----:B------:R-:W-:Y:S04]  /*11cb0*/  STL.64 [R1+0x8], R62 ;  /* 0x0000083e01007387 */ /* 0x000fe80000100a00 */
[----:B------:R-:W-:Y:S04]  /*11cc0*/  STL.64 [R1+0xb88], R62 ;  /* 0x000b883e01007387 */ /* 0x000fe80000100a00 */
[----:B------:R-:W-:Y:S04]  /*11cd0*/  STL.64 [R1+0x10], R64 ;  /* 0x0000104001007387 */ /* 0x000fe80000100a00 */
[----:B------:R-:W-:Y:S04]  /*11ce0*/  STL.64 [R1+0xb90], R64 ;  /* 0x000b904001007387 */ /* 0x000fe80000100a00 */
[----:B------:R-:W-:Y:S04]  /*11cf0*/  STL.64 [R1+0x18], R70 ;  /* 0x0000184601007387 */ /* 0x000fe80000100a00 */
[----:B------:R-:W-:Y:S04]  /*11d00*/  STL.64 [R1+0xb98], R70 ;  /* 0x000b984601007387 */ /* 0x000fe80000100a00 */
[----:B------:R-:W3:Y:S04]  /*11d10*/  LDL.LU R23, [R1+0x68] ;  /* 0x0000680001177983 */ /* 0x000ee80000300800 */
[----:B------:R-:W3:Y:S04]  /*11d20*/  LDL.LU R22, [R1+0x3f0] ;  /* 0x0003f00001167983 */ /* 0x000ee80000300800 */
[----:B------:R-:W3:Y:S01]  /*11d30*/  LDL.LU R34, [R1+0x88] ;  /* 0x0000880001227983 */ /* 0x000ee20000300800 */
[----:B----4-:R-:W-:-:S02]  /*11d40*/  IMAD.MOV.U32 R3, RZ, RZ, R2 ;  /* 0x000000ffff037224 */ /* 0x010fc400078e0002 */
[----:B------:R-:W-:Y:S02]  /*11d50*/  IMAD.MOV.U32 R2, RZ, RZ, R0 ;  /* 0x000000ffff027224 */ /* 0x000fe400078e0000 */
[----:B------:R-:W4:Y:S04]  /*11d60*/  LDL.LU R0, [R1+0x3e0] ;  /* 0x0003e00001007983 */ /* 0x000f280000300800 */
[----:B------:R-:W4:Y:S04]  /*11d70*/  LDL.LU R33, [R1+0x90] ;  /* 0x0000900001217983 */ /* 0x000f280000300800 */
[----:B------:R-:W4:Y:S04]  /*11d80*/  LDL.LU R32, [R1+0x3e4] ;  /* 0x0003e40001207983 */ /* 0x000f280000300800 */
[----:B------:R-:W4:Y:S01]  /*11d90*/  LDL.LU R27, [R1+0x98] ;  /* 0x00009800011b7983 */ /* 0x000f220000300800 */
[----:B------:R-:W-:-:S03]  /*11da0*/  IMAD.MOV.U32 R81, RZ, RZ, R15 ;  /* 0x000000ffff517224 */ /* 0x000fc600078e000f */
[----:B------:R-:W4:Y:S01]  /*11db0*/  LDL.LU R15, [R1+0x3b4] ;  /* 0x0003b400010f7983 */ /* 0x000f220000300800 */
[----:B------:R-:W-:-:S03]  /*11dc0*/  IMAD.MOV.U32 R80, RZ, RZ, R14 ;  /* 0x000000ffff507224 */ /* 0x000fc600078e000e */
[----:B------:R-:W-:Y:S04]  /*11dd0*/  STL.64 [R1+0x28], R2 ;  /* 0x0000280201007387 */ /* 0x000fe80000100a00 */
[----:B------:R0:W-:Y:S04]  /*11de0*/  STL.64 [R1+0xba0], R2 ;  /* 0x000ba00201007387 */ /* 0x0001e80000100a00 */
[----:B------:R-:W-:Y:S04]  /*11df0*/  STL.64 [R1+0x30], R80 ;  /* 0x0000305001007387 */ /* 0x000fe80000100a00 */
[----:B------:R-:W-:Y:S04]  /*11e00*/  STL.64 [R1+0xba8], R80 ;  /* 0x000ba85001007387 */ /* 0x000fe80000100a00 */
[----:B------:R-:W4:Y:S04]  /*11e10*/  LDL.LU R26, [R1+0xb0] ;  /* 0x0000b000011a7983 */ /* 0x000f280000300800 */
[----:B------:R-:W4:Y:S04]  /*11e20*/  LDL.LU R25, [R1+0x3c0] ;  /* 0x0003c00001197983 */ /* 0x000f280000300800 */
[----:B------:R-:W4:Y:S01]  /*11e30*/  LDL.LU R24, [R1+0x128] ;  /* 0x0001280001187983 */ /* 0x000f220000300800 */
[----:B--2---:R-:W-:-:S03]  /*11e40*/  IMAD.MOV.U32 R21, RZ, RZ, R13 ;  /* 0x000000ffff157224 */ /* 0x004fc600078e000d */
[----:B------:R-:W2:Y:S01]  /*11e50*/  LDL.LU R14, [R1+0x344] ;  /* 0x00034400010e7983 */ /* 0x000ea20000300800 */
[----:B------:R-:W-:-:S03]  /*11e60*/  IMAD.MOV.U32 R20, RZ, RZ, R12 ;  /* 0x000000ffff147224 */ /* 0x000fc600078e000c */
[----:B------:R-:W2:Y:S04]  /*11e70*/  LDL.LU R13, [R1+0x130] ;  /* 0x00013000010d7983 */ /* 0x000ea80000300800 */
[----:B------:R-:W2:Y:S04]  /*11e80*/  LDL.LU R12, [R1+0x348] ;  /* 0x00034800010c7983 */ /* 0x000ea80000300800 */
[----:B0-----:R-:W2:Y:S01]  /*11e90*/  LDL.LU R3, [R1+0x154] ;  /* 0x0001540001037983 */ /* 0x001ea20000300800 */
[----:B---3--:R-:W-:-:S03]  /*11ea0*/  IMAD.MOV.U32 R53, RZ, RZ, R36 ;  /* 0x000000ffff357224 */ /* 0x008fc600078e0024 */
[----:B------:R-:W3:Y:S01]  /*11eb0*/  LDL.LU R2, [R1+0x158] ;  /* 0x0001580001027983 */ /* 0x000ee20000300800 */
[----:B------:R-:W-:-:S03]  /*11ec0*/  IMAD.MOV.U32 R52, RZ, RZ, R35 ;  /* 0x000000ffff347224 */ /* 0x000fc600078e0023 */
[----:B------:R-:W-:Y:S04]  /*11ed0*/  STL.64 [R1+0x48], R8 ;  /* 0x0000480801007387 */ /* 0x000fe80000100a00 */
[----:B------:R-:W-:Y:S04]  /*11ee0*/  STL.64 [R1+0xbb8], R8 ;  /* 0x000bb80801007387 */ /* 0x000fe80000100a00 */
[----:B------:R-:W-:Y:S04]  /*11ef0*/  STL.64 [R1+0x50], R10 ;  /* 0x0000500a01007387 */ /* 0x000fe80000100a00 */
[----:B------:R-:W-:Y:S04]  /*11f00*/  STL.64 [R1+0xbc0], R10 ;  /* 0x000bc00a01007387 */ /* 0x000fe80000100a00 */
[----:B------:R-:W-:Y:S04]  /*11f10*/  STL.64 [R1+0x58], R20 ;  /* 0x0000581401007387 */ /* 0x000fe80000100a00 */
[----:B------:R0:W-:Y:S04]  /*11f20*/  STL.64 [R1+0xbc8], R20 ;  /* 0x000bc81401007387 */ /* 0x0001e80000100a00 */
[----:B------:R-:W-:Y:S04]  /*11f30*/  STL.64 [R1+0x60], R52 ;  /* 0x0000603401007387 */ /* 0x000fe80000100a00 */
[----:B------:R-:W-:Y:S04]  /*11f40*/  STL.64 [R1+0xbd0], R52 ;  /* 0x000bd03401007387 */ /* 0x000fe80000100a00 */
[----:B0-----:R-:W3:Y:S01]  /*11f50*/  LDL.LU R20, [R1+0x160] ;  /* 0x0001600001147983 */ /* 0x001ee20000300800 */
[----:B------:R-:W-:-:S02]  /*11f60*/  IMAD.MOV.U32 R35, RZ, RZ, R34 ;  /* 0x000000ffff237224 */ /* 0x000fc400078e0022 */
[----:B----4-:R-:W-:Y:S02]  /*11f70*/  IMAD.MOV.U32 R34, RZ, RZ, R0 ;  /* 0x000000ffff227224 */ /* 0x010fe400078e0000 */
[----:B------:R-:W4:Y:S04]  /*11f80*/  LDL.LU R0, [R1+0x2a8] ;  /* 0x0002a80001007983 */ /* 0x000f280000300800 */
[----:B------:R-:W4:Y:S04]  /*11f90*/  LDL.LU R9, [R1+0x168] ;  /* 0x0001680001097983 */ /* 0x000f280000300800 */
[----:B------:R-:W4:Y:S01]  /*11fa0*/  LDL.LU R8, [R1+0x2ac] ;  /* 0x0002ac0001087983 */ /* 0x000f220000300800 */
[----:B------:R-:W-:-:S03]  /*11fb0*/  IMAD.MOV.U32 R46, RZ, RZ, R15 ;  /* 0x000000ffff2e7224 */ /* 0x000fc600078e000f */
[----:B------:R-:W4:Y:S04]  /*11fc0*/  LDL.LU R15, [R1+0x104] ;  /* 0x00010400010f7983 */ /* 0x000f280000300800 */
[----:B------:R-:W4:Y:S01]  /*11fd0*/  LDL.LU R10, [R1+0x174] ;  /* 0x00017400010a7983 */ /* 0x000f220000300800 */
[----:B------:R-:W-:Y:S02]  /*11fe0*/  IMAD.MOV.U32 R44, RZ, RZ, R32 ;  /* 0x000000ffff2c7224 */ /* 0x000fe400078e0020 */
[----:B------:R-:W-:Y:S01]  /*11ff0*/  IMAD.MOV.U32 R45, RZ, RZ, R33 ;  /* 0x000000ffff2d7224 */ /* 0x000fe200078e0021 */
[----:B------:R-:W-:Y:S01]  /*12000*/  STL.64 [R1+0x68], R22 ;  /* 0x0000681601007387 */ /* 0x000fe20000100a00 */
[----:B------:R-:W-:-:S03]  /*12010*/  IMAD.MOV.U32 R47, RZ, RZ, R27 ;  /* 0x000000ffff2f7224 */ /* 0x000fc600078e001b */
[----:B------:R-:W-:Y:S04]  /*12020*/  STL.64 [R1+0xbd8], R22 ;  /* 0x000bd81601007387 */ /* 0x000fe80000100a00 */
[----:B------:R-:W-:Y:S04]  /*12030*/  STL.64 [R1+0x88], R34 ;  /* 0x0000882201007387 */ /* 0x000fe80000100a00 */
[----:B------:R0:W-:Y:S04]  /*12040*/  STL.64 [R1+0xbe0], R34 ;  /* 0x000be02201007387 */ /* 0x0001e80000100a00 */
[----:B------:R-:W-:Y:S04]  /*12050*/  STL.64 [R1+0x90], R44 ;  /* 0x0000902c01007387 */ /* 0x000fe80000100a00 */
[----:B------:R-:W-:Y:S01]  /*12060*/  STL.64 [R1+0xbe8], R44 ;  /* 0x000be82c01007387 */ /* 0x000fe20000100a00 */
[----:B------:R-:W-:-:S03]  /*12070*/  IMAD.MOV.U32 R58, RZ, RZ, R25 ;  /* 0x000000ffff3a7224 */ /* 0x000fc600078e0019 */
[----:B------:R-:W-:Y:S01]  /*12080*/  STL.64 [R1+0x98], R46 ;  /* 0x0000982e01007387 */ /* 0x000fe20000100a00 */
[----:B--2---:R-:W-:-:S03]  /*12090*/  IMAD.MOV.U32 R77, RZ, RZ, R13 ;  /* 0x000000ffff4d7224 */ /* 0x004fc600078e000d */
[----:B------:R-:W-:Y:S01]  /*120a0*/  STL.64 [R1+0xbf0], R46 ;  /* 0x000bf02e01007387 */ /* 0x000fe20000100a00 */
[----:B------:R-:W-:Y:S02]  /*120b0*/  IMAD.MOV.U32 R59, RZ, RZ, R26 ;  /* 0x000000ffff3b7224 */ /* 0x000fe400078e001a */
[----:B------:R-:W-:Y:S01]  /*120c0*/  IMAD.MOV.U32 R76, RZ, RZ, R12 ;  /* 0x000000ffff4c7224 */ /* 0x000fe200078e000c */
[----:B------:R-:W2:Y:S01]  /*120d0*/  LDL.LU R13, [R1+0x108] ;  /* 0x00010800010d7983 */ /* 0x000ea20000300800 */
[----:B------:R-:W-:Y:S02]  /*120e0*/  IMAD.MOV.U32 R74, RZ, RZ, R14 ;  /* 0x000000ffff4a7224 */ /* 0x000fe400078e000e */
[----:B------:R-:W-:Y:S01]  /*120f0*/  IMAD.MOV.U32 R33, RZ, RZ, R3 ;  /* 0x000000ffff217224 */ /* 0x000fe200078e0003 */
[----:B------:R-:W2:Y:S01]  /*12100*/  LDL.LU R12, [R1+0x190] ;  /* 0x00019000010c7983 */ /* 0x000ea20000300800 */
[----:B------:R-:W-:-:S03]  /*12110*/  IMAD.MOV.U32 R75, RZ, RZ, R24 ;  /* 0x000000ffff4b7224 */ /* 0x000fc600078e0018 */
[----:B------:R-:W2:Y:S01]  /*12120*/  LDL.LU R11, [R1+0x10c] ;  /* 0x00010c00010b7983 */ /* 0x000ea20000300800 */
[----:B---3--:R-:W-:-:S03]  /*12130*/  IMAD.MOV.U32 R32, RZ, RZ, R2 ;  /* 0x000000ffff207224 */ /* 0x008fc600078e0002 */
[----:B------:R-:W3:Y:S04]  /*12140*/  LDL.LU R3, [R1+0x124] ;  /* 0x0001240001037983 */ /* 0x000ee80000300800 */
[----:B------:R-:W3:Y:S04]  /*12150*/  LDL.LU R14, [R1+0x110] ;  /* 0x00011000010e7983 */ /* 0x000ee80000300800 */
[----:B------:R-:W3:Y:S04]  /*12160*/  LDL.LU R2, [R1+0x138] ;  /* 0x0001380001027983 */ /* 0x000ee80000300800 */
[----:B------:R-:W-:Y:S04]  /*12170*/  STL.64 [R1+0xb0], R58 ;  /* 0x0000b03a01007387 */ /* 0x000fe80000100a00 */
[----:B------:R-:W-:Y:S04]  /*12180*/  STL.64 [R1+0xbf8], R58 ;  /* 0x000bf83a01007387 */ /* 0x000fe80000100a00 */
[----:B------:R-:W-:Y:S04]  /*12190*/  STL.64 [R1+0x128], R74 ;  /* 0x0001284a01007387 */ /* 0x000fe80000100a00 */
[----:B------:R-:W-:Y:S04]  /*121a0*/  STL.64 [R1+0xc00], R74 ;  /* 0x000c004a01007387 */ /* 0x000fe80000100a00 */
[----:B------:R-:W-:Y:S04]  /*121b0*/  STL.64 [R1+0x130], R76 ;  /* 0x0001304c01007387 */ /* 0x000fe80000100a00 */
[----:B------:R-:W-:Y:S04]  /*121c0*/  STL.64 [R1+0xc08], R76 ;  /* 0x000c084c01007387 */ /* 0x000fe80000100a00 */
[----:B------:R-:W3:Y:S01]  /*121d0*/  LDL.LU R24, [R1+0x114] ;  /* 0x0001140001187983 */ /* 0x000ee20000300800 */
[----:B------:R-:W-:-:S02]  /*121e0*/  IMAD.MOV.U32 R57, RZ, RZ, R20 ;  /* 0x000000ffff397224 */ /* 0x000fc400078e0014 */
[----:B----4-:R-:W-:Y:S02]  /*121f0*/  IMAD.MOV.U32 R56, RZ, RZ, R0 ;  /* 0x000000ffff387224 */ /* 0x010fe400078e0000 */
[----:B------:R-:W4:Y:S01]  /*12200*/  LDL.LU R0, [R1+0x13c] ;  /* 0x00013c0001007983 */ /* 0x000f220000300800 */
[----:B------:R-:W-:-:S03]  /*12210*/  IMAD.MOV.U32 R67, RZ, RZ, R9 ;  /* 0x000000ffff437224 */ /* 0x000fc600078e0009 */
[----:B------:R-:W4:Y:S01]  /*12220*/  LDL.LU R36, [R1+0x118] ;  /* 0x0001180001247983 */ /* 0x000f220000300800 */
[----:B------:R-:W-:-:S03]  /*12230*/  IMAD.MOV.U32 R66, RZ, RZ, R8 ;  /* 0x000000ffff427224 */ /* 0x000fc600078e0008 */
[----:B------:R-:W4:Y:S04]  /*12240*/  LDL.LU R9, [R1+0x140] ;  /* 0x0001400001097983 */ /* 0x000f280000300800 */
[----:B0-----:R-:W4:Y:S04]  /*12250*/  LDL.LU R35, [R1+0x14c] ;  /* 0x00014c0001237983 */ /* 0x001f280000300800 */
[----:B------:R-:W4:Y:S04]  /*12260*/  LDL.LU R34, [R1+0x20] ;  /* 0x0000200001227983 */ /* 0x000f280000300800 */
[----:B------:R-:W4:Y:S04]  /*12270*/  LDL.LU R8, [R1+0x150] ;  /* 0x0001500001087983 */ /* 0x000f280000300800 */
[----:B------:R-:W-:Y:S04]  /*12280*/  STL.64 [R1+0x158], R32 ;  /* 0x0001582001007387 */ /* 0x000fe80000100a00 */
[----:B------:R0:W-:Y:S04]  /*12290*/  STL.64 [R1+0xc10], R32 ;  /* 0x000c102001007387 */ /* 0x0001e80000100a00 */
[----:B------:R-:W4:Y:S01]  /*122a0*/  LDL.LU R20, [R1+0x24] ;  /* 0x0000240001147983 */ /* 0x000f220000300800 */
[----:B------:R-:W-:-:S03]  /*122b0*/  IMAD.MOV.U32 R82, RZ, RZ, R10 ;  /* 0x000000ffff527224 */ /* 0x000fc600078e000a */
[----:B------:R-:W4:Y:S04]  /*122c0*/  LDL.LU R10, [R1+0xe4] ;  /* 0x0000e400010a7983 */ /* 0x000f280000300800 */
[----:B0-----:R-:W4:Y:S04]  /*122d0*/  LDL.LU R32, [R1+0x38] ;  /* 0x0000380001207983 */ /* 0x001f280000300800 */
[----:B------:R-:W4:Y:S04]  /*122e0*/  LDL.LU R27, [R1+0xe8] ;  /* 0x0000e800011b7983 */ /* 0x000f280000300800 */
[----:B------:R-:W4:Y:S04]  /*122f0*/  LDL.LU R23, [R1+0x3c] ;  /* 0x00003c0001177983 */ /* 0x000f280000300800 */
[----:B------:R-:W4:Y:S01]  /*12300*/  LDL.LU R22, [R1+0xec] ;  /* 0x0000ec0001167983 */ /* 0x000f220000300800 */
[----:B------:R-:W-:-:S03]  /*12310*/  IMAD.MOV.U32 R83, RZ, RZ, R15 ;  /* 0x000000ffff537224 */ /* 0x000fc600078e000f */
[----:B------:R-:W-:Y:S04]  /*12320*/  STL.64 [R1+0x160], R56 ;  /* 0x0001603801007387 */ /* 0x000fe80000100a00 */
[----:B------:R0:W-:Y:S04]  /*12330*/  STL.64 [R1+0xc18], R56 ;  /* 0x000c183801007387 */ /* 0x0001e80000100a00 */
[----:B------:R-:W-:Y:S04]  /*12340*/  STL.64 [R1+0x168], R66 ;  /* 0x0001684201007387 */ /* 0x000fe80000100a00 */
[----:B------:R1:W-:Y:S01]  /*12350*/  STL.64 [R1+0xc20], R66 ;  /* 0x000c204201007387 */ /* 0x0003e20000100a00 */
[----:B--2---:R-:W-:-:S03]  /*12360*/  IMAD.MOV.U32 R85, RZ, RZ, R13 ;  /* 0x000000ffff557224 */ /* 0x004fc600078e000d */
[----:B------:R-:W2:Y:S01]  /*12370*/  LDL.LU R26, [R1+0x40] ;  /* 0x00004000011a7983 */ /* 0x000ea20000300800 */
[----:B------:R-:W-:-:S03]  /*12380*/  IMAD.MOV.U32 R84, RZ, RZ, R12 ;  /* 0x000000ffff547224 */ /* 0x000fc600078e000c */
[----:B------:R-:W2:Y:S01]  /*12390*/  LDL.LU R21, [R1+0xf0] ;  /* 0x0000f00001157983 */ /* 0x000ea20000300800 */
[----:B------:R-:W-:-:S03]  /*123a0*/  IMAD.MOV.U32 R13, RZ, RZ, R11 ;  /* 0x000000ffff0d7224 */ /* 0x000fc600078e000b */
[----:B------:R-:W-:Y:S01]  /*123b0*/  STL.64 [R1+0x188], R82 ;  /* 0x0001885201007387 */ /* 0x000fe20000100a00 */
[----:B---3--:R-:W-:-:S03]  /*123c0*/  IMAD.MOV.U32 R12, RZ, RZ, R3 ;  /* 0x000000ffff0c7224 */ /* 0x008fc600078e0003 */
[----:B------:R3:W-:Y:S01]  /*123d0*/  STL.64 [R1+0xc28], R82 ;  /* 0x000c285201007387 */ /* 0x0007e20000100a00 */
[----:B------:R-:W-:-:S03]  /*123e0*/  IMAD.MOV.U32 R15, RZ, RZ, R14 ;  /* 0x000000ffff0f7224 */ /* 0x000fc600078e000e */
[----:B------:R-:W3:Y:S01]  /*123f0*/  LDL.LU R11, [R1+0x44] ;  /* 0x00004400010b7983 */ /* 0x000ee20000300800 */
[----:B------:R-:W-:-:S03]  /*12400*/  IMAD.MOV.U32 R14, RZ, RZ, R2 ;  /* 0x000000ffff0e7224 */ /* 0x000fc600078e0002 */
[----:B------:R-:W3:Y:S04]  /*12410*/  LDL.LU R3, [R1+0xf4] ;  /* 0x0000f40001037983 */ /* 0x000ee80000300800 */
[----:B------:R-:W3:Y:S04]  /*12420*/  LDL.LU R2, [R1+0xfc] ;  /* 0x0000fc0001027983 */ /* 0x000ee80000300800 */
[----:B------:R-:W-:Y:S01]  /*12430*/  STL.64 [R1+0x190], R84 ;  /* 0x0001905401007387 */ /* 0x000fe20000100a00 */
[----:B------:R-:W-:Y:S02]  /*12440*/  IMAD.MOV.U32 R25, RZ, RZ, R24 ;  /* 0x000000ffff197224 */ /* 0x000fe400078e0018 */
[----:B------:R-:W-:-:S02]  /*12450*/  IMAD.MOV.U32 R79, RZ, RZ, R51 ;  /* 0x000000ffff4f7224 */ /* 0x000fc400078e0033 */
[----:B----4-:R-:W-:Y:S02]  /*12460*/  IMAD.MOV.U32 R24, RZ, RZ, R0 ;  /* 0x000000ffff187224 */ /* 0x010fe400078e0000 */
[----:B------:R-:W4:Y:S01]  /*12470*/  LDL.LU R0, [R1+0x100] ;  /* 0x0001000001007983 */ /* 0x000f220000300800 */
[----:B------:R-:W-:-:S03]  /*12480*/  IMAD.MOV.U32 R37, RZ, RZ, R36 ;  /* 0x000000ffff257224 */ /* 0x000fc600078e0024 */
[----:B------:R-:W-:Y:S01]  /*12490*/  STL.64 [R1+0x198], R12 ;  /* 0x0001980c01007387 */ /* 0x000fe20000100a00 */
[----:B------:R-:W-:-:S03]  /*124a0*/  IMAD.MOV.U32 R36, RZ, RZ, R9 ;  /* 0x000000ffff247224 */ /* 0x000fc600078e0009 */
[----:B------:R-:W-:Y:S01]  /*124b0*/  STL.64 [R1+0x1a0], R14 ;  /* 0x0001a00e01007387 */ /* 0x000fe20000100a00 */
[----:B------:R-:W-:-:S03]  /*124c0*/  IMAD.MOV.U32 R78, RZ, RZ, R35 ;  /* 0x000000ffff4e7224 */ /* 0x000fc600078e0023 */
[----:B------:R-:W4:Y:S01]  /*124d0*/  LDL.LU R9, [R1+0x74] ;  /* 0x0000740001097983 */ /* 0x000f220000300800 */
[----:B------:R-:W-:-:S03]  /*124e0*/  IMAD.MOV.U32 R61, RZ, RZ, R34 ;  /* 0x000000ffff3d7224 */ /* 0x000fc600078e0022 */
[----:B------:R-:W-:Y:S01]  /*124f0*/  STL.64 [R1+0x1a8], R24 ;  /* 0x0001a81801007387 */ /* 0x000fe20000100a00 */
[----:B------:R-:W-:-:S03]  /*12500*/  IMAD.MOV.U32 R60, RZ, RZ, R8 ;  /* 0x000000ffff3c7224 */ /* 0x000fc600078e0008 */
[----:B------:R-:W4:Y:S04]  /*12510*/  LDL.LU R8, [R1+0x78] ;  /* 0x0000780001087983 */ /* 0x000f280000300800 */
[----:B------:R-:W-:Y:S01]  /*12520*/  STL.64 [R1+0x1b0], R36 ;  /* 0x0001b02401007387 */ /* 0x000fe20000100a00 */
[----:B------:R-:W-:Y:S02]  /*12530*/  IMAD.MOV.U32 R55, RZ, RZ, R20 ;  /* 0x000000ffff377224 */ /* 0x000fe400078e0014 */
[----:B------:R-:W-:Y:S02]  /*12540*/  IMAD.MOV.U32 R54, RZ, RZ, R10 ;  /* 0x000000ffff367224 */ /* 0x000fe400078e000a */
[----:B------:R-:W4:Y:S04]  /*12550*/  LDL.LU R10, [R1+0x7c] ;  /* 0x00007c00010a7983 */ /* 0x000f280000300800 */
[----:B------:R-:W4:Y:S04]  /*12560*/  LDL.LU R20, [R1+0x80] ;  /* 0x0000800001147983 */ /* 0x000f280000300800 */
[----:B------:R-:W-:Y:S01]  /*12570*/  STL.64 [R1+0x1c8], R78 ;  /* 0x0001c84e01007387 */ /* 0x000fe20000100a00 */
[----:B------:R-:W-:-:S03]  /*12580*/  IMAD.MOV.U32 R65, RZ, RZ, R23 ;  /* 0x000000ffff417224 */ /* 0x000fc600078e0017 */
[----:B------:R-:W-:Y:S04]  /*12590*/  STL.64 [R1+0x1d0], R60 ;  /* 0x0001d03c01007387 */ /* 0x000fe80000100a00 */
[----:B------:R-:W-:Y:S04]  /*125a0*/  STL.64 [R1+0x1d8], R54 ;  /* 0x0001d83601007387 */ /* 0x000fe80000100a00 */
[----:B------:R-:W4:Y:S01]  /*125b0*/  LDL.LU R23, [R1+0x84] ;  /* 0x0000840001177983 */ /* 0x000f220000300800 */
[----:B------:R-:W-:-:S03]  /*125c0*/  IMAD.MOV.U32 R64, RZ, RZ, R22 ;  /* 0x000000ffff407224 */ /* 0x000fc600078e0016 */
[----:B------:R-:W4:Y:S01]  /*125d0*/  LDL.LU R22, [R1+0xa0] ;  /* 0x0000a00001167983 */ /* 0x000f220000300800 */
[----:B------:R-:W-:Y:S02]  /*125e0*/  IMAD.MOV.U32 R62, RZ, RZ, R27 ;  /* 0x000000ffff3e7224 */ /* 0x000fe400078e001b */
[----:B------:R-:W-:Y:S01]  /*125f0*/  IMAD.MOV.U32 R63, RZ, RZ, R32 ;  /* 0x000000ffff3f7224 */ /* 0x000fe200078e0020 */
[----:B------:R-:W4:Y:S04]  /*12600*/  LDL.LU R34, [R1+0xa4] ;  /* 0x0000a40001227983 */ /* 0x000f280000300800 */
[----:B------:R-:W-:Y:S01]  /*12610*/  STL.64 [R1+0x1e0], R62 ;  /* 0x0001e03e01007387 */ /* 0x000fe20000100a00 */
[----:B--2---:R-:W-:-:S03]  /*12620*/  IMAD.MOV.U32 R27, RZ, RZ, R26 ;  /* 0x000000ffff1b7224 */ /* 0x004fc600078e001a */
[----:B------:R-:W2:Y:S01]  /*12630*/  LDL.LU R44, [R1+0xa8] ;  /* 0x0000a800012c7983 */ /* 0x000ea20000300800 */
[----:B------:R-:W-:-:S03]  /*12640*/  IMAD.MOV.U32 R26, RZ, RZ, R21 ;  /* 0x000000ffff1a7224 */ /* 0x000fc600078e0015 */
[----:B------:R-:W2:Y:S04]  /*12650*/  LDL.LU R46, [R1+0xac] ;  /* 0x0000ac00012e7983 */ /* 0x000ea80000300800 */
[----:B------:R-:W2:Y:S04]  /*12660*/  LDL.LU R51, [R1+0xb8] ;  /* 0x0000b80001337983 */ /* 0x000ea80000300800 */
[----:B------:R-:W-:Y:S01]  /*12670*/  STL.64 [R1+0x1e8], R64 ;  /* 0x0001e84001007387 */ /* 0x000fe20000100a00 */
[----:B---3--:R-:W-:-:S03]  /*12680*/  IMAD.MOV.U32 R71, RZ, RZ, R11 ;  /* 0x000000ffff477224 */ /* 0x008fc600078e000b */
[----:B------:R-:W-:Y:S01]  /*12690*/  STL.64 [R1+0x1f0], R26 ;  /* 0x0001f01a01007387 */ /* 0x000fe20000100a00 */
[----:B------:R-:W-:-:S03]  /*126a0*/  IMAD.MOV.U32 R70, RZ, RZ, R3 ;  /* 0x000000ffff467224 */ /* 0x000fc600078e0003 */
[----:B------:R-:W3:Y:S04]  /*126b0*/  LDL.LU R33, [R1+0xbc] ;  /* 0x0000bc0001217983 */ /* 0x000ee80000300800 */
[----:B------:R-:W-:Y:S01]  /*126c0*/  STL.64 [R1+0x1f8], R70 ;  /* 0x0001f84601007387 */ /* 0x000fe20000100a00 */
[----:B------:R-:W-:Y:S02]  /*126d0*/  IMAD.MOV.U32 R3, RZ, RZ, R5 ;  /* 0x000000ffff037224 */ /* 0x000fe400078e0005 */
[----:B------:R-:W-:Y:S02]  /*126e0*/  IMAD.MOV.U32 R81, RZ, RZ, R6 ;  /* 0x000000ffff517224 */ /* 0x000fe400078e0006 */
[----:B------:R-:W-:Y:S02]  /*126f0*/  IMAD.MOV.U32 R93, RZ, RZ, R7 ;  /* 0x000000ffff5d7224 */ /* 0x000fe400078e0007 */
[----:B------:R-:W-:-:S02]  /*12700*/  IMAD.MOV.U32 R11, RZ, RZ, R17 ;  /* 0x000000ffff0b7224 */ /* 0x000fc400078e0011 */
[----:B------:R-:W-:Y:S02]  /*12710*/  IMAD.MOV.U32 R21, RZ, RZ, R18 ;  /* 0x000000ffff157224 */ /* 0x000fe400078e0012 */
[----:B------:R-:W-:Y:S02]  /*12720*/  IMAD.MOV.U32 R53, RZ, RZ, R19 ;  /* 0x000000ffff357224 */ /* 0x000fe400078e0013 */
[----:B----4-:R-:W-:Y:S02]  /*12730*/  IMAD.MOV.U32 R80, RZ, RZ, R0 ;  /* 0x000000ffff507224 */ /* 0x010fe400078e0000 */
[----:B------:R-:W4:Y:S04]  /*12740*/  LDL.LU R0, [R1+0xc0] ;  /* 0x0000c00001007983 */ /* 0x000f280000300800 */
[----:B------:R-:W-:Y:S04]  /*12750*/  STL.64 [R1+0x208], R2 ;  /* 0x0002080201007387 */ /* 0x000fe80000100a00 */
[----:B------:R-:W4:Y:S01]  /*12760*/  LDL.LU R32, [R1+0xc4] ;  /* 0x0000c40001207983 */ /* 0x000f220000300800 */
[----:B------:R-:W-:-:S02]  /*12770*/  IMAD.MOV.U32 R92, RZ, RZ, R9 ;  /* 0x000000ffff5c7224 */ /* 0x000fc400078e0009 */
[----:B------:R-:W-:Y:S01]  /*12780*/  IMAD.MOV.U32 R9, RZ, RZ, R16 ;  /* 0x000000ffff097224 */ /* 0x000fe200078e0010 */
[----:B------:R-:W-:Y:S04]  /*12790*/  STL.64 [R1+0x210], R80 ;  /* 0x0002105001007387 */ /* 0x000fe80000100a00 */
[----:B------:R-:W-:Y:S04]  /*127a0*/  STL.64 [R1+0x218], R92 ;  /* 0x0002185c01007387 */ /* 0x000fe80000100a00 */
[----:B------:R-:W-:Y:S04]  /*127b0*/  STL.64 [R1+0x220], R8 ;  /* 0x0002200801007387 */ /* 0x000fe80000100a00 */
[----:B0-----:R-:W4:Y:S04]  /*127c0*/  LDL.LU R57, [R1+0xc8] ;  /* 0x0000c80001397983 */ /* 0x001f280000300800 */
[----:B------:R-:W4:Y:S04]  /*127d0*/  LDL.LU R56, [R1+0xcc] ;  /* 0x0000cc0001387983 */ /* 0x000f280000300800 */
[----:B------:R-:W-:Y:S04]  /*127e0*/  STL.64 [R1+0x228], R10 ;  /* 0x0002280a01007387 */ /* 0x000fe80000100a00 */
[----:B-1----:R-:W4:Y:S04]  /*127f0*/  LDL.LU R66, [R1+0xd0] ;  /* 0x0000d00001427983 */ /* 0x002f280000300800 */
[----:B------:R-:W-:Y:S01]  /*12800*/  STL.64 [R1+0x230], R20 ;  /* 0x0002301401007387 */ /* 0x000fe20000100a00 */
[----:B------:R-:W-:-:S02]  /*12810*/  IMAD.MOV.U32 R52, RZ, RZ, R23 ;  /* 0x000000ffff347224 */ /* 0x000fc400078e0017 */
[----:B------:R-:W-:-:S03]  /*12820*/  IMAD.MOV.U32 R23, RZ, RZ, R28 ;  /* 0x000000ffff177224 */ /* 0x000fc600078e001c */
[----:B------:R-:W-:Y:S04]  /*12830*/  STL.64 [R1+0x238], R52 ;  /* 0x0002383401007387 */ /* 0x000fe80000100a00 */
[----:B------:R-:W-:Y:S04]  /*12840*/  STL.64 [R1+0x240], R22 ;  /* 0x0002401601007387 */ /* 0x000fe80000100a00 */
[----:B------:R-:W4:Y:S01]  /*12850*/  LDL.LU R68, [R1+0xd4] ;  /* 0x0000d40001447983 */ /* 0x000f220000300800 */
[----:B------:R-:W-:Y:S02]  /*12860*/  IMAD.MOV.U32 R35, RZ, RZ, R29 ;  /* 0x000000ffff237224 */ /* 0x000fe400078e001d */
[----:B------:R-:W-:-:S02]  /*12870*/  IMAD.MOV.U32 R45, RZ, RZ, R30 ;  /* 0x000000ffff2d7224 */ /* 0x000fc400078e001e */
[----:B------:R-:W-:Y:S01]  /*12880*/  IMAD.MOV.U32 R47, RZ, RZ, R31 ;  /* 0x000000ffff2f7224 */ /* 0x000fe200078e001f */
[----:B------:R-:W-:Y:S01]  /*12890*/  STL.64 [R1+0x248], R34 ;  /* 0x0002482201007387 */ /* 0x000fe20000100a00 */
[----:B------:R-:W-:Y:S02]  /*128a0*/  IMAD.MOV.U32 R59, RZ, RZ, R38 ;  /* 0x000000ffff3b7224 */ /* 0x000fe400078e0026 */
[----:B------:R-:W-:Y:S02]  /*128b0*/  IMAD.MOV.U32 R75, RZ, RZ, R39 ;  /* 0x000000ffff4b7224 */ /* 0x000fe400078e0027 */
[----:B--2---:R-:W-:Y:S02]  /*128c0*/  IMAD.MOV.U32 R58, RZ, RZ, R51 ;  /* 0x000000ffff3a7224 */ /* 0x004fe400078e0033 */
[----:B------:R-:W2:Y:S04]  /*128d0*/  LDL.LU R51, [R1+0xd8] ;  /* 0x0000d80001337983 */ /* 0x000ea80000300800 */
[----:B------:R-:W2:Y:S04]  /*128e0*/  LDL R72, [R1+0x2b0] ;  /* 0x0002b00001487983 */ /* 0x000ea80000100800 */
[----:B------:R-:W-:Y:S01]  /*128f0*/  STL.64 [R1+0x250], R44 ;  /* 0x0002502c01007387 */ /* 0x000fe20000100a00 */
[----:B---3--:R-:W-:-:S03]  /*12900*/  IMAD.MOV.U32 R74, RZ, RZ, R33 ;  /* 0x000000ffff4a7224 */ /* 0x008fc600078e0021 */
[----:B------:R-:W-:Y:S01]  /*12910*/  STL.64 [R1+0x258], R46 ;  /* 0x0002582e01007387 */ /* 0x000fe20000100a00 */
[----:B------:R-:W-:-:S03]  /*12920*/  IMAD.MOV.U32 R77, RZ, RZ, R40 ;  /* 0x000000ffff4d7224 */ /* 0x000fc600078e0028 */
[----:B------:R-:W-:Y:S01]  /*12930*/  STL.64 [R1+0x260], R58 ;  /* 0x0002603a01007387 */ /* 0x000fe20000100a00 */
[----:B------:R-:W-:Y:S02]  /*12940*/  IMAD.MOV.U32 R33, RZ, RZ, R41 ;  /* 0x000000ffff217224 */ /* 0x000fe400078e0029 */
[----:B------:R-:W-:Y:S02]  /*12950*/  IMAD.MOV.U32 R39, RZ, RZ, R42 ;  /* 0x000000ffff277224 */ /* 0x000fe400078e002a */
[----:B------:R-:W-:Y:S02]  /*12960*/  IMAD.MOV.U32 R67, RZ, RZ, R48 ;  /* 0x000000ffff437224 */ /* 0x000fe400078e0030 */
[----:B------:R-:W-:Y:S02]  /*12970*/  IMAD.MOV.U32 R83, RZ, RZ, R49 ;  /* 0x000000ffff537224 */ /* 0x000fe400078e0031 */
[----:B----4-:R-:W-:Y:S02]  /*12980*/  IMAD.MOV.U32 R76, RZ, RZ, R0 ;  /* 0x000000ffff4c7224 */ /* 0x010fe400078e0000 */
[----:B------:R-:W3:Y:S04]  /*12990*/  LDL R0, [R1+0x2b4] ;  /* 0x0002b40001007983 */ /* 0x000ee80000100800 */
[----:B------:R-:W-:Y:S04]  /*129a0*/  STL.64 [R1+0x268], R74 ;  /* 0x0002684a01007387 */ /* 0x000fe80000100a00 */
[----:B------:R-:W4:Y:S04]  /*129b0*/  LDL.LU R40, [R1+0xdc] ;  /* 0x0000dc0001287983 */ /* 0x000f280000300800 */
[----:B------:R-:W3:Y:S04]  /*129c0*/  LDL.LU R31, [R1+0xe0] ;  /* 0x0000e000011f7983 */ /* 0x000ee80000300800 */
[----:B------:R-:W-:Y:S01]  /*129d0*/  STL.64 [R1+0x270], R76 ;  /* 0x0002704c01007387 */ /* 0x000fe20000100a00 */
[----:B------:R-:W-:-:S02]  /*129e0*/  IMAD.MOV.U32 R38, RZ, RZ, R57 ;  /* 0x000000ffff267224 */ /* 0x000fc400078e0039 */
[----:B------:R-:W-:Y:S01]  /*129f0*/  IMAD.MOV.U32 R57, RZ, RZ, R43 ;  /* 0x000000ffff397224 */ /* 0x000fe200078e002b */
[----:B------:R-:W-:Y:S04]  /*12a00*/  STL.64 [R1+0x278], R32 ;  /* 0x0002782001007387 */ /* 0x000fe80000100a00 */
[----:B------:R-:W-:Y:S04]  /*12a10*/  STL.64 [R1+0x280], R38 ;  /* 0x0002802601007387 */ /* 0x000fe80000100a00 */
[----:B------:R-:W-:Y:S04]  /*12a20*/  STL.64 [R1+0x288], R56 ;  /* 0x0002883801007387 */ /* 0x000fe80000100a00 */
[----:B------:R-:W-:Y:S04]  /*12a30*/  STL.64 [R1+0x290], R66 ;  /* 0x0002904201007387 */ /* 0x000fe80000100a00 */
[----:B------:R-:W3:Y:S01]  /*12a40*/  LDL R73, [R1+0x300] ;  /* 0x0003000001497983 */ /* 0x000ee20000100800 */
[----:B------:R-:W-:-:S05]  /*12a50*/  IMAD.MOV.U32 R82, RZ, RZ, R68 ;  /* 0x000000ffff527224 */ /* 0x000fca00078e0044 */
[----:B------:R-:W-:Y:S04]  /*12a60*/  STL.64 [R1+0x298], R82 ;  /* 0x0002985201007387 */ /* 0x000fe80000100a00 */
[----:B------:R-:W3:Y:S01]  /*12a70*/  LDL R90, [R1+0x308] ;  /* 0x00030800015a7983 */ /* 0x000ee20000100800 */
[----:B------:R-:W-:Y:S01]  /*12a80*/  ISETP.GT.AND P4, PT, R4, RZ, PT ;  /* 0x000000ff0400720c */ /* 0x000fe20003f84270 */
[----:B------:R-:W-:Y:S02]  /*12a90*/  IMAD.MOV.U32 R87, RZ, RZ, R86 ;  /* 0x000000ffff577224 */ /* 0x000fe400078e0056 */
[----:B------:R-:W-:Y:S01]  /*12aa0*/  IMAD.MOV.U32 R89, RZ, RZ, R88 ;  /* 0x000000ffff597224 */ /* 0x000fe200078e0058 */
[----:B--2---:R-:W-:-:S04]  /*12ab0*/  LOP3.LUT R51, R51, R50, RZ, 0x3c, !PT ;  /* 0x0000003233337212 */ /* 0x004fc800078e3cff */
[----:B------:R-:W-:-:S04]  /*12ac0*/  LOP3.LUT R50, R51, R50, RZ, 0x3c, !PT ;  /* 0x0000003233327212 */ /* 0x000fc800078e3cff */
[----:B------:R-:W-:-:S05]  /*12ad0*/  LOP3.LUT R51, R51, R50, RZ, 0x3c, !PT ;  /* 0x0000003233337212 */ /* 0x000fca00078e3cff */
[----:B------:R-:W-:Y:S04]  /*12ae0*/  STL.64 [R1+0x2a0], R50 ;  /* 0x0002a03201007387 */ /* 0x000fe80000100a00 */
[----:B------:R-:W2:Y:S04]  /*12af0*/  LDL R91, [R1+0x42c] ;  /* 0x00042c00015b7983 */ /* 0x000ea80000100800 */
[----:B------:R-:W2:Y:S01]  /*12b00*/  LDL R68, [R1+0x428] ;  /* 0x0004280001447983 */ /* 0x000ea20000100800 */
[----:B------:R-:W-:Y:S01]  /*12b10*/  ISETP.GT.AND P6, PT, R4, 0x1, PT ;  /* 0x000000010400780c */ /* 0x000fe20003fc4270 */
[----:B----4-:R-:W-:-:S02]  /*12b20*/  IMAD.MOV.U32 R86, RZ, RZ, R40 ;  /* 0x000000ffff567224 */ /* 0x010fc400078e0028 */
[----:B---3--:R-:W-:-:S03]  /*12b30*/  IMAD.MOV.U32 R88, RZ, RZ, R31 ;  /* 0x000000ffff587224 */ /* 0x008fc600078e001f */
[----:B------:R-:W3:Y:S04]  /*12b40*/  @P4 LDG.E.U16 R0, desc[UR22][R86.64] ;  /* 0x0000001656004981 */ /* 0x000ee8000c1e1500 */
[----:B------:R-:W4:Y:S04]  /*12b50*/  @P4 LDG.E.U16 R72, desc[UR22][R88.64] ;  /* 0x0000001658484981 */ /* 0x000f28000c1e1500 */
[----:B------:R-:W4:Y:S04]  /*12b60*/  @P6 LDG.E.U16 R73, desc[UR22][R50.64] ;  /* 0x0000001632496981 */ /* 0x000f28000c1e1500 */
[----:B------:R-:W4:Y:S04]  /*12b70*/  @P6 LDG.E.U16 R90, desc[UR22][R82.64] ;  /* 0x00000016525a6981 */ /* 0x000f28000c1e1500 */
[----:B------:R-:W-:Y:S01]  /*12b80*/  STL [R1+0x884], R88 ;  /* 0x0008845801007387 */ /* 0x000fe20000100800 */
[----:B------:R-:W-:-:S03]  /*12b90*/  IMAD.MOV.U32 R48, RZ, RZ, R38 ;  /* 0x000000ffff307224 */ /* 0x000fc600078e0026 */
[----:B------:R-:W-:Y:S01]  /*12ba0*/  STL [R1+0xa10], R88 ;  /* 0x000a105801007387 */ /* 0x000fe20000100800 */
[----:B------:R-:W-:-:S03]  /*12bb0*/  IMAD.MOV.U32 R49, RZ, RZ, R39 ;  /* 0x000000ffff317224 */ /* 0x000fc600078e0027 */
[----:B------:R-:W-:Y:S01]  /*12bc0*/  STL [R1+0x880], R89 ;  /* 0x0008805901007387 */ /* 0x000fe20000100800 */
[----:B------:R-:W-:-:S03]  /*12bd0*/  ISETP.GT.AND P5, PT, R4, 0x2, PT ;  /* 0x000000020400780c */ /* 0x000fc60003fa4270 */
[----:B------:R0:W-:Y:S04]  /*12be0*/  STL [R1+0xa14], R89 ;  /* 0x000a145901007387 */ /* 0x0001e80000100800 */
[----:B0-----:R-:W4:Y:S04]  /*12bf0*/  LDL.LU R89, [R1+0x65c] ;  /* 0x00065c0001597983 */ /* 0x001f280000300800 */
[----:B------:R-:W4:Y:S04]  /*12c00*/  LDL R42, [R1+0x744] ;  /* 0x00074400012a7983 */ /* 0x000f280000100800 */
[----:B------:R-:W4:Y:S04]  /*12c10*/  LDL R41, [R1+0x740] ;  /* 0x0007400001297983 */ /* 0x000f280000100800 */
[----:B------:R-:W4:Y:S04]  /*12c20*/  LDL R39, [R1+0x73c] ;  /* 0x00073c0001277983 */ /* 0x000f280000100800 */
[----:B------:R-:W4:Y:S04]  /*12c30*/  LDL R38, [R1+0x738] ;  /* 0x0007380001267983 */ /* 0x000f280000100800 */
[----:B------:R-:W4:Y:S04]  /*12c40*/  LDL R31, [R1+0x734] ;  /* 0x00073400011f7983 */ /* 0x000f280000100800 */
[----:B--2---:R-:W2:Y:S04]  /*12c50*/  @P5 LDG.E.U16 R91, desc[UR22][R56.64] ;  /* 0x00000016385b5981 */ /* 0x004ea8000c1e1500 */
[----:B------:R-:W2:Y:S04]  /*12c60*/  @P5 LDG.E.U16 R68, desc[UR22][R66.64] ;  /* 0x0000001642445981 */ /* 0x000ea8000c1e1500 */
[----:B---3--:R0:W-:Y:S04]  /*12c70*/  @P4 STL [R1+0x2b4], R0 ;  /* 0x0002b40001004387 */ /* 0x0081e80000100800 */
[----:B------:R-:W3:Y:S04]  /*12c80*/  LDL R69, [R1+0x72c] ;  /* 0x00072c0001457983 */ /* 0x000ee80000100800 */
[----:B0-----:R-:W3:Y:S04]  /*12c90*/  LDL R0, [R1+0x730] ;  /* 0x0007300001007983 */ /* 0x001ee80000100800 */
[----:B----4-:R0:W-:Y:S04]  /*12ca0*/  @P4 STL [R1+0x2b0], R72 ;  /* 0x0002b04801004387 */ /* 0x0101e80000100800 */
[----:B0-----:R-:W4:Y:S04]  /*12cb0*/  LDL R72, [R1+0x728] ;  /* 0x0007280001487983 */ /* 0x001f280000100800 */
[----:B------:R-:W-:Y:S04]  /*12cc0*/  STL [R1+0x88c], R86 ;  /* 0x00088c5601007387 */ /* 0x000fe80000100800 */
[----:B------:R0:W-:Y:S04]  /*12cd0*/  STL [R1+0xa18], R86 ;  /* 0x000a185601007387 */ /* 0x0001e80000100800 */
[----:B0-----:R-:W4:Y:S04]  /*12ce0*/  LDL.LU R86, [R1+0x658] ;  /* 0x0006580001567983 */ /* 0x001f280000300800 */
[----:B------:R-:W-:Y:S04]  /*12cf0*/  STL [R1+0x888], R87 ;  /* 0x0008885701007387 */ /* 0x000fe80000100800 */
[----:B------:R-:W-:Y:S04]  /*12d00*/  STL [R1+0xa1c], R87 ;  /* 0x000a1c5701007387 */ /* 0x000fe80000100800 */
[----:B------:R-:W4:Y:S04]  /*12d10*/  LDL.LU R88, [R1+0x660] ;  /* 0x0006600001587983 */ /* 0x000f280000300800 */
[----:B------:R-:W4:Y:S04]  /*12d20*/  LDL.LU.64 R82, [R1+0xc28] ;  /* 0x000c280001527983 */ /* 0x000f280000300a00 */
[----:B------:R0:W-:Y:S04]  /*12d30*/  @P6 STL [R1+0x300], R73 ;  /* 0x0003004901006387 */ /* 0x0001e80000100800 */
[----:B0-----:R-:W4:Y:S04]  /*12d40*/  LDL R73, [R1+0x2b8] ;  /* 0x0002b80001497983 */ /* 0x001f280000100800 */
[----:B------:R0:W-:Y:S04]  /*12d50*/  @P6 STL [R1+0x308], R90 ;  /* 0x0003085a01006387 */ /* 0x0001e80000100800 */
[----:B0-----:R-:W4:Y:S01]  /*12d60*/  LDL R90, [R1+0x2bc] ;  /* 0x0002bc00015a7983 */ /* 0x001f220000100800 */
[----:B------:R-:W-:-:S02]  /*12d70*/  ISETP.GT.AND P3, PT, R4, 0x3, PT ;  /* 0x000000030400780c */ /* 0x000fc40003f64270 */
[C---:B------:R-:W-:Y:S01]  /*12d80*/  ISETP.GT.AND P2, PT, R4.reuse, 0x4, PT ;  /* 0x000000040400780c */ /* 0x040fe20003f44270 */
[----:B------:R-:W4:Y:S01]  /*12d90*/  LDL.LU.64 R66, [R1+0xc20] ;  /* 0x000c200001427983 */ /* 0x000f220000300a00 */
[C---:B------:R-:W-:Y:S02]  /*12da0*/  ISETP.GT.AND P4, PT, R4.reuse, 0x5, PT ;  /* 0x000000050400780c */ /* 0x040fe40003f84270 */
[C---:B------:R-:W-:Y:S01]  /*12db0*/  ISETP.GT.AND P6, PT, R4.reuse, 0x6, PT ;  /* 0x000000060400780c */ /* 0x040fe20003fc4270 */
[----:B------:R-:W4:Y:S06]  /*12dc0*/  LDL.LU.64 R56, [R1+0xc18] ;  /* 0x000c180001387983 */ /* 0x000f2c0000300a00 */
[----:B------:R-:W4:Y:S04]  /*12dd0*/  @P3 LDG.E.U16 R89, desc[UR22][R32.64] ;  /* 0x0000001620593981 */ /* 0x000f28000c1e1500 */
[----:B------:R-:W4:Y:S04]  /*12de0*/  @P2 LDG.E.U16 R41, desc[UR22][R74.64] ;  /* 0x000000164a292981 */ /* 0x000f28000c1e1500 */
[----:B------:R-:W4:Y:S04]  /*12df0*/  @P2 LDG.E.U16 R42, desc[UR22][R76.64] ;  /* 0x000000164c2a2981 */ /* 0x000f28000c1e1500 */
[----:B--2---:R0:W-:Y:S04]  /*12e00*/  @P5 STL [R1+0x42c], R91 ;  /* 0x00042c5b01005387 */ /* 0x0041e80000100800 */
[----:B------:R1:W-:Y:S01]  /*12e10*/  @P5 STL [R1+0x428], R68 ;  /* 0x0004284401005387 */ /* 0x0003e20000100800 */
[----:B------:R-:W-:-:S03]  /*12e20*/  ISETP.GT.AND P5, PT, R4, 0x7, PT ;  /* 0x000000070400780c */ /* 0x000fc60003fa4270 */
[----:B------:R-:W2:Y:S04]  /*12e30*/  @P4 LDG.E.U16 R38, desc[UR22][R46.64] ;  /* 0x000000162e264981 */ /* 0x000ea8000c1e1500 */
[----:B------:R-:W2:Y:S04]  /*12e40*/  @P4 LDG.E.U16 R39, desc[UR22][R58.64] ;  /* 0x000000163a274981 */ /* 0x000ea8000c1e1500 */
[----:B------:R-:W2:Y:S04]  /*12e50*/  @P6 LDG.E.U16 R31, desc[UR22][R44.64] ;  /* 0x000000162c1f6981 */ /* 0x000ea8000c1e1500 */
[----:B0-----:R-:W2:Y:S04]  /*12e60*/  LDL R91, [R1+0x310] ;  /* 0x00031000015b7983 */ /* 0x001ea80000100800 */
[----:B------:R-:W2:Y:S04]  /*12e70*/  LDL R40, [R1+0x30c] ;  /* 0x00030c0001287983 */ /* 0x000ea80000100800 */
[----:B---3--:R-:W3:Y:S04]  /*12e80*/  @P5 LDG.E.U16 R69, desc[UR22][R22.64] ;  /* 0x0000001616455981 */ /* 0x008ee8000c1e1500 */
[----:B------:R-:W2:Y:S04]  /*12e90*/  @P6 LDG.E.U16 R0, desc[UR22][R34.64] ;  /* 0x0000001622006981 */ /* 0x000ea8000c1e1500 */
[----:B----4-:R-:W4:Y:S04]  /*12ea0*/  @P5 LDG.E.U16 R72, desc[UR22][R52.64] ;  /* 0x0000001634485981 */ /* 0x010f28000c1e1500 */
[----:B------:R-:W2:Y:S01]  /*12eb0*/  @P3 LDG.E.U16 R86, desc[UR22][R48.64] ;  /* 0x0000001630563981 */ /* 0x000ea2000c1e1500 */
[----:B------:R-:W-:-:S13]  /*12ec0*/  ISETP.GT.AND P3, PT, R4, 0x8, PT ;  /* 0x000000080400780c */ /* 0x000fda0003f64270 */
[----:B------:R-:W3:Y:S04]  /*12ed0*/  @P3 LDG.E.U16 R73, desc[UR22][R20.64] ;  /* 0x0000001614493981 */ /* 0x000ee8000c1e1500 */
[----:B------:R-:W3:Y:S04]  /*12ee0*/  @P3 LDG.E.U16 R90, desc[UR22][R10.64] ;  /* 0x000000160a5a3981 */ /* 0x000ee8000c1e1500 */
[----:B--2---:R-:W-:Y:S04]  /*12ef0*/  STL [R1+0xa20], R86 ;  /* 0x000a205601007387 */ /* 0x004fe80000100800 */
[----:B------:R-:W2:Y:S04]  /*12f00*/  LDL.LU.64 R32, [R1+0xc10] ;  /* 0x000c100001207983 */ /* 0x000ea80000300a00 */
[----:B------:R-:W2:Y:S04]  /*12f10*/  LDL R51, [R1+0x430] ;  /* 0x0004300001337983 */ /* 0x000ea80000100800 */
[----:B-1----:R-:W2:Y:S04]  /*12f20*/  LDL R68, [R1+0x434] ;  /* 0x0004340001447983 */ /* 0x002ea80000100800 */
[----:B------:R-:W-:Y:S04]  /*12f30*/  STL [R1+0xa24], R89 ;  /* 0x000a245901007387 */ /* 0x000fe80000100800 */
[----:B------:R-:W2:Y:S04]  /*12f40*/  LDL.LU.64 R76, [R1+0xc08] ;  /* 0x000c0800014c7983 */ /* 0x000ea80000300a00 */
[----:B------:R-:W2:Y:S04]  /*12f50*/  LDL.LU.64 R74, [R1+0xc00] ;  /* 0x000c0000014a7983 */ /* 0x000ea80000300a00 */
[----:B------:R-:W-:Y:S04]  /*12f60*/  @P2 STL [R1+0x740], R41 ;  /* 0x0007402901002387 */ /* 0x000fe80000100800 */
[----:B------:R-:W-:Y:S01]  /*12f70*/  @P2 STL [R1+0x744], R42 ;  /* 0x0007442a01002387 */ /* 0x000fe20000100800 */
[----:B------:R-:W-:-:S03]  /*12f80*/  ISETP.GT.AND P2, PT, R4, 0x9, PT ;  /* 0x000000090400780c */ /* 0x000fc60003f44270 */
[----:B------:R-:W2:Y:S04]  /*12f90*/  LDL.LU.64 R58, [R1+0xbf8] ;  /* 0x000bf800013a7983 */ /* 0x000ea80000300a00 */
[----:B------:R-:W2:Y:S04]  /*12fa0*/  LDL.LU.64 R46, [R1+0xbf0] ;  /* 0x000bf000012e7983 */ /* 0x000ea80000300a00 */
[----:B------:R-:W-:Y:S04]  /*12fb0*/  @P4 STL [R1+0x738], R38 ;  /* 0x0007382601004387 */ /* 0x000fe80000100800 */
[----:B------:R-:W-:Y:S04]  /*12fc0*/  @P4 STL [R1+0x73c], R39 ;  /* 0x00073c2701004387 */ /* 0x000fe80000100800 */
[----:B------:R-:W2:Y:S04]  /*12fd0*/  LDL.LU.64 R44, [R1+0xbe8] ;  /* 0x000be800012c7983 */ /* 0x000ea80000300a00 */
[----:B------:R-:W2:Y:S04]  /*12fe0*/  LDL.LU.64 R34, [R1+0xbe0] ;  /* 0x000be00001227983 */ /* 0x000ea80000300a00 */
[----:B------:R0:W-:Y:S04]  /*12ff0*/  @P6 STL [R1+0x730], R0 ;  /* 0x0007300001006387 */ /* 0x0001e80000100800 */
[----:B------:R-:W2:Y:S04]  /*13000*/  @P2 LDG.E.U16 R91, desc[UR22][R92.64] ;  /* 0x000000165c5b2981 */ /* 0x000ea8000c1e1500 */
[----:B------:R-:W2:Y:S04]  /*13010*/  @P2 LDG.E.U16 R40, desc[UR22][R8.64] ;  /* 0x0000001608282981 */ /* 0x000ea8000c1e1500 */
[----:B0-----:R-:W2:Y:S04]  /*13020*/  LDL R0, [R1+0x724] ;  /* 0x0007240001007983 */ /* 0x001ea80000100800 */
[----:B------:R0:W-:Y:S04]  /*13030*/  @P6 STL [R1+0x734], R31 ;  /* 0x0007341f01006387 */ /* 0x0001e80000100800 */
[----:B------:R-:W2:Y:S04]  /*13040*/  LDL.LU.64 R22, [R1+0xbd8] ;  /* 0x000bd80001167983 */ /* 0x000ea80000300a00 */
[----:B------:R-:W2:Y:S04]  /*13050*/  LDL.LU.64 R52, [R1+0xbd0] ;  /* 0x000bd00001347983 */ /* 0x000ea80000300a00 */
[----:B------:R-:W2:Y:S04]  /*13060*/  LDL.LU R39, [R1+0x70] ;  /* 0x0000700001277983 */ /* 0x000ea80000300800 */
[----:B0-----:R-:W2:Y:S04]  /*13070*/  LDL.LU R31, [R1+0xf8] ;  /* 0x0000f800011f7983 */ /* 0x001ea80000300800 */
[----:B----4-:R0:W-:Y:S04]  /*13080*/  @P5 STL [R1+0x728], R72 ;  /* 0x0007284801005387 */ /* 0x0101e80000100800 */
[----:B0-----:R-:W4:Y:S04]  /*13090*/  LDL R72, [R1+0x720] ;  /* 0x0007200001487983 */ /* 0x001f280000100800 */
[----:B---3--:R0:W-:Y:S04]  /*130a0*/  @P5 STL [R1+0x72c], R69 ;  /* 0x00072c4501005387 */ /* 0x0081e80000100800 */
[----:B------:R-:W3:Y:S04]  /*130b0*/  LDL.LU.64 R20, [R1+0xbc8] ;  /* 0x000bc80001147983 */ /* 0x000ee80000300a00 */
[----:B------:R-:W3:Y:S04]  /*130c0*/  LDL.LU.64 R10, [R1+0xbc0] ;  /* 0x000bc000010a7983 */ /* 0x000ee80000300a00 */
[----:B------:R-:W3:Y:S04]  /*130d0*/  LDL R38, [R1+0x71c] ;  /* 0x00071c0001267983 */ /* 0x000ee80000100800 */
[----:B0-----:R-:W3:Y:S04]  /*130e0*/  LDL R69, [R1+0x718] ;  /* 0x0007180001457983 */ /* 0x001ee80000100800 */
[----:B------:R0:W-:Y:S04]  /*130f0*/  @P3 STL [R1+0x2b8], R73 ;  /* 0x0002b84901003387 */ /* 0x0001e80000100800 */
[----:B0-----:R-:W3:Y:S04]  /*13100*/  LDL R73, [R1+0x714] ;  /* 0x0007140001497983 */ /* 0x001ee80000100800 */
[----:B------:R0:W-:Y:S04]  /*13110*/  @P3 STL [R1+0x2bc], R90 ;  /* 0x0002bc5a01003387 */ /* 0x0001e80000100800 */
[----:B0-----:R-:W3:Y:S04]  /*13120*/  LDL R90, [R1+0x710] ;  /* 0x00071000015a7983 */ /* 0x001ee80000100800 */
[----:B------:R-:W3:Y:S04]  /*13130*/  LDL.LU.64 R8, [R1+0xbb8] ;  /* 0x000bb80001087983 */ /* 0x000ee80000300a00 */
[----:B------:R-:W3:Y:S01]  /*13140*/  LDL.LU.64 R92, [R1+0xbb0] ;  /* 0x000bb000015c7983 */ /* 0x000ee20000300a00 */
[----:B------:R-:W-:-:S02]  /*13150*/  ISETP.GT.AND P4, PT, R4, 0xa, PT ;  /* 0x0000000a0400780c */ /* 0x000fc40003f84270 */
[C---:B------:R-:W-:Y:S02]  /*13160*/  ISETP.GT.AND P6, PT, R4.reuse, 0xb, PT ;  /* 0x0000000b0400780c */ /* 0x040fe40003fc4270 */
[----:B------:R-:W-:-:S09]  /*13170*/  ISETP.GT.AND P5, PT, R4, 0xc, PT ;  /* 0x0000000c0400780c */ /* 0x000fd20003fa4270 */
[----:B--2---:R-:W2:Y:S04]  /*13180*/  @P4 LDG.E.U16 R51, desc[UR22][R80.64] ;  /* 0x0000001650334981 */ /* 0x004ea8000c1e1500 */
[----:B------:R-:W2:Y:S04]  /*13190*/  @P4 LDG.E.U16 R68, desc[UR22][R2.64] ;  /* 0x0000001602444981 */ /* 0x000ea8000c1e1500 */
[----:B------:R0:W-:Y:S04]  /*131a0*/  @P2 STL [R1+0x310], R91 ;  /* 0x0003105b01002387 */ /* 0x0001e80000100800 */
[----:B------:R-:W2:Y:S04]  /*131b0*/  @P5 LDG.E.U16 R0, desc[UR22][R26.64] ;  /* 0x000000161a005981 */ /* 0x000ea8000c1e1500 */
[----:B0-----:R-:W2:Y:S04]  /*131c0*/  LDL R91, [R1+0x2c0] ;  /* 0x0002c000015b7983 */ /* 0x001ea80000100800 */
[----:B------:R0:W-:Y:S01]  /*131d0*/  @P2 STL [R1+0x30c], R40 ;  /* 0x00030c2801002387 */ /* 0x0001e20000100800 */
[----:B------:R-:W-:-:S02]  /*131e0*/  IMAD.MOV.U32 R41, RZ, RZ, R39 ;  /* 0x000000ffff297224 */ /* 0x000fc400078e0027 */
[----:B0-----:R-:W-:Y:S01]  /*131f0*/  IMAD.MOV.U32 R40, RZ, RZ, R31 ;  /* 0x000000ffff287224 */ /* 0x001fe200078e001f */
[----:B---3--:R-:W3:Y:S04]  /*13200*/  @P6 LDG.E.U16 R92, desc[UR22][R70.64] ;  /* 0x00000016465c6981 */ /* 0x008ee8000c1e1500 */
[----:B------:R-:W3:Y:S01]  /*13210*/  @P6 LDG.E.U16 R88, desc[UR22][R40.64] ;  /* 0x0000001628586981 */ /* 0x000ee2000c1e1500 */
[C---:B------:R-:W-:Y:S02]  /*13220*/  ISETP.GT.AND P3, PT, R4.reuse, 0xd, PT ;  /* 0x0000000d0400780c */ /* 0x040fe40003f64270 */
[C---:B------:R-:W-:Y:S01]  /*13230*/  ISETP.GT.AND P2, PT, R4.reuse, 0xe, PT ;  /* 0x0000000e0400780c */ /* 0x040fe20003f44270 */
[----:B------:R-:W3:Y:S04]  /*13240*/  LDL.LU.64 R80, [R1+0xba8] ;  /* 0x000ba80001507983 */ /* 0x000ee80000300a00 */
[----:B------:R-:W3:Y:S04]  /*13250*/  LDL.LU.64 R2, [R1+0xba0] ;  /* 0x000ba00001027983 */ /* 0x000ee80000300a00 */
[----:B----4-:R-:W4:Y:S04]  /*13260*/  @P5 LDG.E.U16 R72, desc[UR22][R64.64] ;  /* 0x0000001640485981 */ /* 0x010f28000c1e1500 */
[----:B------:R-:W4:Y:S04]  /*13270*/  @P3 LDG.E.U16 R69, desc[UR22][R54.64] ;  /* 0x0000001636453981 */ /* 0x000f28000c1e1500 */
[----:B------:R-:W4:Y:S04]  /*13280*/  @P3 LDG.E.U16 R38, desc[UR22][R62.64] ;  /* 0x000000163e263981 */ /* 0x000f28000c1e1500 */
[----:B------:R-:W4:Y:S04]  /*13290*/  @P2 LDG.E.U16 R73, desc[UR22][R60.64] ;  /* 0x000000163c492981 */ /* 0x000f28000c1e1500 */
[----:B------:R-:W4:Y:S04]  /*132a0*/  @P2 LDG.E.U16 R90, desc[UR22][R78.64] ;  /* 0x000000164e5a2981 */ /* 0x000f28000c1e1500 */
[----:B--2---:R-:W-:Y:S04]  /*132b0*/  @P4 STL [R1+0x434], R68 ;  /* 0x0004344401004387 */ /* 0x004fe80000100800 */
[----:B------:R0:W-:Y:S01]  /*132c0*/  @P4 STL [R1+0x430], R51 ;  /* 0x0004303301004387 */ /* 0x0001e20000100800 */
[----:B------:R-:W-:-:S03]  /*132d0*/  ISETP.GT.AND P4, PT, R4, 0x10, PT ;  /* 0x000000100400780c */ /* 0x000fc60003f84270 */
[----:B------:R-:W-:Y:S10]  /*132e0*/  STL.64 [R1+0x200], R40 ;  /* 0x0002002801007387 */ /* 0x000ff40000100a00 */
[----:B------:R-:W2:Y:S04]  /*132f0*/  @P4 LDG.E.U16 R91, desc[UR22][R36.64] ;  /* 0x00000016245b4981 */ /* 0x000ea8000c1e1500 */
[----:B---3--:R-:W-:Y:S04]  /*13300*/  STL [R1+0xa28], R88 ;  /* 0x000a285801007387 */ /* 0x008fe80000100800 */
[----:B------:R-:W3:Y:S04]  /*13310*/  LDL.LU.64 R70, [R1+0xb98] ;  /* 0x000b980001467983 */ /* 0x000ee80000300a00 */
[----:B------:R-:W3:Y:S04]  /*13320*/  LDL R49, [R1+0x70c] ;  /* 0x00070c0001317983 */ /* 0x000ee80000100800 */
[----:B------:R-:W3:Y:S04]  /*13330*/  LDL R48, [R1+0x708] ;  /* 0x0007080001307983 */ /* 0x000ee80000100800 */
[----:B------:R-:W3:Y:S04]  /*13340*/  LDL R43, [R1+0x2c4] ;  /* 0x0002c400012b7983 */ /* 0x000ee80000100800 */
[----:B0-----:R-:W3:Y:S04]  /*13350*/  LDL R51, [R1+0x314] ;  /* 0x0003140001337983 */ /* 0x001ee80000100800 */
[----:B------:R-:W3:Y:S04]  /*13360*/  LDL R68, [R1+0x318] ;  /* 0x0003180001447983 */ /* 0x000ee80000100800 */
[----:B------:R-:W-:Y:S04]  /*13370*/  STL [R1+0xa2c], R92 ;  /* 0x000a2c5c01007387 */ /* 0x000fe80000100800 */
[----:B------:R-:W3:Y:S04]  /*13380*/  LDL.LU R31, [R1+0x11c] ;  /* 0x00011c00011f7983 */ /* 0x000ee80000300800 */
[----:B------:R0:W-:Y:S04]  /*13390*/  @P5 STL [R1+0x724], R0 ;  /* 0x0007240001005387 */ /* 0x0001e80000100800 */
[----:B0-----:R-:W3:Y:S04]  /*133a0*/  LDL.LU R0, [R1+0x144] ;  /* 0x0001440001007983 */ /* 0x001ee80000300800 */
[----:B------:R-:W3:Y:S04]  /*133b0*/  LDL.LU R27, [R1+0x120] ;  /* 0x00012000011b7983 */ /* 0x000ee80000300800 */
[----:B------:R-:W3:Y:S04]  /*133c0*/  LDL.LU R26, [R1+0x148] ;  /* 0x00014800011a7983 */ /* 0x000ee80000300800 */
[----:B------:R-:W3:Y:S04]  /*133d0*/  LDL.LU.64 R64, [R1+0xb90] ;  /* 0x000b900001407983 */ /* 0x000ee80000300a00 */
[----:B----4-:R0:W-:Y:S04]  /*133e0*/  @P5 STL [R1+0x720], R72 ;  /* 0x0007204801005387 */ /* 0x0101e80000100800 */
[----:B0-----:R-:W4:Y:S04]  /*133f0*/  LDL R72, [R1+0x43c] ;  /* 0x00043c0001487983 */ /* 0x001f280000100800 */
[----:B------:R-:W4:Y:S04]  /*13400*/  LDL.LU.64 R62, [R1+0xb88] ;  /* 0x000b8800013e7983 */ /* 0x000f280000300a00 */
[----:B------:R-:W4:Y:S04]  /*13410*/  LDL.LU.64 R54, [R1+0xb80] ;  /* 0x000b800001367983 */ /* 0x000f280000300a00 */
[----:B------:R0:W-:Y:S04]  /*13420*/  @P3 STL [R1+0x718], R69 ;  /* 0x0007184501003387 */ /* 0x0001e80000100800 */
[----:B------:R-:W-:Y:S04]  /*13430*/  @P3 STL [R1+0x71c], R38 ;  /* 0x00071c2601003387 */ /* 0x000fe80000100800 */
[----:B------:R-:W4:Y:S04]  /*13440*/  LDL.LU.64 R60, [R1+0xb78] ;  /* 0x000b7800013c7983 */ /* 0x000f280000300a00 */
[----:B0-----:R-:W4:Y:S04]  /*13450*/  LDL R69, [R1+0x2cc] ;  /* 0x0002cc0001457983 */ /* 0x001f280000100800 */
[----:B------:R-:W4:Y:S04]  /*13460*/  LDL R78, [R1+0x704] ;  /* 0x00070400014e7983 */ /* 0x000f280000100800 */
[----:B------:R0:W-:Y:S01]  /*13470*/  @P2 STL [R1+0x714], R73 ;  /* 0x0007144901002387 */ /* 0x0001e20000100800 */
[----:B------:R-:W-:-:S03]  /*13480*/  ISETP.GT.AND P6, PT, R4, 0xf, PT ;  /* 0x0000000f0400780c */ /* 0x000fc60003fc4270 */
[----:B0-----:R-:W4:Y:S04]  /*13490*/  LDL R73, [R1+0x700] ;  /* 0x0007000001497983 */ /* 0x001f280000100800 */
[----:B------:R-:W4:Y:S04]  /*134a0*/  LDL.LU.64 R36, [R1+0xb70] ;  /* 0x000b700001247983 */ /* 0x000f280000300a00 */
[----:B------:R-:W4:Y:S04]  /*134b0*/  LDL R79, [R1+0x6fc] ;  /* 0x0006fc00014f7983 */ /* 0x000f280000100800 */
[----:B------:R-:W-:Y:S04]  /*134c0*/  @P2 STL [R1+0x710], R90 ;  /* 0x0007105a01002387 */ /* 0x000fe80000100800 */
[----:B--2---:R0:W-:Y:S04]  /*134d0*/  @P4 STL [R1+0x2c0], R91 ;  /* 0x0002c05b01004387 */ /* 0x0041e80000100800 */
[----:B---3--:R-:W2:Y:S01]  /*134e0*/  @P4 LDG.E.U16 R43, desc[UR22][R24.64] ;  /* 0x00000016182b4981 */ /* 0x008ea2000c1e1500 */
[----:B0-----:R-:W-:-:S02]  /*134f0*/  IMAD.MOV.U32 R91, RZ, RZ, R31 ;  /* 0x000000ffff5b7224 */ /* 0x001fc400078e001f */
[----:B------:R-:W-:Y:S02]  /*13500*/  IMAD.MOV.U32 R90, RZ, RZ, R0 ;  /* 0x000000ffff5a7224 */ /* 0x000fe400078e0000 */
[----:B------:R-:W3:Y:S04]  /*13510*/  LDL R0, [R1+0x6f8] ;  /* 0x0006f80001007983 */ /* 0x000ee80000100800 */
[----:B------:R-:W2:Y:S04]  /*13520*/  LDL.LU R39, [R1+0x170] ;  /* 0x0001700001277983 */ /* 0x000ea80000300800 */
[----:B------:R-:W-:Y:S04]  /*13530*/  STL.64 [R1+0x1b8], R90 ;  /* 0x0001b85a01007387 */ /* 0x000fe80000100a00 */
[----:B------:R-:W2:Y:S04]  /*13540*/  LDL.LU R38, [R1+0x2d0] ;  /* 0x0002d00001267983 */ /* 0x000ea80000300800 */
[----:B------:R0:W-:Y:S04]  /*13550*/  STL.64 [R1+0x1c0], R26 ;  /* 0x0001c01a01007387 */ /* 0x0001e80000100a00 */
[----:B------:R-:W2:Y:S04]  /*13560*/  LDL.LU R41, [R1+0x178] ;  /* 0x0001780001297983 */ /* 0x000ea80000300800 */
[----:B------:R-:W2:Y:S04]  /*13570*/  LDL.LU R40, [R1+0x2d4] ;  /* 0x0002d40001287983 */ /* 0x000ea80000300800 */
[----:B------:R-:W2:Y:S04]  /*13580*/  LDL.LU R42, [R1+0x180] ;  /* 0x00018000012a7983 */ /* 0x000ea80000300800 */
[----:B------:R-:W2:Y:S04]  /*13590*/  LDL.LU R31, [R1+0x2d8] ;  /* 0x0002d800011f7983 */ /* 0x000ea80000300800 */
[----:B------:R-:W2:Y:S04]  /*135a0*/  @P6 LDG.E.U16 R49, desc[UR22][R26.64] ;  /* 0x000000161a316981 */ /* 0x000ea8000c1e1500 */
[----:B------:R-:W2:Y:S04]  /*135b0*/  @P6 LDG.E.U16 R48, desc[UR22][R90.64] ;  /* 0x000000165a306981 */ /* 0x000ea8000c1e1500 */
[----:B0-----:R-:W2:Y:S04]  /*135c0*/  LDL.LU.64 R26, [R1+0xb68] ;  /* 0x000b6800011a7983 */ /* 0x001ea80000300a00 */
[----:B------:R-:W2:Y:S01]  /*135d0*/  LDL.LU.64 R90, [R1+0xb60] ;  /* 0x000b6000015a7983 */ /* 0x000ea20000300a00 */
[----:B------:R-:W-:-:S02]  /*135e0*/  ISETP.GT.AND P5, PT, R4, 0x11, PT ;  /* 0x000000110400780c */ /* 0x000fc40003fa4270 */
[C---:B------:R-:W-:Y:S02]  /*135f0*/  ISETP.GT.AND P3, PT, R4.reuse, 0x12, PT ;  /* 0x000000120400780c */ /* 0x040fe40003f64270 */
[----:B------:R-:W-:-:S09]  /*13600*/  ISETP.GT.AND P2, PT, R4, 0x18, PT ;  /* 0x000000180400780c */ /* 0x000fd20003f44270 */
[----:B------:R-:W3:Y:S04]  /*13610*/  @P5 LDG.E.U16 R68, desc[UR22][R12.64] ;  /* 0x000000160c445981 */ /* 0x000ee8000c1e1500 */
[----:B------:R-:W3:Y:S04]  /*13620*/  @P5 LDG.E.U16 R51, desc[UR22][R14.64] ;  /* 0x000000160e335981 */ /* 0x000ee8000c1e1500 */
[----:B----4-:R-:W4:Y:S04]  /*13630*/  @P3 LDG.E.U16 R72, desc[UR22][R82.64] ;  /* 0x0000001652483981 */ /* 0x010f28000c1e1500 */
[----:B------:R-:W3:Y:S04]  /*13640*/  @P2 LDG.E.U16 R69, desc[UR22][R74.64] ;  /* 0x000000164a452981 */ /* 0x000ee8000c1e1500 */
[----:B--2---:R-:W2:Y:S04]  /*13650*/  @P3 LDG.E.U16 R90, desc[UR22][R84.64] ;  /* 0x00000016545a3981 */ /* 0x004ea8000c1e1500 */
[----:B------:R-:W4:Y:S04]  /*13660*/  @P2 LDG.E.U16 R91, desc[UR22][R76.64] ;  /* 0x000000164c5b2981 */ /* 0x000f28000c1e1500 */
[----:B------:R-:W-:Y:S04]  /*13670*/  @P6 STL [R1+0x708], R48 ;  /* 0x0007083001006387 */ /* 0x000fe80000100800 */
[----:B------:R-:W-:Y:S04]  /*13680*/  @P6 STL [R1+0x70c], R49 ;  /* 0x00070c3101006387 */ /* 0x000fe80000100800 */
[----:B------:R-:W4:Y:S04]  /*13690*/  LDL.LU.64 R24, [R1+0xb58] ;  /* 0x000b580001187983 */ /* 0x000f280000300a00 */
[----:B------:R-:W-:Y:S04]  /*136a0*/  @P4 STL [R1+0x2c4], R43 ;  /* 0x0002c42b01004387 */ /* 0x000fe80000100800 */
[----:B------:R-:W4:Y:S04]  /*136b0*/  LDL.LU.64 R14, [R1+0xb50] ;  /* 0x000b5000010e7983 */ /* 0x000f280000300a00 */
[----:B------:R-:W4:Y:S04]  /*136c0*/  LDL.LU.64 R12, [R1+0xb48] ;  /* 0x000b4800010c7983 */ /* 0x000f280000300a00 */
[----:B---3--:R-:W-:Y:S04]  /*136d0*/  @P5 STL [R1+0x318], R68 ;  /* 0x0003184401005387 */ /* 0x008fe80000100800 */
[----:B------:R-:W-:Y:S04]  /*136e0*/  @P5 STL [R1+0x314], R51 ;  /* 0x0003143301005387 */ /* 0x000fe80000100800 */
[----:B------:R-:W3:Y:S04]  /*136f0*/  LDL.LU.64 R84, [R1+0xb40] ;  /* 0x000b400001547983 */ /* 0x000ee80000300a00 */
[----:B--2---:R-:W-:Y:S04]  /*13700*/  STL [R1+0xa3c], R90 ;  /* 0x000a3c5a01007387 */ /* 0x004fe80000100800 */
[----:B------:R-:W2:Y:S04]  /*13710*/  LDL.LU.64 R82, [R1+0xb38] ;  /* 0x000b380001527983 */ /* 0x000ea80000300a00 */
[----:B------:R-:W2:Y:S04]  /*13720*/  LDL.LU.64 R76, [R1+0xb30] ;  /* 0x000b3000014c7983 */ /* 0x000ea80000300a00 */
[----:B----4-:R0:W-:Y:S04]  /*13730*/  STL [R1+0x2c8], R91 ;  /* 0x0002c85b01007387 */ /* 0x0101e80000100800 */
[----:B0-----:R-:W4:Y:S01]  /*13740*/  LDL.LU R91, [R1+0xb28] ;  /* 0x000b2800015b7983 */ /* 0x001f220000300800 */
[----:B------:R-:W-:-:S02]  /*13750*/  ISETP.GT.AND P6, PT, R4, 0x13, PT ;  /* 0x000000130400780c */ /* 0x000fc40003fc4270 */
[C---:B------:R-:W-:Y:S01]  /*13760*/  ISETP.GT.AND P4, PT, R4.reuse, 0x14, PT ;  /* 0x000000140400780c */ /* 0x040fe20003f84270 */
[----:B------:R-:W-:Y:S02]  /*13770*/  IMAD.MOV.U32 R43, RZ, RZ, R42 ;  /* 0x000000ffff2b7224 */ /* 0x000fe400078e002a */
[----:B------:R-:W-:Y:S01]  /*13780*/  IMAD.MOV.U32 R42, RZ, RZ, R31 ;  /* 0x000000ffff2a7224 */ /* 0x000fe200078e001f */
[----:B------:R-:W-:-:S07]  /*13790*/  ISETP.GT.AND P5, PT, R4, 0x15, PT ;  /* 0x000000150400780c */ /* 0x000fce0003fa4270 */
[----:B------:R-:W2:Y:S04]  /*137a0*/  @P6 LDG.E.U16 R93, desc[UR22][R42.64] ;  /* 0x000000162a5d6981 */ /* 0x000ea8000c1e1500 */
[----:B------:R-:W3:Y:S04]  /*137b0*/  @P4 LDG.E.U16 R73, desc[UR22][R66.64] ;  /* 0x0000001642494981 */ /* 0x000ee8000c1e1500 */
[----:B------:R-:W3:Y:S04]  /*137c0*/  @P4 LDG.E.U16 R78, desc[UR22][R38.64] ;  /* 0x00000016264e4981 */ /* 0x000ee8000c1e1500 */
[----:B------:R0:W-:Y:S04]  /*137d0*/  @P3 STL [R1+0x43c], R72 ;  /* 0x00043c4801003387 */ /* 0x0001e80000100800 */
[----:B------:R-:W3:Y:S04]  /*137e0*/  @P5 LDG.E.U16 R79, desc[UR22][R56.64] ;  /* 0x00000016384f5981 */ /* 0x000ee8000c1e1500 */
[----:B------:R-:W3:Y:S04]  /*137f0*/  @P5 LDG.E.U16 R0, desc[UR22][R32.64] ;  /* 0x0000001620005981 */ /* 0x000ee8000c1e1500 */
[----:B0-----:R-:W3:Y:S04]  /*13800*/  LDL R72, [R1+0x2dc] ;  /* 0x0002dc0001487983 */ /* 0x001ee80000100800 */
[----:B----4-:R-:W4:Y:S04]  /*13810*/  @P6 LDG.E.U16 R91, desc[UR22][R40.64] ;  /* 0x00000016285b6981 */ /* 0x010f28000c1e1500 */
[----:B------:R-:W-:Y:S04]  /*13820*/  STL.64 [R1+0x170], R38 ;  /* 0x0001702601007387 */ /* 0x000fe80000100a00 */
[----:B------:R-:W-:Y:S01]  /*13830*/  STL.64 [R1+0x178], R40 ;  /* 0x0001782801007387 */ /* 0x000fe20000100a00 */
[----:B------:R-:W-:-:S03]  /*13840*/  ISETP.GT.AND P3, PT, R4, 0x20, PT ;  /* 0x000000200400780c */ /* 0x000fc60003f64270 */
[----:B------:R-:W-:Y:S04]  /*13850*/  STL.64 [R1+0x180], R42 ;  /* 0x0001802a01007387 */ /* 0x000fe80000100a00 */
[----:B--2---:R-:W-:Y:S06]  /*13860*/  STL [R1+0xa30], R93 ;  /* 0x000a305d01007387 */ /* 0x004fec0000100800 */
[----:B---3--:R-:W2:Y:S04]  /*13870*/  @P3 LDG.E.U16 R72, desc[UR22][R58.64] ;  /* 0x000000163a483981 */ /* 0x008ea8000c1e1500 */
[----:B----4-:R-:W-:Y:S04]  /*13880*/  STL [R1+0xa34], R91 ;  /* 0x000a345b01007387 */ /* 0x010fe80000100800 */
[----:B------:R-:W-:Y:S04]  /*13890*/  @P2 STL [R1+0x2cc], R69 ;  /* 0x0002cc4501002387 */ /* 0x000fe80000100800 */
[----:B------:R0:W-:Y:S04]  /*138a0*/  @P4 STL [R1+0x700], R73 ;  /* 0x0007004901004387 */ /* 0x0001e80000100800 */
[----:B0-----:R-:W3:Y:S04]  /*138b0*/  LDL R73, [R1+0x2e4] ;  /* 0x0002e40001497983 */ /* 0x001ee80000100800 */
[----:B------:R0:W-:Y:S04]  /*138c0*/  @P4 STL [R1+0x704], R78 ;  /* 0x0007044e01004387 */ /* 0x0001e80000100800 */
[----:B------:R-:W4:Y:S04]  /*138d0*/  LDL.LU R43, [R1+0x3bc] ;  /* 0x0003bc00012b7983 */ /* 0x000f280000300800 */
[----:B------:R-:W3:Y:S04]  /*138e0*/  LDL.LU R48, [R1+0x39c] ;  /* 0x00039c0001307983 */ /* 0x000ee80000300800 */
[----:B------:R-:W3:Y:S04]  /*138f0*/  LDL.LU R41, [R1+0x2e0] ;  /* 0x0002e00001297983 */ /* 0x000ee80000300800 */
[----:B------:R-:W3:Y:S04]  /*13900*/  LDL.LU R40, [R1+0x334] ;  /* 0x0003340001287983 */ /* 0x000ee80000300800 */
[----:B------:R-:W3:Y:S04]  /*13910*/  LDL.LU R39, [R1+0x328] ;  /* 0x0003280001277983 */ /* 0x000ee80000300800 */
[----:B------:R-:W3:Y:S04]  /*13920*/  LDL.LU R38, [R1+0x338] ;  /* 0x0003380001267983 */ /* 0x000ee80000300800 */
[----:B------:R-:W3:Y:S04]  /*13930*/  LDL.LU R33, [R1+0x32c] ;  /* 0x00032c0001217983 */ /* 0x000ee80000300800 */
[----:B------:R-:W3:Y:S04]  /*13940*/  LDL.LU R32, [R1+0x33c] ;  /* 0x00033c0001207983 */ /* 0x000ee80000300800 */
[----:B------:R-:W3:Y:S04]  /*13950*/  LDL R88, [R1+0x6f4] ;  /* 0x0006f40001587983 */ /* 0x000ee80000100800 */
[----:B------:R-:W3:Y:S04]  /*13960*/  LDL R50, [R1+0x6f0] ;  /* 0x0006f00001327983 */ /* 0x000ee80000100800 */
[----:B------:R-:W3:Y:S04]  /*13970*/  LDL R49, [R1+0x6ec] ;  /* 0x0006ec0001317983 */ /* 0x000ee80000100800 */
[----:B------:R-:W3:Y:S04]  /*13980*/  LDL R51, [R1+0x6e8] ;  /* 0x0006e80001337983 */ /* 0x000ee80000100800 */
[----:B------:R-:W3:Y:S04]  /*13990*/  LDL R56, [R1+0x2e8] ;  /* 0x0002e80001387983 */ /* 0x000ee80000100800 */
[----:B------:R-:W3:Y:S04]  /*139a0*/  LDL R57, [R1+0x2ec] ;  /* 0x0002ec0001397983 */ /* 0x000ee80000100800 */
[----:B0-----:R-:W3:Y:S04]  /*139b0*/  LDL R78, [R1+0x31c] ;  /* 0x00031c00014e7983 */ /* 0x001ee80000100800 */
[----:B------:R0:W-:Y:S04]  /*139c0*/  @P5 STL [R1+0x6fc], R79 ;  /* 0x0006fc4f01005387 */ /* 0x0001e80000100800 */
[----:B0-----:R-:W3:Y:S04]  /*139d0*/  LDL R79, [R1+0x320] ;  /* 0x00032000014f7983 */ /* 0x001ee80000100800 */
[----:B------:R0:W-:Y:S04]  /*139e0*/  @P5 STL [R1+0x6f8], R0 ;  /* 0x0006f80001005387 */ /* 0x0001e80000100800 */
[----:B0-----:R-:W3:Y:S04]  /*139f0*/  LDL R0, [R1+0x440] ;  /* 0x0004400001007983 */ /* 0x001ee80000100800 */
[----:B------:R-:W3:Y:S04]  /*13a00*/  LDL.LU R42, [R1+0x330] ;  /* 0x00033000012a7983 */ /* 0x000ee80000300800 */
[----:B------:R-:W3:Y:S01]  /*13a10*/  LDL.LU R31, [R1+0x340] ;  /* 0x00034000011f7983 */ /* 0x000ee20000300800 */
[----:B------:R-:W-:-:S03]  /*13a20*/  ISETP.GT.AND P2, PT, R4, 0x16, PT ;  /* 0x000000160400780c */ /* 0x000fc60003f44270 */
[----:B--2---:R0:W-:Y:S04]  /*13a30*/  @P3 STL [R1+0x2dc], R72 ;  /* 0x0002dc4801003387 */ /* 0x0041e80000100800 */
[----:B0-----:R-:W2:Y:S01]  /*13a40*/  LDL R72, [R1+0x444] ;  /* 0x0004440001487983 */ /* 0x001ea20000100800 */
[----:B------:R-:W-:Y:S01]  /*13a50*/  ISETP.GT.AND P4, PT, R4, 0x17, PT ;  /* 0x000000170400780c */ /* 0x000fe20003f84270 */
[----:B----4-:R-:W-:Y:S02]  /*13a60*/  IMAD.MOV.U32 R74, RZ, RZ, R43 ;  /* 0x000000ffff4a7224 */ /* 0x010fe400078e002b */
[----:B---3--:R-:W-:Y:S02]  /*13a70*/  IMAD.MOV.U32 R75, RZ, RZ, R48 ;  /* 0x000000ffff4b7224 */ /* 0x008fe400078e0030 */
[----:B------:R-:W-:-:S03]  /*13a80*/  IMAD.MOV.U32 R93, RZ, RZ, R41 ;  /* 0x000000ffff5d7224 */ /* 0x000fc600078e0029 */
[----:B------:R0:W-:Y:S01]  /*13a90*/  STL.64 [R1+0xa8], R74 ;  /* 0x0000a84a01007387 */ /* 0x0001e20000100a00 */
[----:B------:R-:W-:-:S03]  /*13aa0*/  IMAD.MOV.U32 R92, RZ, RZ, R40 ;  /* 0x000000ffff5c7224 */ /* 0x000fc600078e0028 */
[----:B------:R-:W3:Y:S01]  /*13ab0*/  LDL.LU R48, [R1+0x3a0] ;  /* 0x0003a00001307983 */ /* 0x000ee20000300800 */
[----:B------:R-:W-:Y:S02]  /*13ac0*/  IMAD.MOV.U32 R59, RZ, RZ, R39 ;  /* 0x000000ffff3b7224 */ /* 0x000fe400078e0027 */
[----:B------:R-:W-:Y:S01]  /*13ad0*/  IMAD.MOV.U32 R58, RZ, RZ, R38 ;  /* 0x000000ffff3a7224 */ /* 0x000fe200078e0026 */
[----:B------:R-:W-:Y:S01]  /*13ae0*/  STL.64 [R1+0x138], R92 ;  /* 0x0001385c01007387 */ /* 0x000fe20000100a00 */
[----:B------:R-:W-:Y:S02]  /*13af0*/  IMAD.MOV.U32 R67, RZ, RZ, R33 ;  /* 0x000000ffff437224 */ /* 0x000fe400078e0021 */
[----:B------:R-:W-:Y:S01]  /*13b00*/  IMAD.MOV.U32 R66, RZ, RZ, R32 ;  /* 0x000000ffff427224 */ /* 0x000fe200078e0020 */
[----:B------:R-:W-:Y:S04]  /*13b10*/  STL.64 [R1+0x140], R58 ;  /* 0x0001403a01007387 */ /* 0x000fe80000100a00 */
[----:B------:R-:W4:Y:S04]  /*13b20*/  @P3 LDG.E.U16 R73, desc[UR22][R74.64] ;  /* 0x000000164a493981 */ /* 0x000f28000c1e1500 */
[----:B------:R-:W-:Y:S04]  /*13b30*/  STL.64 [R1+0x148], R66 ;  /* 0x0001484201007387 */ /* 0x000fe80000100a00 */
[----:B------:R-:W2:Y:S04]  /*13b40*/  LDL.LU R43, [R1+0x3b8] ;  /* 0x0003b800012b7983 */ /* 0x000ea80000300800 */
[----:B------:R-:W2:Y:S04]  /*13b50*/  LDL.LU R33, [R1+0x34c] ;  /* 0x00034c0001217983 */ /* 0x000ea80000300800 */
[----:B------:R-:W2:Y:S04]  /*13b60*/  LDL.LU R32, [R1+0x364] ;  /* 0x0003640001207983 */ /* 0x000ea80000300800 */
[----:B------:R-:W2:Y:S04]  /*13b70*/  @P2 LDG.E.U16 R50, desc[UR22][R66.64] ;  /* 0x0000001642322981 */ /* 0x000ea8000c1e1500 */
[----:B------:R-:W3:Y:S04]  /*13b80*/  LDL.LU R39, [R1+0x350] ;  /* 0x0003500001277983 */ /* 0x000ee80000300800 */
[----:B------:R-:W3:Y:S04]  /*13b90*/  LDL.LU R38, [R1+0x368] ;  /* 0x0003680001267983 */ /* 0x000ee80000300800 */
[----:B------:R-:W3:Y:S04]  /*13ba0*/  LDL.LU R41, [R1+0x354] ;  /* 0x0003540001297983 */ /* 0x000ee80000300800 */
[----:B------:R-:W3:Y:S04]  /*13bb0*/  LDL.LU R40, [R1+0x35c] ;  /* 0x00035c0001287983 */ /* 0x000ee80000300800 */
[----:B0-----:R-:W3:Y:S04]  /*13bc0*/  LDL.LU.64 R74, [R1+0xb20] ;  /* 0x000b2000014a7983 */ /* 0x001ee80000300a00 */
[----:B------:R-:W3:Y:S04]  /*13bd0*/  @P4 LDG.E.U16 R51, desc[UR22][R92.64] ;  /* 0x000000165c334981 */ /* 0x000ee8000c1e1500 */
[----:B------:R-:W3:Y:S01]  /*13be0*/  @P4 LDG.E.U16 R49, desc[UR22][R58.64] ;  /* 0x000000163a314981 */ /* 0x000ee2000c1e1500 */
[----:B------:R-:W-:-:S03]  /*13bf0*/  IMAD.MOV.U32 R69, RZ, RZ, R42 ;  /* 0x000000ffff457224 */ /* 0x000fc600078e002a */
[----:B------:R-:W3:Y:S01]  /*13c00*/  LDL.LU R42, [R1+0x358] ;  /* 0x00035800012a7983 */ /* 0x000ee20000300800 */
[----:B------:R-:W-:-:S03]  /*13c10*/  IMAD.MOV.U32 R68, RZ, RZ, R31 ;  /* 0x000000ffff447224 */ /* 0x000fc600078e001f */
[----:B------:R-:W3:Y:S04]  /*13c20*/  LDL.LU R31, [R1+0x360] ;  /* 0x00036000011f7983 */ /* 0x000ee80000300800 */
[----:B------:R-:W3:Y:S01]  /*13c30*/  @P2 LDG.E.U16 R88, desc[UR22][R68.64] ;  /* 0x0000001644582981 */ /* 0x000ee2000c1e1500 */
[----:B------:R-:W-:-:S03]  /*13c40*/  ISETP.GT.AND P5, PT, R4, 0x28, PT ;  /* 0x000000280400780c */ /* 0x000fc60003fa4270 */
[----:B------:R-:W-:Y:S10]  /*13c50*/  STL.64 [R1+0x150], R68 ;  /* 0x0001504401007387 */ /* 0x000ff40000100a00 */
[----:B------:R-:W3:Y:S04]  /*13c60*/  @P5 LDG.E.U16 R57, desc[UR22][R2.64] ;  /* 0x0000001602395981 */ /* 0x000ee8000c1e1500 */
[----:B------:R-:W3:Y:S04]  /*13c70*/  @P5 LDG.E.U16 R56, desc[UR22][R80.64] ;  /* 0x0000001650385981 */ /* 0x000ee8000c1e1500 */
[----:B----4-:R0:W-:Y:S01]  /*13c80*/  @P3 STL [R1+0x2e4], R73 ;  /* 0x0002e44901003387 */ /* 0x0101e20000100800 */
[----:B------:R-:W-:-:S03]  /*13c90*/  ISETP.GT.AND P3, PT, R4, 0x19, PT ;  /* 0x000000190400780c */ /* 0x000fc60003f64270 */
[----:B0-----:R-:W4:Y:S04]  /*13ca0*/  LDL R73, [R1+0x2f0] ;  /* 0x0002f00001497983 */ /* 0x001f280000100800 */
[----:B------:R-:W4:Y:S04]  /*13cb0*/  LDL.LU.64 R68, [R1+0xb18] ;  /* 0x000b180001447983 */ /* 0x000f280000300a00 */
[----:B------:R-:W4:Y:S04]  /*13cc0*/  LDL.LU.64 R66, [R1+0xb10] ;  /* 0x000b100001427983 */ /* 0x000f280000300a00 */
[----:B--2---:R0:W-:Y:S02]  /*13cd0*/  @P2 STL [R1+0x6f0], R50 ;  /* 0x0006f03201002387 */ /* 0x0041e40000100800 */
[----:B0-----:R-:W-:-:S02]  /*13ce0*/  IMAD.MOV.U32 R50, RZ, RZ, R43 ;  /* 0x000000ffff327224 */ /* 0x001fc400078e002b */
[----:B---3--:R-:W2:Y:S01]  /*13cf0*/  @P3 LDG.E.U16 R79, desc[UR22][R40.64] ;  /* 0x00000016284f3981 */ /* 0x008ea2000c1e1500 */
[----:B------:R-:W-:-:S03]  /*13d00*/  IMAD.MOV.U32 R43, RZ, RZ, R42 ;  /* 0x000000ffff2b7224 */ /* 0x000fc600078e002a */
[----:B------:R-:W-:Y:S01]  /*13d10*/  @P2 STL [R1+0x6f4], R88 ;  /* 0x0006f45801002387 */ /* 0x000fe20000100800 */
[----:B------:R-:W-:Y:S01]  /*13d20*/  ISETP.GT.AND P2, PT, R4, 0x1a, PT ;  /* 0x0000001a0400780c */ /* 0x000fe20003f44270 */
[----:B------:R-:W-:Y:S02]  /*13d30*/  IMAD.MOV.U32 R42, RZ, RZ, R31 ;  /* 0x000000ffff2a7224 */ /* 0x000fe400078e001f */
[----:B------:R-:W3:Y:S04]  /*13d40*/  LDL.LU.64 R58, [R1+0xb08] ;  /* 0x000b0800013a7983 */ /* 0x000ee80000300a00 */
[----:B------:R-:W3:Y:S04]  /*13d50*/  @P3 LDG.E.U16 R78, desc[UR22][R42.64] ;  /* 0x000000162a4e3981 */ /* 0x000ee8000c1e1500 */
[----:B------:R-:W3:Y:S04]  /*13d60*/  LDL.LU.64 R80, [R1+0xb00] ;  /* 0x000b000001507983 */ /* 0x000ee80000300a00 */
[----:B------:R-:W3:Y:S04]  /*13d70*/  @P2 LDG.E.U16 R0, desc[UR22][R38.64] ;  /* 0x0000001626002981 */ /* 0x000ee8000c1e1500 */
[----:B------:R0:W-:Y:S04]  /*13d80*/  @P4 STL [R1+0x6e8], R51 ;  /* 0x0006e83301004387 */ /* 0x0001e80000100800 */
[----:B------:R-:W-:Y:S04]  /*13d90*/  @P4 STL [R1+0x6ec], R49 ;  /* 0x0006ec3101004387 */ /* 0x000fe80000100800 */
[----:B------:R-:W3:Y:S01]  /*13da0*/  @P2 LDG.E.U16 R72, desc[UR22][R32.64] ;  /* 0x0000001620482981 */ /* 0x000ee2000c1e1500 */
[----:B0-----:R-:W-:-:S05]  /*13db0*/  IMAD.MOV.U32 R51, RZ, RZ, R48 ;  /* 0x000000ffff337224 */ /* 0x001fca00078e0030 */
[----:B------:R-:W-:Y:S04]  /*13dc0*/  STL.64 [R1+0xa0], R50 ;  /* 0x0000a03201007387 */ /* 0x000fe80000100a00 */
[----:B------:R-:W-:Y:S04]  /*13dd0*/  STL.64 [R1+0x108], R32 ;  /* 0x0001082001007387 */ /* 0x000fe80000100a00 */
[----:B------:R-:W-:Y:S04]  /*13de0*/  STL.64 [R1+0x110], R38 ;  /* 0x0001102601007387 */ /* 0x000fe80000100a00 */
[----:B------:R-:W-:Y:S04]  /*13df0*/  STL.64 [R1+0x118], R40 ;  /* 0x0001182801007387 */ /* 0x000fe80000100a00 */
[----:B------:R-:W3:Y:S04]  /*13e00*/  LDL.LU.64 R2, [R1+0xaf8] ;  /* 0x000af80001027983 */ /* 0x000ee80000300a00 */
[----:B------:R0:W-:Y:S04]  /*13e10*/  @P5 STL [R1+0x2ec], R57 ;  /* 0x0002ec3901005387 */ /* 0x0001e80000100800 */
[----:B------:R1:W-:Y:S01]  /*13e20*/  @P5 STL [R1+0x2e8], R56 ;  /* 0x0002e83801005387 */ /* 0x0003e20000100800 */
[----:B------:R-:W-:-:S03]  /*13e30*/  ISETP.GT.AND P4, PT, R4, 0x30, PT ;  /* 0x000000300400780c */ /* 0x000fc60003f84270 */
[----:B------:R-:W-:Y:S10]  /*13e40*/  STL.64 [R1+0x120], R42 ;  /* 0x0001202a01007387 */ /* 0x000ff40000100a00 */
[----:B----4-:R-:W4:Y:S04]  /*13e50*/  @P4 LDG.E.U16 R73, desc[UR22][R84.64] ;  /* 0x0000001654494981 */ /* 0x010f28000c1e1500 */
[----:B--2---:R-:W-:Y:S04]  /*13e60*/  @P3 STL [R1+0x320], R79 ;  /* 0x0003204f01003387 */ /* 0x004fe80000100800 */
[----:B---3--:R-:W-:Y:S04]  /*13e70*/  @P3 STL [R1+0x31c], R78 ;  /* 0x00031c4e01003387 */ /* 0x008fe80000100800 */
[----:B0-----:R-:W2:Y:S04]  /*13e80*/  LDL.LU R57, [R1+0x36c] ;  /* 0x00036c0001397983 */ /* 0x001ea80000300800 */
[----:B-1----:R-:W3:Y:S04]  /*13e90*/  LDL.LU R56, [R1+0x384] ;  /* 0x0003840001387983 */ /* 0x002ee80000300800 */
[----:B------:R0:W-:Y:S04]  /*13ea0*/  @P2 STL [R1+0x440], R0 ;  /* 0x0004400001002387 */ /* 0x0001e80000100800 */
[----:B0-----:R-:W4:Y:S04]  /*13eb0*/  LDL R0, [R1+0x674] ;  /* 0x0006740001007983 */ /* 0x001f280000100800 */
[----:B------:R-:W4:Y:S04]  /*13ec0*/  LDL.LU R49, [R1+0x370] ;  /* 0x0003700001317983 */ /* 0x000f280000300800 */
[----:B------:R-:W4:Y:S04]  /*13ed0*/  LDL.LU R48, [R1+0x388] ;  /* 0x0003880001307983 */ /* 0x000f280000300800 */
[----:B------:R-:W4:Y:S04]  /*13ee0*/  LDL.LU R43, [R1+0x374] ;  /* 0x00037400012b7983 */ /* 0x000f280000300800 */
[----:B------:R-:W4:Y:S04]  /*13ef0*/  LDL.LU R42, [R1+0x38c] ;  /* 0x00038c00012a7983 */ /* 0x000f280000300800 */
[----:B------:R-:W4:Y:S04]  /*13f00*/  LDL.LU R39, [R1+0x378] ;  /* 0x0003780001277983 */ /* 0x000f280000300800 */
[----:B------:R-:W4:Y:S04]  /*13f10*/  @P4 LDG.E.U16 R3, desc[UR22][R82.64] ;  /* 0x0000001652034981 */ /* 0x000f28000c1e1500 */
[----:B------:R-:W4:Y:S04]  /*13f20*/  LDL.LU R38, [R1+0x390] ;  /* 0x0003900001267983 */ /* 0x000f280000300800 */
[----:B------:R-:W4:Y:S04]  /*13f30*/  LDL.LU R41, [R1+0x37c] ;  /* 0x00037c0001297983 */ /* 0x000f280000300800 */
[----:B------:R-:W4:Y:S04]  /*13f40*/  LDL.LU R40, [R1+0x394] ;  /* 0x0003940001287983 */ /* 0x000f280000300800 */
[----:B------:R-:W4:Y:S04]  /*13f50*/  LDL.LU R32, [R1+0x380] ;  /* 0x0003800001207983 */ /* 0x000f280000300800 */
[----:B------:R-:W4:Y:S04]  /*13f60*/  LDL.LU R31, [R1+0x398] ;  /* 0x00039800011f7983 */ /* 0x000f280000300800 */
[----:B------:R-:W4:Y:S04]  /*13f70*/  LDL R33, [R1+0x6e4] ;  /* 0x0006e40001217983 */ /* 0x000f280000100800 */
[----:B------:R-:W-:Y:S04]  /*13f80*/  STL [R1+0x894], R84 ;  /* 0x0008945401007387 */ /* 0x000fe80000100800 */
[----:B------:R-:W-:Y:S04]  /*13f90*/  STL [R1+0xa40], R84 ;  /* 0x000a405401007387 */ /* 0x000fe80000100800 */
[----:B------:R-:W-:Y:S04]  /*13fa0*/  STL [R1+0x890], R85 ;  /* 0x0008905501007387 */ /* 0x000fe80000100800 */
[----:B------:R-:W-:Y:S04]  /*13fb0*/  STL [R1+0xa44], R85 ;  /* 0x000a445501007387 */ /* 0x000fe80000100800 */
[----:B------:R-:W-:Y:S01]  /*13fc0*/  @P2 STL [R1+0x444], R72 ;  /* 0x0004444801002387 */ /* 0x000fe20000100800 */
[----:B--2---:R-:W-:-:S02]  /*13fd0*/  IMAD.MOV.U32 R79, RZ, RZ, R57 ;  /* 0x000000ffff4f7224 */ /* 0x004fc400078e0039 */
[----:B---3--:R-:W-:-:S05]  /*13fe0*/  IMAD.MOV.U32 R78, RZ, RZ, R56 ;  /* 0x000000ffff4e7224 */ /* 0x008fca00078e0038 */
[----:B------:R-:W-:Y:S01]  /*13ff0*/  STL.64 [R1+0xd8], R78 ;  /* 0x0000d84e01007387 */ /* 0x000fe20000100a00 */
[----:B----4-:R-:W-:Y:S02]  /*14000*/  IMAD.MOV.U32 R57, RZ, RZ, R49 ;  /* 0x000000ffff397224 */ /* 0x010fe400078e0031 */
[----:B------:R-:W-:Y:S02]  /*14010*/  IMAD.MOV.U32 R56, RZ, RZ, R48 ;  /* 0x000000ffff387224 */ /* 0x000fe400078e0030 */
[----:B------:R-:W-:Y:S02]  /*14020*/  IMAD.MOV.U32 R49, RZ, RZ, R43 ;  /* 0x000000ffff317224 */ /* 0x000fe400078e002b */
[----:B------:R-:W-:Y:S01]  /*14030*/  IMAD.MOV.U32 R48, RZ, RZ, R42 ;  /* 0x000000ffff307224 */ /* 0x000fe200078e002a */
[----:B------:R-:W-:Y:S04]  /*14040*/  STL.64 [R1+0xe0], R56 ;  /* 0x0000e03801007387 */ /* 0x000fe80000100a00 */
[----:B------:R-:W-:Y:S04]  /*14050*/  STL.64 [R1+0xe8], R48 ;  /* 0x0000e83001007387 */ /* 0x000fe80000100a00 */
[----:B------:R0:W-:Y:S04]  /*14060*/  STL [R1+0x2f4], R3 ;  /* 0x0002f40301007387 */ /* 0x0001e80000100800 */
[----:B0-----:R-:W2:Y:S04]  /*14070*/  LDL.LU R3, [R1+0xaf0] ;  /* 0x000af00001037983 */ /* 0x001ea80000300800 */
[----:B------:R-:W3:Y:S01]  /*14080*/  LDL R42, [R1+0x6e0] ;  /* 0x0006e000012a7983 */ /* 0x000ee20000100800 */
[----:B------:R-:W-:-:S03]  /*14090*/  ISETP.GT.AND P5, PT, R4, 0x1b, PT ;  /* 0x0000001b0400780c */ /* 0x000fc60003fa4270 */
[----:B------:R-:W-:Y:S01]  /*140a0*/  STL.64 [R1+0xf0], R38 ;  /* 0x0000f02601007387 */ /* 0x000fe20000100a00 */
[----:B------:R-:W-:-:S03]  /*140b0*/  ISETP.GT.AND P2, PT, R4, 0x38, PT ;  /* 0x000000380400780c */ /* 0x000fc60003f44270 */
[----:B------:R-:W-:Y:S01]  /*140c0*/  STL [R1+0x89c], R82 ;  /* 0x00089c5201007387 */ /* 0x000fe20000100800 */
[----:B------:R-:W-:-:S03]  /*140d0*/  IMAD.MOV.U32 R92, RZ, RZ, R31 ;  /* 0x000000ffff5c7224 */ /* 0x000fc600078e001f */
[----:B------:R-:W-:Y:S01]  /*140e0*/  STL [R1+0xa48], R82 ;  /* 0x000a485201007387 */ /* 0x000fe20000100800 */
[----:B------:R-:W-:Y:S01]  /*140f0*/  IMAD.MOV.U32 R93, RZ, RZ, R32 ;  /* 0x000000ffff5d7224 */ /* 0x000fe200078e0020 */
[----:B------:R-:W-:Y:S02]  /*14100*/  ISETP.GT.AND P3, PT, R4, 0x1c, PT ;  /* 0x0000001c0400780c */ /* 0x000fe40003f64270 */
[----:B------:R-:W-:Y:S01]  /*14110*/  STL [R1+0x898], R83 ;  /* 0x0008985301007387 */ /* 0x000fe20000100800 */
[----:B------:R-:W-:-:S03]  /*14120*/  IMAD.MOV.U32 R72, RZ, RZ, R40 ;  /* 0x000000ffff487224 */ /* 0x000fc600078e0028 */
[----:B------:R-:W-:Y:S04]  /*14130*/  STL [R1+0xa4c], R83 ;  /* 0x000a4c5301007387 */ /* 0x000fe80000100800 */
[----:B------:R0:W-:Y:S04]  /*14140*/  @P4 STL [R1+0x2f0], R73 ;  /* 0x0002f04901004387 */ /* 0x0001e80000100800 */
[----:B------:R-:W4:Y:S04]  /*14150*/  @P2 LDG.E.U16 R2, desc[UR22][R80.64] ;  /* 0x0000001650022981 */ /* 0x000f28000c1e1500 */
[----:B------:R-:W4:Y:S01]  /*14160*/  @P3 LDG.E.U16 R33, desc[UR22][R38.64] ;  /* 0x0000001626213981 */ /* 0x000f22000c1e1500 */
[----:B0-----:R-:W-:-:S03]  /*14170*/  IMAD.MOV.U32 R73, RZ, RZ, R41 ;  /* 0x000000ffff497224 */ /* 0x001fc600078e0029 */
[----:B------:R-:W4:Y:S04]  /*14180*/  LDL R43, [R1+0x6dc] ;  /* 0x0006dc00012b7983 */ /* 0x000f280000100800 */
[----:B------:R-:W4:Y:S04]  /*14190*/  @P5 LDG.E.U16 R0, desc[UR22][R72.64] ;  /* 0x0000001648005981 */ /* 0x000f28000c1e1500 */
[----:B------:R-:W4:Y:S04]  /*141a0*/  LDL R41, [R1+0x6d8] ;  /* 0x0006d80001297983 */ /* 0x000f280000100800 */
[----:B--2---:R-:W2:Y:S04]  /*141b0*/  @P5 LDG.E.U16 R3, desc[UR22][R92.64] ;  /* 0x000000165c035981 */ /* 0x004ea8000c1e1500 */
[----:B---3--:R-:W3:Y:S04]  /*141c0*/  @P3 LDG.E.U16 R42, desc[UR22][R48.64] ;  /* 0x00000016302a3981 */ /* 0x008ee8000c1e1500 */
[----:B------:R0:W-:Y:S04]  /*141d0*/  STL.64 [R1+0xf8], R72 ;  /* 0x0000f84801007387 */ /* 0x0001e80000100a00 */
[----:B------:R-:W-:Y:S04]  /*141e0*/  STL.64 [R1+0x100], R92 ;  /* 0x0001005c01007387 */ /* 0x000fe80000100a00 */
[----:B------:R-:W3:Y:S01]  /*141f0*/  LDL R40, [R1+0x2fc] ;  /* 0x0002fc0001287983 */ /* 0x000ee20000100800 */
[----:B------:R-:W-:-:S13]  /*14200*/  ISETP.GT.AND P6, PT, R4, 0x1d, PT ;  /* 0x0000001d0400780c */ /* 0x000fda0003fc4270 */
[----:B----4-:R-:W4:Y:S04]  /*14210*/  @P6 LDG.E.U16 R43, desc[UR22][R56.64] ;  /* 0x00000016382b6981 */ /* 0x010f28000c1e1500 */
[----:B------:R-:W3:Y:S04]  /*14220*/  @P6 LDG.E.U16 R41, desc[UR22][R78.64] ;  /* 0x000000164e296981 */ /* 0x000ee8000c1e1500 */
[----:B--2---:R-:W-:Y:S04]  /*14230*/  STL [R1+0xa50], R3 ;  /* 0x000a500301007387 */ /* 0x004fe80000100800 */
[----:B------:R-:W2:Y:S04]  /*14240*/  LDL R31, [R1+0x6d4] ;  /* 0x0006d400011f7983 */ /* 0x000ea80000100800 */
[----:B0-----:R-:W2:Y:S04]  /*14250*/  LDL R72, [R1+0x6d0] ;  /* 0x0006d00001487983 */ /* 0x001ea80000100800 */
[----:B------:R-:W2:Y:S04]  /*14260*/  LDL R73, [R1+0x6cc] ;  /* 0x0006cc0001497983 */ /* 0x000ea80000100800 */
[----:B------:R0:W-:Y:S04]  /*14270*/  @P5 STL [R1+0x674], R0 ;  /* 0x0006740001005387 */ /* 0x0001e80000100800 */
[----:B0-----:R-:W2:Y:S04]  /*14280*/  LDL R0, [R1+0x6c8] ;  /* 0x0006c80001007983 */ /* 0x001ea80000100800 */
[----:B------:R-:W2:Y:S04]  /*14290*/  LDL.LU R91, [R1+0x448] ;  /* 0x00044800015b7983 */ /* 0x000ea80000300800 */
[----:B------:R-:W2:Y:S04]  /*142a0*/  LDL.LU R93, [R1+0x44c] ;  /* 0x00044c00015d7983 */ /* 0x000ea80000300800 */
[----:B------:R-:W2:Y:S04]  /*142b0*/  LDL.LU R3, [R1+0x3a4] ;  /* 0x0003a40001037983 */ /* 0x000ea80000300800 */
[----:B------:R0:W-:Y:S04]  /*142c0*/  STL [R1+0x2f8], R2 ;  /* 0x0002f80201007387 */ /* 0x0001e80000100800 */
[----:B0-----:R-:W2:Y:S04]  /*142d0*/  LDL.LU R2, [R1+0x3c4] ;  /* 0x0003c40001027983 */ /* 0x001ea80000300800 */
[----:B------:R0:W-:Y:S04]  /*142e0*/  @P3 STL [R1+0x6e4], R33 ;  /* 0x0006e42101003387 */ /* 0x0001e80000100800 */
[----:B0-----:R-:W2:Y:S04]  /*142f0*/  LDL.LU R33, [R1+0x3a8] ;  /* 0x0003a80001217983 */ /* 0x001ea80000300800 */
[----:B------:R-:W2:Y:S04]  /*14300*/  LDL.LU R32, [R1+0x3c8] ;  /* 0x0003c80001207983 */ /* 0x000ea80000300800 */
[----:B------:R-:W2:Y:S04]  /*14310*/  LDL.LU R39, [R1+0x3ac] ;  /* 0x0003ac0001277983 */ /* 0x000ea80000300800 */
[----:B------:R-:W2:Y:S04]  /*14320*/  LDL.LU R38, [R1+0x3cc] ;  /* 0x0003cc0001267983 */ /* 0x000ea80000300800 */
[----:B------:R-:W-:Y:S04]  /*14330*/  STL [R1+0x8a4], R80 ;  /* 0x0008a45001007387 */ /* 0x000fe80000100800 */
[----:B------:R0:W-:Y:S04]  /*14340*/  STL [R1+0xa54], R80 ;  /* 0x000a545001007387 */ /* 0x0001e80000100800 */
[----:B0-----:R-:W2:Y:S04]  /*14350*/  LDL.LU R80, [R1+0x41c] ;  /* 0x00041c0001507983 */ /* 0x001ea80000300800 */
[----:B------:R-:W-:Y:S04]  /*14360*/  STL [R1+0x8a0], R81 ;  /* 0x0008a05101007387 */ /* 0x000fe80000100800 */
[----:B------:R0:W-:Y:S04]  /*14370*/  STL [R1+0xa58], R81 ;  /* 0x000a585101007387 */ /* 0x0001e80000100800 */
[----:B0-----:R-:W2:Y:S04]  /*14380*/  LDL.LU R81, [R1+0x324] ;  /* 0x0003240001517983 */ /* 0x001ea80000300800 */
[----:B------:R-:W2:Y:S04]  /*14390*/  LDL.LU R48, [R1+0x3b0] ;  /* 0x0003b00001307983 */ /* 0x000ea80000300800 */
[----:B---3--:R0:W-:Y:S04]  /*143a0*/  @P3 STL [R1+0x6e0], R42 ;  /* 0x0006e02a01003387 */ /* 0x0081e80000100800 */
[----:B0-----:R-:W3:Y:S04]  /*143b0*/  LDL.LU R42, [R1+0x3d0] ;  /* 0x0003d000012a7983 */ /* 0x001ee80000300800 */
[----:B------:R-:W2:Y:S04]  /*143c0*/  LDL.LU.64 R56, [R1+0xae8] ;  /* 0x000ae80001387983 */ /* 0x000ea80000300a00 */
[----:B------:R-:W2:Y:S01]  /*143d0*/  LDL.LU.64 R78, [R1+0xae0] ;  /* 0x000ae000014e7983 */ /* 0x000ea20000300a00 */
[----:B------:R-:W-:-:S03]  /*143e0*/  ISETP.GT.AND P4, PT, R4, 0x1e, PT ;  /* 0x0000001e0400780c */ /* 0x000fc60003f84270 */
[----:B--2---:R-:W2:Y:S04]  /*143f0*/  @P2 LDG.E.U16 R40, desc[UR22][R78.64] ;  /* 0x000000164e282981 */ /* 0x004ea8000c1e1500 */
[----:B------:R-:W-:Y:S04]  /*14400*/  STL [R1+0x8ac], R78 ;  /* 0x0008ac4e01007387 */ /* 0x000fe80000100800 */
[----:B------:R-:W-:Y:S04]  /*14410*/  STL [R1+0x8a8], R79 ;  /* 0x0008a84f01007387 */ /* 0x000fe80000100800 */
[----:B------:R-:W-:Y:S01]  /*14420*/  STL.64 [R1+0xb8], R2 ;  /* 0x0000b80201007387 */ /* 0x000fe20000100a00 */
[----:B------:R-:W-:-:S02]  /*14430*/  IMAD.MOV.U32 R49, RZ, RZ, R48 ;  /* 0x000000ffff317224 */ /* 0x000fc400078e0030 */
[----:B---3--:R-:W-:-:S05]  /*14440*/  IMAD.MOV.U32 R48, RZ, RZ, R42 ;  /* 0x000000ffff307224 */ /* 0x008fca00078e002a */
[----:B------:R-:W3:Y:S04]  /*14450*/  @P4 LDG.E.U16 R31, desc[UR22][R48.64] ;  /* 0x00000016301f4981 */ /* 0x000ee8000c1e1500 */
[----:B--2---:R0:W-:Y:S04]  /*14460*/  @P2 STL [R1+0x2fc], R40 ;  /* 0x0002fc2801002387 */ /* 0x0041e80000100800 */
[----:B----4-:R1:W-:Y:S01]  /*14470*/  @P6 STL [R1+0x6dc], R43 ;  /* 0x0006dc2b01006387 */ /* 0x0103e20000100800 */
[----:B0-----:R-:W-:-:S03]  /*14480*/  IMAD.MOV.U32 R40, RZ, RZ, R38 ;  /* 0x000000ffff287224 */ /* 0x001fc600078e0026 */
[----:B-1----:R-:W2:Y:S04]  /*14490*/  LDL R43, [R1+0x678] ;  /* 0x00067800012b7983 */ /* 0x002ea80000100800 */
[----:B------:R0:W-:Y:S02]  /*144a0*/  @P6 STL [R1+0x6d8], R41 ;  /* 0x0006d82901006387 */ /* 0x0001e40000100800 */
[----:B0-----:R-:W-:Y:S01]  /*144b0*/  IMAD.MOV.U32 R41, RZ, RZ, R39 ;  /* 0x000000ffff297224 */ /* 0x001fe200078e0027 */
[C---:B------:R-:W-:Y:S01]  /*144c0*/  ISETP.GT.AND P3, PT, R4.reuse, 0x1f, PT ;  /* 0x0000001f0400780c */ /* 0x040fe20003f64270 */
[----:B------:R-:W4:Y:S04]  /*144d0*/  LDL R39, [R1+0x67c] ;  /* 0x00067c0001277983 */ /* 0x000f280000100800 */
[----:B------:R-:W2:Y:S04]  /*144e0*/  @P4 LDG.E.U16 R72, desc[UR22][R40.64] ;  /* 0x0000001628484981 */ /* 0x000ea8000c1e1500 */
[----:B------:R-:W-:Y:S04]  /*144f0*/  STL.64 [R1+0xc0], R32 ;  /* 0x0000c02001007387 */ /* 0x000fe80000100a00 */
[----:B------:R-:W4:Y:S04]  /*14500*/  @P3 LDG.E.U16 R0, desc[UR22][R2.64] ;  /* 0x0000001602003981 */ /* 0x000f28000c1e1500 */
[----:B------:R-:W4:Y:S04]  /*14510*/  LDL R38, [R1+0x6c4] ;  /* 0x0006c40001267983 */ /* 0x000f280000100800 */
[----:B------:R-:W4:Y:S04]  /*14520*/  @P3 LDG.E.U16 R73, desc[UR22][R32.64] ;  /* 0x0000001620493981 */ /* 0x000f28000c1e1500 */
[----:B------:R0:W-:Y:S04]  /*14530*/  STL.64 [R1+0xc8], R40 ;  /* 0x0000c82801007387 */ /* 0x0001e80000100a00 */
[----:B------:R1:W-:Y:S04]  /*14540*/  STL.64 [R1+0xd0], R48 ;  /* 0x0000d03001007387 */ /* 0x0003e80000100a00 */
[----:B--2---:R-:W-:Y:S04]  /*14550*/  @P4 STL [R1+0x6d0], R72 ;  /* 0x0006d04801004387 */ /* 0x004fe80000100800 */
[----:B---3--:R-:W-:Y:S04]  /*14560*/  @P4 STL [R1+0x6d4], R31 ;  /* 0x0006d41f01004387 */ /* 0x008fe80000100800 */
[----:B0-----:R-:W2:Y:S04]  /*14570*/  LDL.LU R41, [R1+0x3d4] ;  /* 0x0003d40001297983 */ /* 0x001ea80000300800 */
[----:B------:R-:W2:Y:S04]  /*14580*/  LDL.LU R40, [R1+0x3f4] ;  /* 0x0003f40001287983 */ /* 0x000ea80000300800 */
[----:B-1----:R-:W3:Y:S04]  /*14590*/  LDL.LU R49, [R1+0x3d8] ;  /* 0x0003d80001317983 */ /* 0x002ee80000300800 */
[----:B------:R-:W3:Y:S04]  /*145a0*/  LDL.LU R48, [R1+0x3f8] ;  /* 0x0003f80001307983 */ /* 0x000ee80000300800 */
[----:B------:R-:W3:Y:S04]  /*145b0*/  LDL.LU R33, [R1+0x3dc] ;  /* 0x0003dc0001217983 */ /* 0x000ee80000300800 */
[----:B------:R-:W3:Y:S01]  /*145c0*/  LDL.LU R32, [R1+0x3fc] ;  /* 0x0003fc0001207983 */ /* 0x000ee20000300800 */
[----:B------:R-:W-:-:S03]  /*145d0*/  ISETP.GT.AND P4, PT, R4, 0x23, PT ;  /* 0x000000230400780c */ /* 0x000fc60003f84270 */
[----:B------:R-:W3:Y:S04]  /*145e0*/  LDL R2, [R1+0x6c0] ;  /* 0x0006c00001027983 */ /* 0x000ee80000100800 */
[----:B----4-:R0:W-:Y:S04]  /*145f0*/  @P3 STL [R1+0x6c8], R0 ;  /* 0x0006c80001003387 */ /* 0x0101e80000100800 */
[----:B0-----:R-:W4:Y:S04]  /*14600*/  LDL R0, [R1+0x6bc] ;  /* 0x0006bc0001007983 */ /* 0x001f280000100800 */
[----:B------:R-:W4:Y:S04]  /*14610*/  LDL.LU R3, [R1+0x420] ;  /* 0x0004200001037983 */ /* 0x000f280000300800 */
[----:B------:R-:W4:Y:S04]  /*14620*/  LDL.LU R83, [R1+0x424] ;  /* 0x0004240001537983 */ /* 0x000f280000300800 */
[----:B------:R0:W-:Y:S01]  /*14630*/  @P3 STL [R1+0x6cc], R73 ;  /* 0x0006cc4901003387 */ /* 0x0001e20000100800 */
[----:B------:R-:W-:-:S02]  /*14640*/  ISETP.GT.AND P3, PT, R4, 0x24, PT ;  /* 0x000000240400780c */ /* 0x000fc40003f64270 */
[C---:B------:R-:W-:Y:S01]  /*14650*/  ISETP.GT.AND P5, PT, R4.reuse, 0x21, PT ;  /* 0x000000210400780c */ /* 0x040fe20003fa4270 */
[----:B------:R-:W4:Y:S01]  /*14660*/  LDL R42, [R1+0x6b8] ;  /* 0x0006b800012a7983 */ /* 0x000f220000100800 */
[----:B------:R-:W-:-:S03]  /*14670*/  ISETP.GT.AND P2, PT, R4, 0x22, PT ;  /* 0x000000220400780c */ /* 0x000fc60003f44270 */
[----:B------:R-:W4:Y:S04]  /*14680*/  LDL R72, [R1+0x6b4] ;  /* 0x0006b40001487983 */ /* 0x000f280000100800 */
[----:B0-----:R-:W4:Y:S04]  /*14690*/  LDL R73, [R1+0x6b0] ;  /* 0x0006b00001497983 */ /* 0x001f280000100800 */
[----:B------:R-:W4:Y:S04]  /*146a0*/  LDL.LU R92, [R1+0x450] ;  /* 0x00045000015c7983 */ /* 0x000f280000300800 */
[----:B------:R-:W4:Y:S04]  /*146b0*/  LDL.LU R88, [R1+0x454] ;  /* 0x0004540001587983 */ /* 0x000f280000300800 */
[----:B------:R-:W4:Y:S04]  /*146c0*/  @P5 LDG.E.U16 R80, desc[UR22][R46.64] ;  /* 0x000000162e505981 */ /* 0x000f28000c1e1500 */
[----:B------:R-:W4:Y:S04]  /*146d0*/  @P5 LDG.E.U16 R81, desc[UR22][R50.64] ;  /* 0x0000001632515981 */ /* 0x000f28000c1e1500 */
[----:B------:R-:W4:Y:S04]  /*146e0*/  @P2 LDG.E.U16 R91, desc[UR22][R44.64] ;  /* 0x000000162c5b2981 */ /* 0x000f28000c1e1500 */
[----:B------:R-:W4:Y:S04]  /*146f0*/  LDL.LU.64 R46, [R1+0xad8] ;  /* 0x000ad800012e7983 */ /* 0x000f280000300a00 */
[----:B------:R-:W4:Y:S04]  /*14700*/  LDL R31, [R1+0x6ac] ;  /* 0x0006ac00011f7983 */ /* 0x000f280000100800 */
[----:B------:R-:W4:Y:S04]  /*14710*/  LDL R51, [R1+0x6a8] ;  /* 0x0006a80001337983 */ /* 0x000f280000100800 */
[----:B------:R-:W4:Y:S04]  /*14720*/  LDL.LU.64 R44, [R1+0xad0] ;  /* 0x000ad000012c7983 */ /* 0x000f280000300a00 */
[----:B------:R-:W4:Y:S04]  /*14730*/  @P2 LDG.E.U16 R93, desc[UR22][R34.64] ;  /* 0x00000016225d2981 */ /* 0x000f28000c1e1500 */
[----:B------:R-:W4:Y:S04]  /*14740*/  LDL.LU.64 R34, [R1+0xac8] ;  /* 0x000ac80001227983 */ /* 0x000f280000300a00 */
[----:B--2---:R-:W2:Y:S04]  /*14750*/  @P3 LDG.E.U16 R38, desc[UR22][R40.64] ;  /* 0x0000001628263981 */ /* 0x004ea8000c1e1500 */
[----:B---3--:R-:W3:Y:S04]  /*14760*/  @P4 LDG.E.U16 R39, desc[UR22][R48.64] ;  /* 0x0000001630274981 */ /* 0x008ee8000c1e1500 */
[----:B------:R-:W2:Y:S04]  /*14770*/  @P4 LDG.E.U16 R43, desc[UR22][R32.64] ;  /* 0x00000016202b4981 */ /* 0x000ea8000c1e1500 */
[----:B------:R0:W-:Y:S04]  /*14780*/  STL.64 [R1+0x80], R32 ;  /* 0x0000802001007387 */ /* 0x0001e80000100a00 */
[----:B------:R-:W2:Y:S04]  /*14790*/  @P3 LDG.E.U16 R2, desc[UR22][R22.64] ;  /* 0x0000001616023981 */ /* 0x000ea8000c1e1500 */
[----:B0-----:R-:W2:Y:S04]  /*147a0*/  LDL.LU.64 R32, [R1+0xac0] ;  /* 0x000ac00001207983 */ /* 0x001ea80000300a00 */
[----:B------:R-:W-:Y:S04]  /*147b0*/  STL.64 [R1+0x70], R40 ;  /* 0x0000702801007387 */ /* 0x000fe80000100a00 */
[----:B------:R0:W-:Y:S01]  /*147c0*/  STL.64 [R1+0x78], R48 ;  /* 0x0000783001007387 */ /* 0x0001e20000100a00 */
[----:B------:R-:W-:-:S02]  /*147d0*/  ISETP.GT.AND P5, PT, R4, 0x25, PT ;  /* 0x000000250400780c */ /* 0x000fc40003fa4270 */
[----:B------:R-:W-:-:S11]  /*147e0*/  ISETP.GT.AND P2, PT, R4, 0x26, PT ;  /* 0x000000260400780c */ /* 0x000fd60003f44270 */
[----:B----4-:R-:W4:Y:S04]  /*147f0*/  @P5 LDG.E.U16 R0, desc[UR22][R52.64] ;  /* 0x0000001634005981 */ /* 0x010f28000c1e1500 */
[----:B------:R-:W4:Y:S04]  /*14800*/  @P5 LDG.E.U16 R42, desc[UR22][R20.64] ;  /* 0x00000016142a5981 */ /* 0x000f28000c1e1500 */
[----:B------:R-:W4:Y:S04]  /*14810*/  @P2 LDG.E.U16 R73, desc[UR22][R8.64] ;  /* 0x0000001608492981 */ /* 0x000f28000c1e1500 */
[----:B------:R-:W4:Y:S04]  /*14820*/  @P2 LDG.E.U16 R72, desc[UR22][R10.64] ;  /* 0x000000160a482981 */ /* 0x000f28000c1e1500 */
[----:B---3--:R1:W-:Y:S04]  /*14830*/  @P4 STL [R1+0x67c], R39 ;  /* 0x00067c2701004387 */ /* 0x0083e80000100800 */
[----:B--2---:R-:W-:Y:S04]  /*14840*/  @P4 STL [R1+0x678], R43 ;  /* 0x0006782b01004387 */ /* 0x004fe80000100800 */
[----:B0-----:R-:W2:Y:S04]  /*14850*/  LDL.LU R49, [R1+0x408] ;  /* 0x0004080001317983 */ /* 0x001ea80000300800 */
[----:B------:R-:W3:Y:S04]  /*14860*/  LDL.LU R41, [R1+0x75c] ;  /* 0x00075c0001297983 */ /* 0x000ee80000300800 */
[----:B-1----:R-:W2:Y:S04]  /*14870*/  LDL.LU R39, [R1+0x40c] ;  /* 0x00040c0001277983 */ /* 0x002ea80000300800 */
[----:B------:R0:W-:Y:S04]  /*14880*/  @P3 STL [R1+0x6c4], R38 ;  /* 0x0006c42601003387 */ /* 0x0001e80000100800 */
[----:B0-----:R-:W2:Y:S04]  /*14890*/  LDL.LU R38, [R1+0x768] ;  /* 0x0007680001267983 */ /* 0x001ea80000300800 */
[----:B------:R-:W3:Y:S04]  /*148a0*/  LDL.LU R48, [R1+0x410] ;  /* 0x0004100001307983 */ /* 0x000ee80000300800 */
[----:B------:R-:W3:Y:S01]  /*148b0*/  LDL.LU R40, [R1+0x76c] ;  /* 0x00076c0001287983 */ /* 0x000ee20000300800 */
[----:B------:R-:W-:-:S03]  /*148c0*/  ISETP.GT.AND P4, PT, R4, 0x27, PT ;  /* 0x000000270400780c */ /* 0x000fc60003f84270 */
[----:B------:R-:W3:Y:S04]  /*148d0*/  LDL.LU.64 R22, [R1+0xab8] ;  /* 0x000ab80001167983 */ /* 0x000ee80000300a00 */
[----:B------:R0:W-:Y:S04]  /*148e0*/  @P3 STL [R1+0x6c0], R2 ;  /* 0x0006c00201003387 */ /* 0x0001e80000100800 */
[----:B------:R-:W3:Y:S04]  /*148f0*/  LDL.LU R52, [R1+0xab0] ;  /* 0x000ab00001347983 */ /* 0x000ee80000300800 */
[----:B------:R-:W3:Y:S04]  /*14900*/  LDL R53, [R1+0x6a4] ;  /* 0x0006a40001357983 */ /* 0x000ee80000100800 */
[----:B0-----:R-:W3:Y:S04]  /*14910*/  LDL R2, [R1+0x6a0] ;  /* 0x0006a00001027983 */ /* 0x001ee80000100800 */
[----:B--2---:R-:W2:Y:S04]  /*14920*/  @P4 LDG.E.U16 R51, desc[UR22][R38.64] ;  /* 0x0000001626334981 */ /* 0x004ea8000c1e1500 */
[----:B----4-:R0:W-:Y:S04]  /*14930*/  @P5 STL [R1+0x6bc], R0 ;  /* 0x0006bc0001005387 */ /* 0x0101e80000100800 */
[----:B0-----:R-:W4:Y:S04]  /*14940*/  LDL R0, [R1+0x69c] ;  /* 0x00069c0001007983 */ /* 0x001f280000100800 */
[----:B------:R-:W4:Y:S04]  /*14950*/  LDL.LU.64 R20, [R1+0xaa8] ;  /* 0x000aa80001147983 */ /* 0x000f280000300a00 */
[----:B------:R-:W4:Y:S04]  /*14960*/  LDL R43, [R1+0x698] ;  /* 0x00069800012b7983 */ /* 0x000f280000100800 */
[----:B------:R0:W-:Y:S04]  /*14970*/  @P5 STL [R1+0x6b8], R42 ;  /* 0x0006b82a01005387 */ /* 0x0001e80000100800 */
[----:B------:R-:W4:Y:S04]  /*14980*/  LDL.LU.64 R10, [R1+0xaa0] ;  /* 0x000aa000010a7983 */ /* 0x000f280000300a00 */
[----:B------:R-:W4:Y:S04]  /*14990*/  LDL.LU.64 R8, [R1+0xa98] ;  /* 0x000a980001087983 */ /* 0x000f280000300a00 */
[----:B0-----:R-:W4:Y:S04]  /*149a0*/  LDL R42, [R1+0x694] ;  /* 0x00069400012a7983 */ /* 0x001f280000100800 */
[----:B------:R0:W-:Y:S04]  /*149b0*/  @P2 STL [R1+0x6b0], R73 ;  /* 0x0006b04901002387 */ /* 0x0001e80000100800 */
[----:B------:R1:W-:Y:S01]  /*149c0*/  @P2 STL [R1+0x6b4], R72 ;  /* 0x0006b44801002387 */ /* 0x0003e20000100800 */
[----:B0-----:R-:W-:-:S02]  /*149d0*/  IMAD.MOV.U32 R73, RZ, RZ, R49 ;  /* 0x000000ffff497224 */ /* 0x001fc400078e0031 */
[----:B---3--:R-:W-:Y:S02]  /*149e0*/  IMAD.MOV.U32 R49, RZ, RZ, R48 ;  /* 0x000000ffff317224 */ /* 0x008fe400078e0030 */
[----:B------:R-:W-:Y:S02]  /*149f0*/  IMAD.MOV.U32 R48, RZ, RZ, R40 ;  /* 0x000000ffff307224 */ /* 0x000fe400078e0028 */
[----:B-1----:R-:W-:Y:S02]  /*14a00*/  IMAD.MOV.U32 R72, RZ, RZ, R41 ;  /* 0x000000ffff487224 */ /* 0x002fe400078e0029 */
[----:B------:R-:W3:Y:S04]  /*14a10*/  LDL R41, [R1+0x690] ;  /* 0x0006900001297983 */ /* 0x000ee80000100800 */
[----:B------:R-:W3:Y:S04]  /*14a20*/  @P4 LDG.E.U16 R31, desc[UR22][R48.64] ;  /* 0x00000016301f4981 */ /* 0x000ee8000c1e1500 */
[----:B------:R-:W-:Y:S04]  /*14a30*/  STL.64 [R1+0x20], R72 ;  /* 0x0000204801007387 */ /* 0x000fe80000100a00 */
[----:B------:R0:W-:Y:S04]  /*14a40*/  STL.64 [R1+0x38], R38 ;  /* 0x0000382601007387 */ /* 0x0001e80000100a00 */
[----:B------:R1:W-:Y:S04]  /*14a50*/  STL.64 [R1+0x40], R48 ;  /* 0x0000403001007387 */ /* 0x0003e80000100a00 */
[----:B0-----:R-:W4:Y:S04]  /*14a60*/  LDL.LU R39, [R1+0x770] ;  /* 0x0007700001277983 */ /* 0x001f280000300800 */
[----:B------:R-:W4:Y:S04]  /*14a70*/  LDL.LU R38, [R1+0x7f0] ;  /* 0x0007f00001267983 */ /* 0x000f280000300800 */
[----:B-1----:R-:W4:Y:S04]  /*14a80*/  LDL.LU R49, [R1+0x774] ;  /* 0x0007740001317983 */ /* 0x002f280000300800 */
[----:B------:R-:W4:Y:S04]  /*14a90*/  LDL.LU R48, [R1+0x7f4] ;  /* 0x0007f40001307983 */ /* 0x000f280000300800 */
[----:B--2---:R0:W-:Y:S04]  /*14aa0*/  @P4 STL [R1+0x6a8], R51 ;  /* 0x0006a83301004387 */ /* 0x0041e80000100800 */
[----:B0-----:R-:W2:Y:S04]  /*14ab0*/  LDL.LU R51, [R1+0x778] ;  /* 0x0007780001337983 */ /* 0x001ea80000300800 */
[----:B------:R-:W2:Y:S01]  /*14ac0*/  LDL.LU R50, [R1+0x7f8] ;  /* 0x0007f80001327983 */ /* 0x000ea20000300800 */
[----:B------:R-:W-:-:S03]  /*14ad0*/  ISETP.GT.AND P2, PT, R4, 0x2b, PT ;  /* 0x0000002b0400780c */ /* 0x000fc60003f44270 */
[----:B------:R-:W2:Y:S01]  /*14ae0*/  LDL R40, [R1+0x68c] ;  /* 0x00068c0001287983 */ /* 0x000ea20000100800 */
[----:B------:R-:W-:-:S09]  /*14af0*/  ISETP.GT.AND P3, PT, R4, 0x29, PT ;  /* 0x000000290400780c */ /* 0x000fd20003f64270 */
[----:B------:R-:W2:Y:S04]  /*14b00*/  @P2 LDG.E.U16 R53, desc[UR22][R54.64] ;  /* 0x0000001636352981 */ /* 0x000ea8000c1e1500 */
[----:B------:R-:W2:Y:S04]  /*14b10*/  @P2 LDG.E.U16 R2, desc[UR22][R60.64] ;  /* 0x000000163c022981 */ /* 0x000ea8000c1e1500 */
[----:B------:R-:W2:Y:S01]  /*14b20*/  @P3 LDG.E.U16 R3, desc[UR22][R72.64] ;  /* 0x0000001648033981 */ /* 0x000ea2000c1e1500 */
[----:B------:R-:W-:-:S03]  /*14b30*/  ISETP.GT.AND P5, PT, R4, 0x2a, PT ;  /* 0x0000002a0400780c */ /* 0x000fc60003fa4270 */
[----:B------:R-:W2:Y:S04]  /*14b40*/  @P3 LDG.E.U16 R83, desc[UR22][R70.64] ;  /* 0x0000001646533981 */ /* 0x000ea8000c1e1500 */
[----:B---3--:R0:W-:Y:S01]  /*14b50*/  @P4 STL [R1+0x6ac], R31 ;  /* 0x0006ac1f01004387 */ /* 0x0081e20000100800 */
[----:B------:R-:W-:-:S03]  /*14b60*/  ISETP.GT.AND P4, PT, R4, 0x2c, PT ;  /* 0x0000002c0400780c */ /* 0x000fc60003f84270 */
[----:B------:R-:W3:Y:S04]  /*14b70*/  LDL.LU.64 R72, [R1+0xa90] ;  /* 0x000a900001487983 */ /* 0x000ee80000300a00 */
[----:B------:R-:W3:Y:S04]  /*14b80*/  @P5 LDG.E.U16 R92, desc[UR22][R64.64] ;  /* 0x00000016405c5981 */ /* 0x000ee8000c1e1500 */
[----:B0-----:R-:W3:Y:S04]  /*14b90*/  LDL R31, [R1+0x688] ;  /* 0x00068800011f7983 */ /* 0x001ee80000100800 */
[----:B------:R-:W3:Y:S04]  /*14ba0*/  LDL.LU.64 R70, [R1+0xa88] ;  /* 0x000a880001467983 */ /* 0x000ee80000300a00 */
[----:B------:R-:W3:Y:S04]  /*14bb0*/  LDL.LU.64 R64, [R1+0xa80] ;  /* 0x000a800001407983 */ /* 0x000ee80000300a00 */
[----:B------:R-:W3:Y:S01]  /*14bc0*/  @P5 LDG.E.U16 R88, desc[UR22][R62.64] ;  /* 0x000000163e585981 */ /* 0x000ee2000c1e1500 */
[----:B------:R-:W-:-:S03]  /*14bd0*/  ISETP.GT.AND P3, PT, R4, 0x2d, PT ;  /* 0x0000002d0400780c */ /* 0x000fc60003f64270 */
[----:B----4-:R-:W4:Y:S04]  /*14be0*/  @P4 LDG.E.U16 R43, desc[UR22][R48.64] ;  /* 0x00000016302b4981 */ /* 0x010f28000c1e1500 */
[----:B------:R-:W4:Y:S04]  /*14bf0*/  LDL.LU.64 R62, [R1+0xa78] ;  /* 0x000a7800013e7983 */ /* 0x000f280000300a00 */
[----:B------:R-:W4:Y:S04]  /*14c00*/  LDL.LU.64 R54, [R1+0xa70] ;  /* 0x000a700001367983 */ /* 0x000f280000300a00 */
[----:B--2---:R-:W2:Y:S01]  /*14c10*/  @P4 LDG.E.U16 R0, desc[UR22][R50.64] ;  /* 0x0000001632004981 */ /* 0x004ea2000c1e1500 */
[----:B------:R-:W-:-:S03]  /*14c20*/  ISETP.GT.AND P5, PT, R4, 0x2e, PT ;  /* 0x0000002e0400780c */ /* 0x000fc60003fa4270 */
[----:B------:R-:W4:Y:S04]  /*14c30*/  @P3 LDG.E.U16 R41, desc[UR22][R36.64] ;  /* 0x0000001624293981 */ /* 0x000f28000c1e1500 */
[----:B------:R-:W4:Y:S04]  /*14c40*/  @P3 LDG.E.U16 R42, desc[UR22][R38.64] ;  /* 0x00000016262a3981 */ /* 0x000f28000c1e1500 */
[----:B------:R0:W-:Y:S04]  /*14c50*/  @P2 STL [R1+0x6a4], R53 ;  /* 0x0006a43501002387 */ /* 0x0001e80000100800 */
[----:B------:R-:W4:Y:S04]  /*14c60*/  @P5 LDG.E.U16 R40, desc[UR22][R26.64] ;  /* 0x000000161a285981 */ /* 0x000f28000c1e1500 */
[----:B0-----:R-:W4:Y:S04]  /*14c70*/  LDL.LU R53, [R1+0xa6c] ;  /* 0x000a6c0001357983 */ /* 0x001f280000300800 */
[----:B------:R0:W-:Y:S04]  /*14c80*/  @P2 STL [R1+0x6a0], R2 ;  /* 0x0006a00201002387 */ /* 0x0001e80000100800 */
[----:B0-----:R-:W4:Y:S04]  /*14c90*/  LDL.LU R2, [R1+0xa68] ;  /* 0x000a680001027983 */ /* 0x001f280000300800 */
[----:B------:R-:W-:Y:S04]  /*14ca0*/  STL [R1+0x8b4], R60 ;  /* 0x0008b43c01007387 */ /* 0x000fe80000100800 */
[----:B------:R-:W-:Y:S04]  /*14cb0*/  STL [R1+0x8b0], R61 ;  /* 0x0008b03d01007387 */ /* 0x000fe80000100800 */
[----:B---3--:R-:W3:Y:S04]  /*14cc0*/  @P5 LDG.E.U16 R31, desc[UR22][R24.64] ;  /* 0x00000016181f5981 */ /* 0x008ee8000c1e1500 */
[----:B--2---:R0:W-:Y:S04]  /*14cd0*/  @P4 STL [R1+0x69c], R0 ;  /* 0x00069c0001004387 */ /* 0x0041e80000100800 */
[----:B0-----:R-:W2:Y:S01]  /*14ce0*/  LDL.LU R0, [R1+0xa64] ;  /* 0x000a640001007983 */ /* 0x001ea20000300800 */
[----:B------:R-:W-:-:S03]  /*14cf0*/  ISETP.GT.AND P2, PT, R4, 0x2f, PT ;  /* 0x0000002f0400780c */ /* 0x000fc60003f44270 */
[----:B------:R-:W-:Y:S04]  /*14d00*/  STL [R1+0x8bc], R50 ;  /* 0x0008bc3201007387 */ /* 0x000fe80000100800 */
[----:B------:R-:W-:Y:S04]  /*14d10*/  STL [R1+0x8b8], R51 ;  /* 0x0008b83301007387 */ /* 0x000fe80000100800 */
[----:B------:R-:W-:Y:S04]  /*14d20*/  STL [R1+0x8c4], R48 ;  /* 0x0008c43001007387 */ /* 0x000fe80000100800 */
[----:B------:R-:W-:Y:S04]  /*14d30*/  STL [R1+0x8c0], R49 ;  /* 0x0008c03101007387 */ /* 0x000fe80000100800 */
[----:B----4-:R-:W-:Y:S04]  /*14d40*/  @P4 STL [R1+0x698], R43 ;  /* 0x0006982b01004387 */ /* 0x010fe80000100800 */
[----:B------:R-:W-:Y:S04]  /*14d50*/  STL [R1+0x8cc], R38 ;  /* 0x0008cc2601007387 */ /* 0x000fe80000100800 */
[----:B------:R-:W4:Y:S04]  /*14d60*/  @P2 LDG.E.U16 R2, desc[UR22][R12.64] ;  /* 0x000000160c022981 */ /* 0x000f28000c1e1500 */
[----:B------:R-:W-:Y:S04]  /*14d70*/  STL [R1+0x8c8], R39 ;  /* 0x0008c82701007387 */ /* 0x000fe80000100800 */
[----:B------:R-:W-:Y:S04]  /*14d80*/  STL [R1+0x8d4], R36 ;  /* 0x0008d42401007387 */ /* 0x000fe80000100800 */
[----:B------:R-:W-:Y:S04]  /*14d90*/  STL [R1+0x8d0], R37 ;  /* 0x0008d02501007387 */ /* 0x000fe80000100800 */
[----:B------:R-:W-:Y:S04]  /*14da0*/  @P3 STL [R1+0x690], R41 ;  /* 0x0006902901003387 */ /* 0x000fe80000100800 */
[----:B------:R-:W-:Y:S04]  /*14db0*/  @P3 STL [R1+0x694], R42 ;  /* 0x0006942a01003387 */ /* 0x000fe80000100800 */
[----:B------:R-:W-:Y:S04]  /*14dc0*/  STL [R1+0x8dc], R26 ;  /* 0x0008dc1a01007387 */ /* 0x000fe80000100800 */
[----:B------:R-:W-:Y:S01]  /*14dd0*/  STL [R1+0x8d8], R27 ;  /* 0x0008d81b01007387 */ /* 0x000fe20000100800 */
[----:B------:R-:W-:-:S03]  /*14de0*/  ISETP.GT.AND P4, PT, R4, 0x31, PT ;  /* 0x000000310400780c */ /* 0x000fc60003f84270 */
[----:B------:R-:W-:Y:S04]  /*14df0*/  STL [R1+0x8e4], R24 ;  /* 0x0008e41801007387 */ /* 0x000fe80000100800 */
[----:B------:R-:W-:Y:S04]  /*14e00*/  STL [R1+0x8e0], R25 ;  /* 0x0008e01901007387 */ /* 0x000fe80000100800 */
[----:B---3--:R-:W-:Y:S01]  /*14e10*/  @P5 STL [R1+0x688], R31 ;  /* 0x0006881f01005387 */ /* 0x008fe20000100800 */
[----:B------:R-:W-:-:S03]  /*14e20*/  ISETP.GT.AND P3, PT, R4, 0x32, PT ;  /* 0x000000320400780c */ /* 0x000fc60003f64270 */
[----:B------:R-:W-:Y:S01]  /*14e30*/  @P5 STL [R1+0x68c], R40 ;  /* 0x00068c2801005387 */ /* 0x000fe20000100800 */
[----:B------:R-:W-:Y:S02]  /*14e40*/  ISETP.GT.AND P5, PT, R4, 0x33, PT ;  /* 0x000000330400780c */ /* 0x000fe40003fa4270 */
[----:B------:R-:W-:Y:S02]  /*14e50*/  PRMT R82, RZ, 0x7610, R82 ;  /* 0x00007610ff527816 */ /* 0x000fe40000000052 */
[----:B------:R-:W-:Y:S02]  /*14e60*/  PRMT R85, RZ, 0x7610, R85 ;  /* 0x00007610ff557816 */ /* 0x000fe40000000055 */
[----:B------:R-:W-:Y:S02]  /*14e70*/  PRMT R30, RZ, 0x7610, R30 ;  /* 0x00007610ff1e7816 */ /* 0x000fe4000000001e */
[----:B------:R-:W-:Y:S01]  /*14e80*/  PRMT R29, RZ, 0x7610, R29 ;  /* 0x00007610ff1d7816 */ /* 0x000fe2000000001d */
[----:B------:R-:W3:Y:S01]  /*14e90*/  @P4 LDG.E.U16 R82, desc[UR22][R76.64] ;  /* 0x000000164c524981 */ /* 0x000ee2000c1e1500 */
[----:B------:R-:W-:-:S02]  /*14ea0*/  PRMT R89, RZ, 0x7610, R89 ;  /* 0x00007610ff597816 */ /* 0x000fc40000000059 */
[----:B------:R-:W-:Y:S01]  /*14eb0*/  PRMT R86, RZ, 0x7610, R86 ;  /* 0x00007610ff567816 */ /* 0x000fe20000000056 */
[----:B------:R-:W3:Y:S01]  /*14ec0*/  @P4 LDG.E.U16 R85, desc[UR22][R74.64] ;  /* 0x000000164a554981 */ /* 0x000ee2000c1e1500 */
[C---:B------:R-:W-:Y:S02]  /*14ed0*/  ISETP.GT.AND P4, PT, R4.reuse, 0x35, PT ;  /* 0x000000350400780c */ /* 0x040fe40003f84270 */
[----:B------:R-:W-:Y:S01]  /*14ee0*/  PRMT R28, RZ, 0x7610, R28 ;  /* 0x00007610ff1c7816 */ /* 0x000fe2000000001c */
[----:B------:R-:W3:Y:S04]  /*14ef0*/  @P5 LDG.E.U16 R30, desc[UR22][R58.64] ;  /* 0x000000163a1e5981 */ /* 0x000ee8000c1e1500 */
[----:B------:R-:W3:Y:S01]  /*14f00*/  @P5 LDG.E.U16 R29, desc[UR22][R56.64] ;  /* 0x00000016381d5981 */ /* 0x000ee2000c1e1500 */
[----:B------:R-:W-:-:S03]  /*14f10*/  ISETP.GT.AND P5, PT, R4, 0x37, PT ;  /* 0x000000370400780c */ /* 0x000fc60003fa4270 */
[----:B------:R-:W3:Y:S01]  /*14f20*/  @P3 LDG.E.U16 R89, desc[UR22][R68.64] ;  /* 0x0000001644593981 */ /* 0x000ee2000c1e1500 */
[----:B------:R-:W-:-:S03]  /*14f30*/  PRMT R19, RZ, 0x7610, R19 ;  /* 0x00007610ff137816 */ /* 0x000fc60000000013 */
[----:B------:R-:W3:Y:S01]  /*14f40*/  @P3 LDG.E.U16 R86, desc[UR22][R66.64] ;  /* 0x0000001642563981 */ /* 0x000ee2000c1e1500 */
[----:B------:R-:W-:Y:S02]  /*14f50*/  ISETP.GT.AND P3, PT, R4, 0x36, PT ;  /* 0x000000360400780c */ /* 0x000fe40003f64270 */
[----:B------:R-:W-:Y:S02]  /*14f60*/  PRMT R18, RZ, 0x7610, R18 ;  /* 0x00007610ff127816 */ /* 0x000fe40000000012 */
[----:B------:R-:W-:Y:S02]  /*14f70*/  PRMT R5, RZ, 0x7610, R5 ;  /* 0x00007610ff057816 */ /* 0x000fe40000000005 */
[----:B------:R-:W-:Y:S02]  /*14f80*/  PRMT R7, RZ, 0x7610, R7 ;  /* 0x00007610ff077816 */ /* 0x000fe40000000007 */
[----:B------:R-:W-:Y:S01]  /*14f90*/  PRMT R6, RZ, 0x7610, R6 ;  /* 0x00007610ff067816 */ /* 0x000fe20000000006 */
[----:B------:R-:W3:Y:S01]  /*14fa0*/  @P4 LDG.E.U16 R18, desc[UR22][R34.64] ;  /* 0x0000001622124981 */ /* 0x000ee2000c1e1500 */
[----:B------:R-:W-:-:S03]  /*14fb0*/  PRMT R17, RZ, 0x7610, R17 ;  /* 0x00007610ff117816 */ /* 0x000fc60000000011 */
[----:B------:R-:W3:Y:S01]  /*14fc0*/  @P5 LDG.E.U16 R5, desc[UR22][R8.64] ;  /* 0x0000001608055981 */ /* 0x000ee2000c1e1500 */
[----:B------:R-:W-:-:S03]  /*14fd0*/  PRMT R16, RZ, 0x7610, R16 ;  /* 0x00007610ff107816 */ /* 0x000fc60000000010 */
[----:B------:R-:W3:Y:S04]  /*14fe0*/  @P3 LDG.E.U16 R7, desc[UR22][R20.64] ;  /* 0x0000001614073981 */ /* 0x000ee8000c1e1500 */
[----:B------:R-:W3:Y:S04]  /*14ff0*/  @P5 LDG.E.U16 R6, desc[UR22][R10.64] ;  /* 0x000000160a065981 */ /* 0x000ee8000c1e1500 */
[----:B------:R-:W3:Y:S04]  /*15000*/  @P4 LDG.E.U16 R17, desc[UR22][R32.64] ;  /* 0x0000001620114981 */ /* 0x000ee8000c1e1500 */
[----:B------:R-:W3:Y:S04]  /*15010*/  @P3 LDG.E.U16 R16, desc[UR22][R22.64] ;  /* 0x0000001616103981 */ /* 0x000ee8000c1e1500 */
[----:B--2---:R-:W2:Y:S01]  /*15020*/  @P2 LDG.E.U16 R0, desc[UR22][R14.64] ;  /* 0x000000160e002981 */ /* 0x004ea2000c1e1500 */
[----:B------:R-:W-:-:S13]  /*15030*/  ISETP.GT.AND P2, PT, R4, 0x34, PT ;  /* 0x000000340400780c */ /* 0x000fda0003f44270 */
[----:B------:R-:W3:Y:S04]  /*15040*/  @P2 LDG.E.U16 R28, desc[UR22][R46.64] ;  /* 0x000000162e1c2981 */ /* 0x000ee8000c1e1500 */
[----:B------:R-:W3:Y:S04]  /*15050*/  @P2 LDG.E.U16 R19, desc[UR22][R44.64] ;  /* 0x000000162c132981 */ /* 0x000ee8000c1e1500 */
[----:B--2---:R0:W-:Y:S04]  /*15060*/  STL [R1+0x684], R0 ;  /* 0x0006840001007387 */ /* 0x0041e80000100800 */
[----:B0-----:R-:W2:Y:S04]  /*15070*/  LDL.LU R0, [R1+0xa60] ;  /* 0x000a600001007983 */ /* 0x001ea80000300800 */
[----:B------:R-:W-:Y:S04]  /*15080*/  STL [R1+0x8ec], R14 ;  /* 0x0008ec0e01007387 */ /* 0x000fe80000100800 */
[----:B------:R-:W-:Y:S04]  /*15090*/  STL [R1+0x8e8], R15 ;  /* 0x0008e80f01007387 */ /* 0x000fe80000100800 */
[----:B----4-:R0:W-:Y:S04]  /*150a0*/  STL [R1+0x680], R2 ;  /* 0x0006800201007387 */ /* 0x0101e80000100800 */
[----:B0-----:R-:W4:Y:S04]  /*150b0*/  LDL.LU R2, [R1+0xa5c] ;  /* 0x000a5c0001027983 */ /* 0x001f280000300800 */
        /* <DEDUP_REMOVED lines=25> */
[----:B---3--:R-:W-:Y:S04]  /*15250*/  STL [R1+0x418], R30 ;  /* 0x0004181e01007387 */ /* 0x008fe80000100800 */
        /* <DEDUP_REMOVED lines=11> */
[----:B------:R0:W-:Y:S04]  /*15310*/  STL [R1+0x3ec], R5 ;  /* 0x0003ec0501007387 */ /* 0x0001e80000100800 */
[----:B0-----:R-:W3:Y:S04]  /*15320*/  LDL.LU R5, [R1+0x81c] ;  /* 0x00081c0001057983 */ /* 0x001ee80000300800 */
[----:B------:R0:W-:Y:S04]  /*15330*/  STL [R1+0x3f4], R7 ;  /* 0x0003f40701007387 */ /* 0x0001e80000100800 */
[----:B0-----:R-:W2:Y:S04]  /*15340*/  LDL.LU R7, [R1+0x800] ;  /* 0x0008000001077983 */ /* 0x001ea80000300800 */
[----:B------:R0:W-:Y:S04]  /*15350*/  STL [R1+0x3f0], R6 ;  /* 0x0003f00601007387 */ /* 0x0001e80000100800 */
[----:B------:R1:W-:Y:S04]  /*15360*/  STL [R1+0x3fc], R17 ;  /* 0x0003fc1101007387 */ /* 0x0003e80000100800 */
[----:B0-----:R-:W2:Y:S04]  /*15370*/  LDL.LU R6, [R1+0x820] ;  /* 0x0008200001067983 */ /* 0x001ea80000300800 */
[----:B-1----:R-:W2:Y:S04]  /*15380*/  LDL.LU R17, [R1+0x804] ;  /* 0x0008040001117983 */ /* 0x002ea80000300800 */
[----:B------:R0:W-:Y:S04]  /*15390*/  STL [R1+0x3f8], R16 ;  /* 0x0003f81001007387 */ /* 0x0001e80000100800 */
[----:B0-----:R-:W2:Y:S04]  /*153a0*/  LDL.LU R16, [R1+0x824] ;  /* 0x0008240001107983 */ /* 0x001ea80000300800 */
[----:B------:R-:W2:Y:S04]  /*153b0*/  LDL.LU R19, [R1+0x808] ;  /* 0x0008080001137983 */ /* 0x000ea80000300800 */
[----:B------:R-:W2:Y:S04]  /*153c0*/  LDL.LU R18, [R1+0x828] ;  /* 0x0008280001127983 */ /* 0x000ea80000300800 */
[----:B------:R-:W2:Y:S04]  /*153d0*/  LDL.LU R29, [R1+0x80c] ;  /* 0x00080c00011d7983 */ /* 0x000ea80000300800 */
[----:B------:R-:W2:Y:S04]  /*153e0*/  LDL.LU R28, [R1+0x82c] ;  /* 0x00082c00011c7983 */ /* 0x000ea80000300800 */
[----:B------:R-:W3:Y:S04]  /*153f0*/  LDL.LU R31, [R1+0x810] ;  /* 0x00081000011f7983 */ /* 0x000ee80000300800 */
[----:B------:R-:W3:Y:S01]  /*15400*/  LDL.LU R30, [R1+0x830] ;  /* 0x00083000011e7983 */ /* 0x000ee20000300800 */
[----:B------:R-:W-:-:S02]  /*15410*/  ISETP.GT.AND P4, PT, R4, 0x3a, PT ;  /* 0x0000003a0400780c */ /* 0x000fc40003f84270 */
[----:B------:R-:W-:Y:S01]  /*15420*/  ISETP.GT.AND P2, PT, R4, 0x39, PT ;  /* 0x000000390400780c */ /* 0x000fe20003f44270 */
[----:B------:R-:W4:Y:S01]  /*15430*/  LDL.LU R41, [R1+0x814] ;  /* 0x0008140001297983 */ /* 0x000f220000300800 */
[----:B------:R-:W-:-:S03]  /*15440*/  PRMT R87, RZ, 0x7610, R87 ;  /* 0x00007610ff577816 */ /* 0x000fc60000000057 */
[----:B------:R-:W4:Y:S04]  /*15450*/  LDL.LU R40, [R1+0x834] ;  /* 0x0008340001287983 */ /* 0x000f280000300800 */
[----:B------:R-:W4:Y:S01]  /*15460*/  LDL.LU R43, [R1+0x818] ;  /* 0x00081800012b7983 */ /* 0x000f220000300800 */
[----:B------:R-:W-:-:S03]  /*15470*/  ISETP.GT.AND P6, PT, R4, 0x3b, PT ;  /* 0x0000003b0400780c */ /* 0x000fc60003fc4270 */
[----:B------:R-:W4:Y:S01]  /*15480*/  LDL.LU R42, [R1+0x838] ;  /* 0x00083800012a7983 */ /* 0x000f220000300800 */
[----:B------:R-:W-:-:S03]  /*15490*/  PRMT R90, RZ, 0x7610, R90 ;  /* 0x00007610ff5a7816 */ /* 0x000fc6000000005a */
[----:B------:R-:W-:Y:S04]  /*154a0*/  STL [R1+0x978], R8 ;  /* 0x0009780801007387 */ /* 0x000fe80000100800 */
[----:B------:R-:W-:Y:S04]  /*154b0*/  STL [R1+0x974], R9 ;  /* 0x0009740901007387 */ /* 0x000fe80000100800 */
[----:B------:R-:W-:Y:S04]  /*154c0*/  STL [R1+0x980], R64 ;  /* 0x0009804001007387 */ /* 0x000fe80000100800 */
[----:B------:R0:W4:Y:S04]  /*154d0*/  @P4 LDG.E.U16 R87, desc[UR22][R64.64] ;  /* 0x0000001640574981 */ /* 0x000128000c1e1500 */
[----:B------:R0:W-:Y:S01]  /*154e0*/  STL [R1+0x97c], R65 ;  /* 0x00097c4101007387 */ /* 0x0001e20000100800 */
[----:B------:R-:W-:-:S03]  /*154f0*/  ISETP.GT.AND P5, PT, R4, 0x3d, PT ;  /* 0x0000003d0400780c */ /* 0x000fc60003fa4270 */
[----:B------:R1:W4:Y:S01]  /*15500*/  @P2 LDG.E.U16 R90, desc[UR22][R70.64] ;  /* 0x00000016465a2981 */ /* 0x000322000c1e1500 */
[----:B0-----:R-:W-:-:S03]  /*15510*/  PRMT R65, RZ, 0x7610, R65 ;  /* 0x00007610ff417816 */ /* 0x001fc60000000041 */
[----:B------:R0:W-:Y:S01]  /*15520*/  STL [R1+0x988], R62 ;  /* 0x0009883e01007387 */ /* 0x0001e20000100800 */
[----:B-1----:R-:W-:-:S03]  /*15530*/  PRMT R70, RZ, 0x7610, R70 ;  /* 0x00007610ff467816 */ /* 0x002fc60000000046 */
[----:B------:R-:W4:Y:S04]  /*15540*/  @P4 LDG.E.U16 R65, desc[UR22][R62.64] ;  /* 0x000000163e414981 */ /* 0x000f28000c1e1500 */
[----:B------:R1:W4:Y:S04]  /*15550*/  @P6 LDG.E.U16 R70, desc[UR22][R52.64] ;  /* 0x0000001634466981 */ /* 0x000328000c1e1500 */
[----:B0-----:R-:W4:Y:S04]  /*15560*/  LDL.LU R62, [R1+0x7fc] ;  /* 0x0007fc00013e7983 */ /* 0x001f280000300800 */
[----:B------:R-:W-:Y:S04]  /*15570*/  STL [R1+0x984], R63 ;  /* 0x0009843f01007387 */ /* 0x000fe80000100800 */
[----:B------:R-:W-:Y:S04]  /*15580*/  STL [R1+0x990], R54 ;  /* 0x0009903601007387 */ /* 0x000fe80000100800 */
[----:B------:R-:W-:Y:S04]  /*15590*/  STL [R1+0x98c], R55 ;  /* 0x00098c3701007387 */ /* 0x000fe80000100800 */
[----:B------:R1:W-:Y:S01]  /*155a0*/  STL [R1+0x998], R52 ;  /* 0x0009983401007387 */ /* 0x0003e20000100800 */
[----:B------:R-:W-:-:S02]  /*155b0*/  PRMT R8, RZ, 0x7610, R8 ;  /* 0x00007610ff087816 */ /* 0x000fc40000000008 */
[----:B-1----:R-:W-:-:S04]  /*155c0*/  PRMT R52, RZ, 0x7610, R52 ;  /* 0x00007610ff347816 */ /* 0x002fc80000000034 */
[----:B--2---:R-:W2:Y:S04]  /*155d0*/  @P5 LDG.E.U16 R8, desc[UR22][R28.64] ;  /* 0x000000161c085981 */ /* 0x004ea8000c1e1500 */
[----:B---3--:R-:W3:Y:S01]  /*155e0*/  @P5 LDG.E.U16 R52, desc[UR22][R30.64] ;  /* 0x000000161e345981 */ /* 0x008ee2000c1e1500 */
[----:B------:R-:W-:Y:S02]  /*155f0*/  ISETP.GT.AND P3, PT, R4, 0x3c, PT ;  /* 0x0000003c0400780c */ /* 0x000fe40003f64270 */
[----:B------:R-:W-:Y:S01]  /*15600*/  PRMT R64, RZ, 0x7610, R64 ;  /* 0x00007610ff407816 */ /* 0x000fe20000000040 */
[----:B------:R0:W-:Y:S05]  /*15610*/  STL [R1+0x994], R53 ;  /* 0x0009943501007387 */ /* 0x0001ea0000100800 */
[----:B------:R1:W2:Y:S01]  /*15620*/  @P6 LDG.E.U16 R64, desc[UR22][R54.64] ;  /* 0x0000001636406981 */ /* 0x0002a2000c1e1500 */
[----:B0-----:R-:W-:-:S02]  /*15630*/  PRMT R53, RZ, 0x7610, R53 ;  /* 0x00007610ff357816 */ /* 0x001fc40000000035 */
[----:B-1----:R-:W-:Y:S01]  /*15640*/  PRMT R54, RZ, 0x7610, R54 ;  /* 0x00007610ff367816 */ /* 0x002fe20000000036 */
[----:B----4-:R-:W-:Y:S04]  /*15650*/  STL [R1+0x9a0], R42 ;  /* 0x0009a02a01007387 */ /* 0x010fe80000100800 */
[----:B------:R0:W-:Y:S04]  /*15660*/  STL [R1+0x99c], R43 ;  /* 0x00099c2b01007387 */ /* 0x0001e80000100800 */
[----:B------:R-:W4:Y:S04]  /*15670*/  @P3 LDG.E.U16 R54, desc[UR22][R42.64] ;  /* 0x000000162a363981 */ /* 0x000f28000c1e1500 */
[----:B------:R1:W4:Y:S04]  /*15680*/  @P3 LDG.E.U16 R53, desc[UR22][R40.64] ;  /* 0x0000001628353981 */ /* 0x000328000c1e1500 */
[----:B0-----:R-:W4:Y:S04]  /*15690*/  LDL R43, [R1+0x460] ;  /* 0x00046000012b7983 */ /* 0x001f280000100800 */
[----:B------:R-:W4:Y:S04]  /*156a0*/  LDL R42, [R1+0x464] ;  /* 0x00046400012a7983 */ /* 0x000f280000100800 */
[----:B------:R-:W-:Y:S04]  /*156b0*/  STL [R1+0x9a8], R40 ;  /* 0x0009a82801007387 */ /* 0x000fe80000100800 */
[----:B------:R1:W-:Y:S02]  /*156c0*/  STL [R1+0x9a4], R41 ;  /* 0x0009a42901007387 */ /* 0x0003e40000100800 */
[----:B-1----:R-:W-:-:S02]  /*156d0*/  PRMT R41, RZ, 0x7610, R41 ;  /* 0x00007610ff297816 */ /* 0x002fc40000000029 */
[----:B---3--:R-:W-:Y:S04]  /*156e0*/  STL [R1+0x9f0], R52 ;  /* 0x0009f03401007387 */ /* 0x008fe80000100800 */
[----:B------:R-:W-:Y:S04]  /*156f0*/  STL [R1+0x9b0], R30 ;  /* 0x0009b01e01007387 */ /* 0x000fe80000100800 */
[----:B------:R0:W-:Y:S04]  /*15700*/  STL [R1+0x9ac], R31 ;  /* 0x0009ac1f01007387 */ /* 0x0001e80000100800 */
[----:B------:R-:W3:Y:S04]  /*15710*/  LDL R40, [R1+0x480] ;  /* 0x0004800001287983 */ /* 0x000ee80000100800 */
[----:B0-----:R-:W3:Y:S04]  /*15720*/  LDL R31, [R1+0x484] ;  /* 0x00048400011f7983 */ /* 0x001ee80000100800 */
[----:B------:R-:W-:Y:S04]  /*15730*/  STL.S16 [R1+0x3d0], R41 ;  /* 0x0003d02901007387 */ /* 0x000fe80000100600 */
[----:B--2---:R-:W-:Y:S04]  /*15740*/  STL [R1+0x9f4], R8 ;  /* 0x0009f40801007387 */ /* 0x004fe80000100800 */
[----:B------:R0:W-:Y:S04]  /*15750*/  STL [R1+0x9b8], R28 ;  /* 0x0009b81c01007387 */ /* 0x0001e80000100800 */
[----:B0-----:R-:W2:Y:S01]  /*15760*/  LDL.LU R28, [R1+0x3d0] ;  /* 0x0003d000011c7983 */ /* 0x001ea20000300800 */
[----:B------:R-:W0:Y:S01]  /*15770*/  S2R R63, SR_TID.X ;  /* 0x00000000003f7919 */ /* 0x000e220000002100 */
[----:B------:R-:W-:-:S06]  /*15780*/  PRMT R84, RZ, 0x7610, R84 ;  /* 0x00007610ff547816 */ /* 0x000fcc0000000054 */
[----:B------:R-:W3:Y:S01]  /*15790*/  @P2 LDG.E.U16 R84, desc[UR22][R72.64] ;  /* 0x0000001648542981 */ /* 0x000ee2000c1e1500 */
[C---:B------:R-:W-:Y:S02]  /*157a0*/  ISETP.GT.AND P2, PT, R4.reuse, 0x3e, PT ;  /* 0x0000003e0400780c */ /* 0x040fe40003f44270 */
[----:B------:R-:W-:Y:S02]  /*157b0*/  ISETP.GT.AND P4, PT, R4, 0x3f, PT ;  /* 0x0000003f0400780c */ /* 0x000fe40003f84270 */
[----:B------:R-:W-:Y:S02]  /*157c0*/  PRMT R30, RZ, 0x7610, R30 ;  /* 0x00007610ff1e7816 */ /* 0x000fe4000000001e */
[----:B------:R-:W-:Y:S02]  /*157d0*/  PRMT R9, RZ, 0x7610, R9 ;  /* 0x00007610ff097816 */ /* 0x000fe40000000009 */
[----:B------:R-:W-:-:S05]  /*157e0*/  PRMT R0, RZ, 0x7610, R0 ;  /* 0x00007610ff007816 */ /* 0x000fca0000000000 */
[----:B------:R-:W3:Y:S04]  /*157f0*/  @P2 LDG.E.U16 R30, desc[UR22][R16.64] ;  /* 0x00000016101e2981 */ /* 0x000ee8000c1e1500 */
[----:B------:R-:W3:Y:S01]  /*15800*/  @P4 LDG.E.U16 R9, desc[UR22][R6.64] ;  /* 0x0000001606094981 */ /* 0x000ee2000c1e1500 */
[----:B0-----:R-:W-:-:S04]  /*15810*/  LOP3.LUT R63, R63, 0x3f, RZ, 0xc0, !PT ;  /* 0x0000003f3f3f7812 */ /* 0x001fc800078ec0ff */
[----:B------:R-:W-:Y:S01]  /*15820*/  ISETP.GE.AND P6, PT, R63, R4, PT ;  /* 0x000000043f00720c */ /* 0x000fe20003fc6270 */
[----:B------:R-:W-:Y:S02]  /*15830*/  IMAD.MOV.U32 R4, RZ, RZ, R5 ;  /* 0x000000ffff047224 */ /* 0x000fe400078e0005 */
[----:B------:R-:W-:-:S05]  /*15840*/  IMAD.MOV.U32 R5, RZ, RZ, R62 ;  /* 0x000000ffff057224 */ /* 0x000fca00078e003e */
[----:B------:R-:W3:Y:S04]  /*15850*/  @P4 LDG.E.U16 R0, desc[UR22][R4.64] ;  /* 0x0000001604004981 */ /* 0x000ee8000c1e1500 */
[----:B--2---:R-:W2:Y:S04]  /*15860*/  @P2 LDG.E.U16 R28, desc[UR22][R18.64] ;  /* 0x00000016121c2981 */ /* 0x004ea8000c1e1500 */
[----:B------:R-:W-:Y:S01]  /*15870*/  STL [R1+0x9b4], R29 ;  /* 0x0009b41d01007387 */ /* 0x000fe20000100800 */
[----:B------:R-:W-:Y:S01]  /*15880*/  PRMT R71, RZ, 0x7610, R71 ;  /* 0x00007610ff477816 */ /* 0x000fe20000000047 */
[----:B----4-:R-:W-:Y:S01]  /*15890*/  @!P6 IMAD.MOV.U32 R52, RZ, RZ, R42 ;  /* 0x000000ffff34e224 */ /* 0x010fe200078e002a */
[----:B------:R-:W-:Y:S06]  /*158a0*/  BAR.SYNC.DEFER_BLOCKING 0x0 ;  /* 0x0000000000007b1d */ /* 0x000fec0000010000 */
[----:B--2---:R-:W-:Y:S04]  /*158b0*/  STL [R1+0x9c4], R28 ;  /* 0x0009c41c01007387 */ /* 0x004fe80000100800 */
[----:B------:R-:W-:Y:S04]  /*158c0*/  STL [R1+0x9c0], R18 ;  /* 0x0009c01201007387 */ /* 0x000fe80000100800 */
[----:B------:R-:W-:Y:S04]  /*158d0*/  STL [R1+0x9bc], R19 ;  /* 0x0009bc1301007387 */ /* 0x000fe80000100800 */
[----:B---3--:R-:W-:Y:S04]  /*158e0*/  STL [R1+0x9d0], R30 ;  /* 0x0009d01e01007387 */ /* 0x008fe80000100800 */
[----:B------:R-:W-:Y:S04]  /*158f0*/  STL [R1+0x9cc], R16 ;  /* 0x0009cc1001007387 */ /* 0x000fe80000100800 */
[----:B------:R-:W-:Y:S04]  /*15900*/  STL [R1+0x3e0], R54 ;  /* 0x0003e03601007387 */ /* 0x000fe80000100800 */
[----:B------:R-:W-:Y:S04]  /*15910*/  STL [R1+0x9c8], R17 ;  /* 0x0009c81101007387 */ /* 0x000fe80000100800 */
[----:B------:R-:W-:Y:S04]  /*15920*/  STL [R1+0x9dc], R9 ;  /* 0x0009dc0901007387 */ /* 0x000fe80000100800 */
[----:B------:R0:W-:Y:S04]  /*15930*/  STL [R1+0x3dc], R53 ;  /* 0x0003dc3501007387 */ /* 0x0001e80000100800 */
[----:B------:R-:W-:Y:S04]  /*15940*/  STL [R1+0x9d8], R6 ;  /* 0x0009d80601007387 */ /* 0x000fe80000100800 */
[----:B------:R1:W-:Y:S04]  /*15950*/  STL [R1+0x9d4], R7 ;  /* 0x0009d40701007387 */ /* 0x0003e80000100800 */
[----:B------:R-:W-:Y:S01]  /*15960*/  STL [R1+0x9e8], R0 ;  /* 0x0009e80001007387 */ /* 0x000fe20000100800 */
[----:B0-----:R-:W-:-:S03]  /*15970*/  @!P6 IMAD.MOV.U32 R53, RZ, RZ, R43 ;  /* 0x000000ffff35e224 */ /* 0x001fc600078e002b */
[----:B------:R-:W-:Y:S04]  /*15980*/  STL [R1+0x9e4], R4 ;  /* 0x0009e40401007387 */ /* 0x000fe80000100800 */
[----:B------:R0:W-:Y:S04]  /*15990*/  STL [R1+0x9e0], R5 ;  /* 0x0009e00501007387 */ /* 0x0001e80000100800 */
[----:B-1----:R-:W2:Y:S04]  /*159a0*/  LDL R7, [R1+0x4a0] ;  /* 0x0004a00001077983 */ /* 0x002ea80000100800 */
[----:B------:R-:W3:Y:S04]  /*159b0*/  LDL R6, [R1+0x4a4] ;  /* 0x0004a40001067983 */ /* 0x000ee80000100800 */
[----:B------:R-:W4:Y:S01]  /*159c0*/  @!P6 LDG.E.U16 R71, desc[UR22][R52.64] ;  /* 0x000000163447e981 */ /* 0x000f22000c1e1500 */
[----:B------:R-:W-:Y:S01]  /*159d0*/  PRMT R10, RZ, 0x7610, R10 ;  /* 0x00007610ff0a7816 */ /* 0x000fe2000000000a */
[----:B------:R-:W-:-:S02]  /*159e0*/  @!P6 IMAD.MOV.U32 R18, RZ, RZ, R31 ;  /* 0x000000ffff12e224 */ /* 0x000fc400078e001f */
[----:B------:R-:W-:Y:S01]  /*159f0*/  @!P6 IMAD.MOV.U32 R19, RZ, RZ, R40 ;  /* 0x000000ffff13e224 */ /* 0x000fe200078e0028 */
[----:B------:R-:W-:Y:S01]  /*15a00*/  PRMT R11, RZ, 0x7610, R11 ;  /* 0x00007610ff0b7816 */ /* 0x000fe2000000000b */
[----:B------:R-:W4:Y:S04]  /*15a10*/  LDL R16, [R1+0x4c0] ;  /* 0x0004c00001107983 */ /* 0x000f280000100800 */
[----:B------:R2:W4:Y:S04]  /*15a20*/  @!P6 LDG.E.U16 R10, desc[UR22][R18.64] ;  /* 0x00000016120ae981 */ /* 0x000528000c1e1500 */
[----:B------:R-:W4:Y:S04]  /*15a30*/  LDL R9, [R1+0x4c4] ;  /* 0x0004c40001097983 */ /* 0x000f280000100800 */
[----:B------:R-:W4:Y:S04]  /*15a40*/  LDL.LU R42, [R1+0x2b0] ;  /* 0x0002b000012a7983 */ /* 0x000f280000300800 */
[----:B------:R-:W4:Y:S01]  /*15a50*/  LDL.LU R62, [R1+0x2b4] ;  /* 0x0002b400013e7983 */ /* 0x000f220000300800 */
[----:B--2---:R-:W-:-:S02]  /*15a60*/  @!P6 IMAD.MOV.U32 R19, RZ, RZ, R7 ;  /* 0x000000ffff13e224 */ /* 0x004fc400078e0007 */
[----:B---3--:R-:W-:Y:S01]  /*15a70*/  @!P6 IMAD.MOV.U32 R18, RZ, RZ, R6 ;  /* 0x000000ffff12e224 */ /* 0x008fe200078e0006 */
[----:B----4-:R-:W-:Y:S04]  /*15a80*/  STL [R1+0x9ec], R71 ;  /* 0x0009ec4701007387 */ /* 0x010fe80000100800 */
[----:B------:R-:W2:Y:S04]  /*15a90*/  @!P6 LDG.E.U16 R11, desc[UR22][R18.64] ;  /* 0x00000016120be981 */ /* 0x000ea8000c1e1500 */
[----:B0-----:R-:W3:Y:S04]  /*15aa0*/  LDL R5, [R1+0x4e0] ;  /* 0x0004e00001057983 */ /* 0x001ee80000100800 */
[----:B------:R-:W4:Y:S04]  /*15ab0*/  LDL R4, [R1+0x4e4] ;  /* 0x0004e40001047983 */ /* 0x000f280000100800 */
[----:B------:R-:W3:Y:S04]  /*15ac0*/  LDL R8, [R1+0x500] ;  /* 0x0005000001087983 */ /* 0x000ee80000100800 */
[----:B------:R-:W3:Y:S04]  /*15ad0*/  LDL R0, [R1+0x504] ;  /* 0x0005040001007983 */ /* 0x000ee80000100800 */
[----:B------:R-:W3:Y:S04]  /*15ae0*/  LDL.LU R53, [R1+0x2b8] ;  /* 0x0002b80001357983 */ /* 0x000ee80000300800 */
[----:B------:R4:W-:Y:S04]  /*15af0*/  STL [R1+0x9f8], R10 ;  /* 0x0009f80a01007387 */ /* 0x0009e80000100800 */
[----:B------:R-:W3:Y:S04]  /*15b00*/  LDL R7, [R1+0x520] ;  /* 0x0005200001077983 */ /* 0x000ee80000100800 */
[----:B------:R-:W3:Y:S04]  /*15b10*/  LDL R6, [R1+0x524] ;  /* 0x0005240001067983 */ /* 0x000ee80000100800 */
[----:B------:R-:W3:Y:S04]  /*15b20*/  LDL.LU R55, [R1+0x2bc] ;  /* 0x0002bc0001377983 */ /* 0x000ee80000300800 */
[----:B--2---:R3:W-:Y:S01]  /*15b30*/  STL [R1+0x9fc], R11 ;  /* 0x0009fc0b01007387 */ /* 0x0047e20000100800 */
[----:B----4-:R-:W-:-:S02]  /*15b40*/  @!P6 IMAD.MOV.U32 R10, RZ, RZ, R4 ;  /* 0x000000ffff0ae224 */ /* 0x010fc400078e0004 */
[----:B---3--:R-:W-:Y:S01]  /*15b50*/  @!P6 IMAD.MOV.U32 R11, RZ, RZ, R5 ;  /* 0x000000ffff0be224 */ /* 0x008fe200078e0005 */
[----:B------:R-:W2:Y:S04]  /*15b60*/  LDL R4, [R1+0x544] ;  /* 0x0005440001047983 */ /* 0x000ea80000100800 */
[----:B------:R-:W3:Y:S01]  /*15b70*/  LDL R5, [R1+0x540] ;  /* 0x0005400001057983 */ /* 0x000ee20000100800 */
[----:B------:R-:W-:Y:S02]  /*15b80*/  PRMT R73, RZ, 0x7610, R73 ;  /* 0x00007610ff497816 */ /* 0x000fe40000000049 */
[----:B------:R-:W-:Y:S01]  /*15b90*/  PRMT R20, RZ, 0x7610, R20 ;  /* 0x00007610ff147816 */ /* 0x000fe20000000014 */
[----:B------:R-:W4:Y:S04]  /*15ba0*/  LDL.LU R54, [R1+0x2c0] ;  /* 0x0002c00001367983 */ /* 0x000f280000300800 */
[----:B------:R0:W4:Y:S01]  /*15bb0*/  @!P6 LDG.E.U16 R73, desc[UR22][R10.64] ;  /* 0x000000160a49e981 */ /* 0x000122000c1e1500 */
[----:B------:R-:W-:Y:S01]  /*15bc0*/  PRMT R21, RZ, 0x7610, R21 ;  /* 0x00007610ff157816 */ /* 0x000fe20000000015 */
[----:B0-----:R-:W-:-:S02]  /*15bd0*/  @!P6 IMAD.MOV.U32 R11, RZ, RZ, R8 ;  /* 0x000000ffff0be224 */ /* 0x001fc400078e0008 */
[----:B------:R-:W-:Y:S01]  /*15be0*/  @!P6 IMAD.MOV.U32 R10, RZ, RZ, R0 ;  /* 0x000000ffff0ae224 */ /* 0x000fe200078e0000 */
[----:B------:R-:W4:Y:S04]  /*15bf0*/  LDL R8, [R1+0x560] ;  /* 0x0005600001087983 */ /* 0x000f280000100800 */
[----:B------:R-:W4:Y:S04]  /*15c00*/  LDL R0, [R1+0x564] ;  /* 0x0005640001007983 */ /* 0x000f280000100800 */
[----:B------:R0:W4:Y:S04]  /*15c10*/  @!P6 LDG.E.U16 R20, desc[UR22][R10.64] ;  /* 0x000000160a14e981 */ /* 0x000128000c1e1500 */
[----:B------:R-:W4:Y:S01]  /*15c20*/  LDL.LU R63, [R1+0x2c4] ;  /* 0x0002c400013f7983 */ /* 0x000f220000300800 */
[----:B0-----:R-:W-:-:S02]  /*15c30*/  @!P6 IMAD.MOV.U32 R10, RZ, RZ, R6 ;  /* 0x000000ffff0ae224 */ /* 0x001fc400078e0006 */
[----:B------:R-:W-:Y:S01]  /*15c40*/  @!P6 IMAD.MOV.U32 R11, RZ, RZ, R7 ;  /* 0x000000ffff0be224 */ /* 0x000fe200078e0007 */
[----:B------:R-:W4:Y:S04]  /*15c50*/  LDL R6, [R1+0x584] ;  /* 0x0005840001067983 */ /* 0x000f280000100800 */
[----:B------:R-:W4:Y:S04]  /*15c60*/  LDL R7, [R1+0x580] ;  /* 0x0005800001077983 */ /* 0x000f280000100800 */
[----:B------:R2:W4:Y:S04]  /*15c70*/  @!P6 LDG.E.U16 R21, desc[UR22][R10.64] ;  /* 0x000000160a15e981 */ /* 0x000528000c1e1500 */
[----:B------:R0:W-:Y:S04]  /*15c80*/  STS.U16 [R2+UR7+0xc000], R62 ;  /* 0x00c0003e02007988 */ /* 0x0001e80008000407 */
[----:B0-----:R-:W4:Y:S01]  /*15c90*/  LDL.LU R62, [R1+0x2c8] ;  /* 0x0002c800013e7983 */ /* 0x001f220000300800 */
[----:B--2---:R-:W-:-:S03]  /*15ca0*/  @!P6 IMAD.MOV.U32 R10, RZ, RZ, R4 ;  /* 0x000000ffff0ae224 */ /* 0x004fc600078e0004 */
[----:B------:R-:W2:Y:S01]  /*15cb0*/  LDL R4, [R1+0x5a4] ;  /* 0x0005a40001047983 */ /* 0x000ea20000100800 */
[----:B---3--:R-:W-:-:S03]  /*15cc0*/  @!P6 IMAD.MOV.U32 R11, RZ, RZ, R5 ;  /* 0x000000ffff0be224 */ /* 0x008fc600078e0005 */
[----:B------:R-:W3:Y:S01]  /*15cd0*/  LDL R5, [R1+0x5a0] ;  /* 0x0005a00001057983 */ /* 0x000ee20000100800 */
[----:B------:R-:W-:Y:S02]  /*15ce0*/  PRMT R22, RZ, 0x7610, R22 ;  /* 0x00007610ff167816 */ /* 0x000fe40000000016 */
[----:B------:R-:W-:Y:S01]  /*15cf0*/  PRMT R23, RZ, 0x7610, R23 ;  /* 0x00007610ff177816 */ /* 0x000fe20000000017 */
[----:B------:R0:W-:Y:S04]  /*15d00*/  STS.U16 [R2+UR7+0x8400], R53 ;  /* 0x0084003502007988 */ /* 0x0001e80008000407 */
[----:B------:R4:W3:Y:S04]  /*15d10*/  @!P6 LDG.E.U16 R22, desc[UR22][R10.64] ;  /* 0x000000160a16e981 */ /* 0x0008e8000c1e1500 */
[----:B0-----:R-:W3:Y:S01]  /*15d20*/  LDL.LU R53, [R1+0x2cc] ;  /* 0x0002cc0001357983 */ /* 0x001ee20000300800 */
[----:B----4-:R-:W-:-:S03]  /*15d30*/  @!P6 IMAD.MOV.U32 R11, RZ, RZ, R8 ;  /* 0x000000ffff0be224 */ /* 0x010fc600078e0008 */
[----:B------:R-:W4:Y:S01]  /*15d40*/  LDL R8, [R1+0x5c0] ;  /* 0x0005c00001087983 */ /* 0x000f220000100800 */
[----:B------:R-:W-:-:S03]  /*15d50*/  @!P6 IMAD.MOV.U32 R10, RZ, RZ, R0 ;  /* 0x000000ffff0ae224 */ /* 0x000fc600078e0000 */
[----:B------:R-:W4:Y:S01]  /*15d60*/  LDL R0, [R1+0x5c4] ;  /* 0x0005c40001007983 */ /* 0x000f220000100800 */
[----:B------:R-:W-:-:S03]  /*15d70*/  PRMT R32, RZ, 0x7610, R32 ;  /* 0x00007610ff207816 */ /* 0x000fc60000000020 */
[----:B------:R0:W4:Y:S04]  /*15d80*/  @!P6 LDG.E.U16 R23, desc[UR22][R10.64] ;  /* 0x000000160a17e981 */ /* 0x000128000c1e1500 */
[----:B------:R1:W-:Y:S01]  /*15d90*/  STS.U16 [R2+UR7+0xc400], R55 ;  /* 0x00c4003702007988 */ /* 0x0003e20008000407 */
[----:B0-----:R-:W-:-:S03]  /*15da0*/  @!P6 IMAD.MOV.U32 R10, RZ, RZ, R6 ;  /* 0x000000ffff0ae224 */ /* 0x001fc600078e0006 */
[----:B-1----:R-:W4:Y:S01]  /*15db0*/  LDL.LU R55, [R1+0x2dc] ;  /* 0x0002dc0001377983 */ /* 0x002f220000300800 */
[----:B------:R-:W-:-:S03]  /*15dc0*/  @!P6 IMAD.MOV.U32 R11, RZ, RZ, R7 ;  /* 0x000000ffff0be224 */ /* 0x000fc600078e0007 */
        /* <DEDUP_REMOVED lines=19> */
[----:B------:R0:W-:Y:S04]  /*15f00*/  STS.U16 [R2+UR7+0xc800], R63 ;  /* 0x00c8003f02007988 */ /* 0x0001e80008000407 */
[----:B------:R1:W4:Y:S04]  /*15f10*/  @!P6 LDG.E.U16 R34, desc[UR22][R10.64] ;  /* 0x000000160a22e981 */ /* 0x000328000c1e1500 */
[----:B0-----:R-:W4:Y:S01]  /*15f20*/  LDL.LU R63, [R1+0x2ec] ;  /* 0x0002ec00013f7983 */ /* 0x001f220000300800 */
[----:B-1----:R-:W-:-:S03]  /*15f30*/  @!P6 IMAD.MOV.U32 R11, RZ, RZ, R7 ;  /* 0x000000ffff0be224 */ /* 0x002fc600078e0007 */
[----:B------:R-:W4:Y:S01]  /*15f40*/  LDL R7, [R1+0x640] ;  /* 0x0006400001077983 */ /* 0x000f220000100800 */
[----:B------:R-:W-:-:S03]  /*15f50*/  @!P6 IMAD.MOV.U32 R10, RZ, RZ, R6 ;  /* 0x000000ffff0ae224 */ /* 0x000fc600078e0006 */
[----:B------:R-:W4:Y:S04]  /*15f60*/  LDL R6, [R1+0x644] ;  /* 0x0006440001067983 */ /* 0x000f280000100800 */
[----:B------:R0:W-:Y:S04]  /*15f70*/  STS.U16 [R2+UR7+0x8c00], R62 ;  /* 0x008c003e02007988 */ /* 0x0001e80008000407 */
[----:B------:R2:W4:Y:S04]  /*15f80*/  @!P6 LDG.E.U16 R12, desc[UR22][R10.64] ;  /* 0x000000160a0ce981 */ /* 0x000528000c1e1500 */
        /* <DEDUP_REMOVED lines=40> */
[----:B------:R1:W-:Y:S04]  /*16210*/  STS.U16 [R2+UR7+0x9800], R62 ;  /* 0x0098003e02007988 */ /* 0x0003e80008000407 */
[----:B------:R1:W-:Y:S01]  /*16220*/  STS.U16 [R2+UR7+0x9400], R42 ;  /* 0x0094002a02007988 */ /* 0x0003e20008000407 */
[----:B0-----:R-:W-:-:S03]  /*16230*/  @!P6 IMAD.MOV.U32 R11, RZ, RZ, R7 ;  /* 0x000000ffff0be224 */ /* 0x001fc600078e0007 */
[----:B------:R-:W4:Y:S01]  /*16240*/  LDL R7, [R1+0x508] ;  /* 0x0005080001077983 */ /* 0x000f220000100800 */
[----:B------:R-:W-:-:S03]  /*16250*/  @!P6 IMAD.MOV.U32 R10, RZ, RZ, R6 ;  /* 0x000000ffff0ae224 */ /* 0x000fc600078e0006 */
[----:B------:R-:W4:Y:S04]  /*16260*/  LDL R6, [R1+0x50c] ;  /* 0x00050c0001067983 */ /* 0x000f280000100800 */
[----:B------:R2:W4:Y:S04]  /*16270*/  @!P6 LDG.E.U16 R56, desc[UR22][R10.64] ;  /* 0x000000160a38e981 */ /* 0x000528000c1e1500 */
[----:B-1----:R-:W4:Y:S04]  /*16280*/  LDL.LU R62, [R1+0x308] ;  /* 0x00030800013e7983 */ /* 0x002f280000300800 */
[----:B------:R-:W4:Y:S01]  /*16290*/  LDL.LU R42, [R1+0x30c] ;  /* 0x00030c00012a7983 */ /* 0x000f220000300800 */
[----:B--2---:R-:W-:-:S03]  /*162a0*/  @!P6 IMAD.MOV.U32 R10, RZ, RZ, R4 ;  /* 0x000000ffff0ae224 */ /* 0x004fc600078e0004 */
[----:B------:R-:W2:Y:S01]  /*162b0*/  LDL R4, [R1+0x52c] ;  /* 0x00052c0001047983 */ /* 0x000ea20000100800 */
[----:B---3--:R-:W-:-:S03]  /*162c0*/  @!P6 IMAD.MOV.U32 R11, RZ, RZ, R5 ;  /* 0x000000ffff0be224 */ /* 0x008fc600078e0005 */
[----:B------:R-:W3:Y:S01]  /*162d0*/  LDL R5, [R1+0x528] ;  /* 0x0005280001057983 */ /* 0x000ee20000100800 */
[----:B------:R-:W-:Y:S01]  /*162e0*/  @!P6 IMAD.MOV.U32 R17, RZ, RZ, R16 ;  /* 0x000000ffff11e224 */ /* 0x000fe200078e0010 */
[----:B------:R-:W-:Y:S01]  /*162f0*/  PRMT R57, RZ, 0x7610, R57 ;  /* 0x00007610ff397816 */ /* 0x000fe20000000039 */
[----:B------:R-:W-:Y:S01]  /*16300*/  @!P6 IMAD.MOV.U32 R16, RZ, RZ, R9 ;  /* 0x000000ffff10e224 */ /* 0x000fe200078e0009 */
[----:B------:R-:W-:Y:S01]  /*16310*/  PRMT R58, RZ, 0x7610, R58 ;  /* 0x00007610ff3a7816 */ /* 0x000fe2000000003a */
[----:B------:R0:W-:Y:S01]  /*16320*/  STS.U16 [R2+UR7+0xd800], R53 ;  /* 0x00d8003502007988 */ /* 0x0001e20008000407 */
[----:B------:R-:W-:-:S03]  /*16330*/  PRMT R72, RZ, 0x7610, R72 ;  /* 0x00007610ff487816 */ /* 0x000fc60000000048 */
[----:B------:R1:W-:Y:S04]  /*16340*/  STS.U16 [R2+UR7+0x9c00], R55 ;  /* 0x009c003702007988 */ /* 0x0003e80008000407 */
[----:B------:R-:W3:Y:S04]  /*16350*/  @!P6 LDG.E.U16 R57, desc[UR22][R10.64] ;  /* 0x000000160a39e981 */ /* 0x000ee8000c1e1500 */
[----:B0-----:R-:W3:Y:S01]  /*16360*/  LDL.LU R53, [R1+0x310] ;  /* 0x0003100001357983 */ /* 0x001ee20000300800 */
[----:B----4-:R-:W-:-:S03]  /*16370*/  @!P6 IMAD.MOV.U32 R9, RZ, RZ, R8 ;  /* 0x000000ffff09e224 */ /* 0x010fc600078e0008 */
[----:B-1----:R-:W4:Y:S01]  /*16380*/  LDL.LU R55, [R1+0x314] ;  /* 0x0003140001377983 */ /* 0x002f220000300800 */
[----:B------:R-:W-:-:S03]  /*16390*/  @!P6 IMAD.MOV.U32 R8, RZ, RZ, R0 ;  /* 0x000000ffff08e224 */ /* 0x000fc600078e0000 */
[----:B------:R-:W4:Y:S04]  /*163a0*/  LDL R11, [R1+0x548] ;  /* 0x00054800010b7983 */ /* 0x000f280000100800 */
[----:B------:R0:W4:Y:S04]  /*163b0*/  @!P6 LDG.E.U16 R58, desc[UR22][R8.64] ;  /* 0x00000016083ae981 */ /* 0x000128000c1e1500 */
[----:B------:R-:W4:Y:S04]  /*163c0*/  LDL R10, [R1+0x54c] ;  /* 0x00054c00010a7983 */ /* 0x000f280000100800 */
[----:B------:R2:W4:Y:S01]  /*163d0*/  @!P6 LDG.E.U16 R72, desc[UR22][R16.64] ;  /* 0x000000161048e981 */ /* 0x000522000c1e1500 */
[----:B0-----:R-:W-:-:S03]  /*163e0*/  @!P6 IMAD.MOV.U32 R9, RZ, RZ, R7 ;  /* 0x000000ffff09e224 */ /* 0x001fc600078e0007 */
[----:B------:R-:W4:Y:S01]  /*163f0*/  LDL R7, [R1+0x568] ;  /* 0x0005680001077983 */ /* 0x000f220000100800 */
[----:B------:R-:W-:-:S03]  /*16400*/  @!P6 IMAD.MOV.U32 R8, RZ, RZ, R6 ;  /* 0x000000ffff08e224 */ /* 0x000fc600078e0006 */
[----:B------:R-:W4:Y:S04]  /*16410*/  LDL R6, [R1+0x56c] ;  /* 0x00056c0001067983 */ /* 0x000f280000100800 */
[----:B------:R0:W-:Y:S04]  /*16420*/  STS.U16 [R2+UR7+0xdc00], R54 ;  /* 0x00dc003602007988 */ /* 0x0001e80008000407 */
[----:B0-----:R-:W4:Y:S01]  /*16430*/  LDL.LU R54, [R1+0x318] ;  /* 0x0003180001367983 */ /* 0x001f220000300800 */
[----:B--2---:R-:W-:-:S03]  /*16440*/  @!P6 IMAD.MOV.U32 R16, RZ, RZ, R4 ;  /* 0x000000ffff10e224 */ /* 0x004fc600078e0004 */
[----:B------:R-:W2:Y:S01]  /*16450*/  LDL R4, [R1+0x58c] ;  /* 0x00058c0001047983 */ /* 0x000ea20000100800 */
[----:B---3--:R-:W-:-:S03]  /*16460*/  @!P6 IMAD.MOV.U32 R17, RZ, RZ, R5 ;  /* 0x000000ffff11e224 */ /* 0x008fc600078e0005 */
[----:B------:R-:W3:Y:S01]  /*16470*/  LDL R5, [R1+0x588] ;  /* 0x0005880001057983 */ /* 0x000ee20000100800 */
[----:B------:R-:W-:Y:S02]  /*16480*/  PRMT R59, RZ, 0x7610, R59 ;  /* 0x00007610ff3b7816 */ /* 0x000fe4000000003b */
[----:B------:R-:W-:Y:S02]  /*16490*/  LOP3.LUT R0, R2, 0x10, RZ, 0x3c, !PT ;  /* 0x0000001002007812 */ /* 0x000fe400078e3cff */
[----:B------:R-:W-:Y:S02]  /*164a0*/  PRMT R67, RZ, 0x7610, R67 ;  /* 0x00007610ff437816 */ /* 0x000fe40000000043 */
[----:B------:R-:W3:Y:S01]  /*164b0*/  @!P6 LDG.E.U16 R59, desc[UR22][R8.64] ;  /* 0x00000016083be981 */ /* 0x000ee2000c1e1500 */
[----:B------:R-:W-:-:S03]  /*164c0*/  PRMT R68, RZ, 0x7610, R68 ;  /* 0x00007610ff447816 */ /* 0x000fc60000000044 */
[----:B------:R0:W-:Y:S04]  /*164d0*/  STS.U16 [R0+UR7+0x8080], R63 ;  /* 0x0080803f00007988 */ /* 0x0001e80008000407 */
[----:B------:R-:W3:Y:S04]  /*164e0*/  LDL R9, [R1+0x5a8] ;  /* 0x0005a80001097983 */ /* 0x000ee80000100800 */
[----:B------:R-:W3:Y:S04]  /*164f0*/  LDL R8, [R1+0x5ac] ;  /* 0x0005ac0001087983 */ /* 0x000ee80000100800 */
[----:B0-----:R-:W3:Y:S04]  /*16500*/  LDL.LU R63, [R1+0x31c] ;  /* 0x00031c00013f7983 */ /* 0x001ee80000300800 */
[----:B------:R0:W-:Y:S04]  /*16510*/  STS.U16 [R0+UR7+0xc080], R62 ;  /* 0x00c0803e00007988 */ /* 0x0001e80008000407 */
[----:B----4-:R1:W4:Y:S04]  /*16520*/  @!P6 LDG.E.U16 R67, desc[UR22][R10.64] ;  /* 0x000000160a43e981 */ /* 0x010328000c1e1500 */
[----:B0-----:R-:W4:Y:S01]  /*16530*/  LDL.LU R62, [R1+0x320] ;  /* 0x00032000013e7983 */ /* 0x001f220000300800 */
[----:B-1----:R-:W-:-:S03]  /*16540*/  @!P6 IMAD.MOV.U32 R11, RZ, RZ, R7 ;  /* 0x000000ffff0be224 */ /* 0x002fc600078e0007 */
[----:B------:R-:W4:Y:S01]  /*16550*/  LDL R7, [R1+0x5c8] ;  /* 0x0005c80001077983 */ /* 0x000f220000100800 */
[----:B------:R-:W-:-:S03]  /*16560*/  @!P6 IMAD.MOV.U32 R10, RZ, RZ, R6 ;  /* 0x000000ffff0ae224 */ /* 0x000fc600078e0006 */
[----:B------:R-:W4:Y:S04]  /*16570*/  LDL R6, [R1+0x5cc] ;  /* 0x0005cc0001067983 */ /* 0x000f280000100800 */
[----:B------:R2:W4:Y:S02]  /*16580*/  @!P6 LDG.E.U16 R68, desc[UR22][R10.64] ;  /* 0x000000160a44e981 */ /* 0x000524000c1e1500 */
[----:B--2---:R-:W-:Y:S02]  /*16590*/  @!P6 IMAD.MOV.U32 R10, RZ, RZ, R4 ;  /* 0x000000ffff0ae224 */ /* 0x004fe400078e0004 */
[----:B------:R-:W2:Y:S01]  /*165a0*/  LDL R4, [R1+0x5ec] ;  /* 0x0005ec0001047983 */ /* 0x000ea20000100800 */
[----:B---3--:R-:W-:-:S03]  /*165b0*/  @!P6 IMAD.MOV.U32 R11, RZ, RZ, R5 ;  /* 0x000000ffff0be224 */ /* 0x008fc600078e0005 */
[----:B------:R-:W3:Y:S01]  /*165c0*/  LDL R5, [R1+0x5e8] ;  /* 0x0005e80001057983 */ /* 0x000ee20000100800 */
[----:B------:R-:W-:Y:S02]  /*165d0*/  PRMT R66, RZ, 0x7610, R66 ;  /* 0x00007610ff427816 */ /* 0x000fe40000000042 */
[----:B------:R-:W-:Y:S02]  /*165e0*/  PRMT R69, RZ, 0x7610, R69 ;  /* 0x00007610ff457816 */ /* 0x000fe40000000045 */
[----:B------:R-:W-:Y:S02]  /*165f0*/  PRMT R74, RZ, 0x7610, R74 ;  /* 0x00007610ff4a7816 */ /* 0x000fe4000000004a */
[----:B------:R0:W3:Y:S04]  /*16600*/  @!P6 LDG.E.U16 R66, desc[UR22][R16.64] ;  /* 0x000000161042e981 */ /* 0x0000e8000c1e1500 */
[----:B------:R-:W3:Y:S01]  /*16610*/  @!P6 LDG.E.U16 R69, desc[UR22][R10.64] ;  /* 0x000000160a45e981 */ /* 0x000ee2000c1e1500 */
[----:B------:R-:W-:Y:S01]  /*16620*/  PRMT R75, RZ, 0x7610, R75 ;  /* 0x00007610ff4b7816 */ /* 0x000fe2000000004b */
[----:B0-----:R-:W-:-:S02]  /*16630*/  @!P6 IMAD.MOV.U32 R17, RZ, RZ, R9 ;  /* 0x000000ffff11e224 */ /* 0x001fc400078e0009 */
[----:B------:R-:W-:Y:S01]  /*16640*/  @!P6 IMAD.MOV.U32 R16, RZ, RZ, R8 ;  /* 0x000000ffff10e224 */ /* 0x000fe200078e0008 */
[----:B------:R-:W3:Y:S04]  /*16650*/  LDL R9, [R1+0x628] ;  /* 0x0006280001097983 */ /* 0x000ee80000100800 */
[----:B------:R-:W3:Y:S04]  /*16660*/  LDL R11, [R1+0x608] ;  /* 0x00060800010b7983 */ /* 0x000ee80000100800 */
[----:B------:R-:W3:Y:S04]  /*16670*/  LDL R10, [R1+0x60c] ;  /* 0x00060c00010a7983 */ /* 0x000ee80000100800 */
[----:B------:R-:W3:Y:S04]  /*16680*/  LDL R8, [R1+0x62c] ;  /* 0x00062c0001087983 */ /* 0x000ee80000100800 */
[----:B------:R4:W3:Y:S02]  /*16690*/  @!P6 LDG.E.U16 R74, desc[UR22][R16.64] ;  /* 0x00000016104ae981 */ /* 0x0008e4000c1e1500 */
[----:B----4-:R-:W-:-:S02]  /*166a0*/  @!P6 IMAD.MOV.U32 R17, RZ, RZ, R7 ;  /* 0x000000ffff11e224 */ /* 0x010fc400078e0007 */
        /* <DEDUP_REMOVED lines=8> */
[----:B------:R-:W-:-:S03]  /*16730*/  PRMT R76, RZ, 0x7610, R76 ;  /* 0x00007610ff4c7816 */ /* 0x000fc6000000004c */
[----:B------:R-:W-:Y:S04]  /*16740*/  STS.U16 [R0+UR7+0x8480], R42 ;  /* 0x0084802a00007988 */ /* 0x000fe80008000407 */
[----:B------:R-:W-:Y:S04]  /*16750*/  STS.U16 [R0+UR7+0xc480], R53 ;  /* 0x00c4803500007988 */ /* 0x000fe80008000407 */
[----:B------:R-:W-:Y:S01]  /*16760*/  STS.U16 [R0+UR7+0x8880], R55 ;  /* 0x0088803700007988 */ /* 0x000fe20008000407 */
[----:B------:R-:W-:-:S03]  /*16770*/  PRMT R77, RZ, 0x7610, R77 ;  /* 0x00007610ff4d7816 */ /* 0x000fc6000000004d */
[----:B------:R-:W-:Y:S04]  /*16780*/  STS.U16 [R0+UR7+0xc880], R54 ;  /* 0x00c8803600007988 */ /* 0x000fe80008000407 */
[----:B------:R-:W-:Y:S04]  /*16790*/  STS.U16 [R0+UR7+0x8c80], R63 ;  /* 0x008c803f00007988 */ /* 0x000fe80008000407 */
[----:B------:R-:W-:Y:S04]  /*167a0*/  STS.U16 [R0+UR7+0xcc80], R62 ;  /* 0x00cc803e00007988 */ /* 0x000fe80008000407 */
[----:B------:R0:W3:Y:S04]  /*167b0*/  @!P6 LDG.E.U16 R76, desc[UR22][R10.64] ;  /* 0x000000160a4ce981 */ /* 0x0000e8000c1e1500 */
[----:B------:R1:W-:Y:S01]  /*167c0*/  STS.U16 [R0+UR7+0x9080], R81 ;  /* 0x0090805100007988 */ /* 0x0003e20008000407 */
[----:B------:R-:W-:Y:S01]  /*167d0*/  PRMT R13, RZ, 0x7610, R13 ;  /* 0x00007610ff0d7816 */ /* 0x000fe2000000000d */
[----:B0-----:R-:W-:-:S02]  /*167e0*/  @!P6 IMAD.MOV.U32 R10, RZ, RZ, R8 ;  /* 0x000000ffff0ae224 */ /* 0x001fc400078e0008 */
[----:B------:R-:W-:Y:S01]  /*167f0*/  @!P6 IMAD.MOV.U32 R11, RZ, RZ, R9 ;  /* 0x000000ffff0be224 */ /* 0x000fe200078e0009 */
[----:B-1----:R-:W3:Y:S04]  /*16800*/  LDL.LU R81, [R1+0xa58] ;  /* 0x000a580001517983 */ /* 0x002ee80000300800 */
[----:B------:R-:W3:Y:S04]  /*16810*/  LDL R9, [R1+0x490] ;  /* 0x0004900001097983 */ /* 0x000ee80000100800 */
[----:B------:R-:W3:Y:S04]  /*16820*/  LDL R8, [R1+0x494] ;  /* 0x0004940001087983 */ /* 0x000ee80000100800 */
[----:B------:R4:W3:Y:S04]  /*16830*/  @!P6 LDG.E.U16 R77, desc[UR22][R10.64] ;  /* 0x000000160a4de981 */ /* 0x0008e8000c1e1500 */
[----:B------:R0:W-:Y:S01]  /*16840*/  STS.U16 [R0+UR7+0xd080], R80 ;  /* 0x00d0805000007988 */ /* 0x0001e20008000407 */
[----:B----4-:R-:W-:-:S02]  /*16850*/  @!P6 IMAD.MOV.U32 R10, RZ, RZ, R6 ;  /* 0x000000ffff0ae224 */ /* 0x010fc400078e0006 */
[----:B------:R-:W-:Y:S01]  /*16860*/  @!P6 IMAD.MOV.U32 R11, RZ, RZ, R7 ;  /* 0x000000ffff0be224 */ /* 0x000fe200078e0007 */
[----:B0-----:R-:W4:Y:S04]  /*16870*/  LDL.LU R80, [R1+0xa54] ;  /* 0x000a540001507983 */ /* 0x001f280000300800 */
        /* <DEDUP_REMOVED lines=13> */
[----:B0-----:R-:W3:Y:S04]  /*16950*/  LDL.LU R83, [R1+0xa4c] ;  /* 0x000a4c0001537983 */ /* 0x001ee80000300800 */
[----:B------:R-:W3:Y:S01]  /*16960*/  LDL.LU R62, [R1+0x428] ;  /* 0x00042800013e7983 */ /* 0x000ee20000300800 */
[----:B------:R-:W-:-:S03]  /*16970*/  PRMT R24, RZ, 0x7610, R24 ;  /* 0x00007610ff187816 */ /* 0x000fc60000000018 */
[----:B------:R0:W-:Y:S04]  /*16980*/  STS.U16 [R0+UR7+0x9880], R82 ;  /* 0x0098805200007988 */ /* 0x0001e80008000407 */
[----:B------:R0:W-:Y:S01]  /*16990*/  STS.U16 [R0+UR7+0xd880], R85 ;  /* 0x00d8805500007988 */ /* 0x0001e20008000407 */
[----:B-1----:R-:W-:-:S03]  /*169a0*/  @!P6 IMAD.MOV.U32 R11, RZ, RZ, R9 ;  /* 0x000000ffff0be224 */ /* 0x002fc600078e0009 */
[----:B------:R-:W3:Y:S01]  /*169b0*/  LDL R9, [R1+0x4f0] ;  /* 0x0004f00001097983 */ /* 0x000ee20000100800 */
[----:B------:R-:W-:-:S03]  /*169c0*/  @!P6 IMAD.MOV.U32 R10, RZ, RZ, R8 ;  /* 0x000000ffff0ae224 */ /* 0x000fc600078e0008 */
[----:B------:R-:W3:Y:S04]  /*169d0*/  LDL R8, [R1+0x4f4] ;  /* 0x0004f40001087983 */ /* 0x000ee80000100800 */
[----:B------:R4:W3:Y:S04]  /*169e0*/  @!P6 LDG.E.U16 R15, desc[UR22][R10.64] ;  /* 0x000000160a0fe981 */ /* 0x0008e8000c1e1500 */
[----:B0-----:R-:W3:Y:S04]  /*169f0*/  LDL.LU R82, [R1+0xa48] ;  /* 0x000a480001527983 */ /* 0x001ee80000300800 */
[----:B------:R-:W3:Y:S01]  /*16a00*/  LDL.LU R42, [R1+0x42c] ;  /* 0x00042c00012a7983 */ /* 0x000ee20000300800 */
[----:B----4-:R-:W-:-:S03]  /*16a10*/  @!P6 IMAD.MOV.U32 R11, RZ, RZ, R7 ;  /* 0x000000ffff0be224 */ /* 0x010fc600078e0007 */
[----:B------:R-:W4:Y:S01]  /*16a20*/  LDL R7, [R1+0x510] ;  /* 0x0005100001077983 */ /* 0x000f220000100800 */
[----:B------:R-:W-:-:S03]  /*16a30*/  @!P6 IMAD.MOV.U32 R10, RZ, RZ, R6 ;  /* 0x000000ffff0ae224 */ /* 0x000fc600078e0006 */
[----:B------:R-:W4:Y:S04]  /*16a40*/  LDL R6, [R1+0x514] ;  /* 0x0005140001067983 */ /* 0x000f280000100800 */
[----:B------:R2:W4:Y:S04]  /*16a50*/  @!P6 LDG.E.U16 R24, desc[UR22][R10.64] ;  /* 0x000000160a18e981 */ /* 0x000528000c1e1500 */
[----:B------:R-:W4:Y:S01]  /*16a60*/  LDL.LU R85, [R1+0xa44] ;  /* 0x000a440001557983 */ /* 0x000f220000300800 */
[----:B--2---:R-:W-:-:S03]  /*16a70*/  @!P6 IMAD.MOV.U32 R10, RZ, RZ, R4 ;  /* 0x000000ffff0ae224 */ /* 0x004fc600078e0004 */
[----:B------:R-:W2:Y:S01]  /*16a80*/  LDL R4, [R1+0x534] ;  /* 0x0005340001047983 */ /* 0x000ea20000100800 */
[----:B---3--:R-:W-:-:S03]  /*16a90*/  @!P6 IMAD.MOV.U32 R11, RZ, RZ, R5 ;  /* 0x000000ffff0be224 */ /* 0x008fc600078e0005 */
[----:B------:R-:W3:Y:S01]  /*16aa0*/  LDL R5, [R1+0x530] ;  /* 0x0005300001057983 */ /* 0x000ee20000100800 */
[----:B------:R-:W-:-:S03]  /*16ab0*/  PRMT R26, RZ, 0x7610, R26 ;  /* 0x00007610ff1a7816 */ /* 0x000fc6000000001a */
[----:B------:R-:W3:Y:S01]  /*16ac0*/  LDL.LU R53, [R1+0x430] ;  /* 0x0004300001357983 */ /* 0x000ee20000300800 */
[----:B------:R-:W-:-:S03]  /*16ad0*/  PRMT R25, RZ, 0x7610, R25 ;  /* 0x00007610ff197816 */ /* 0x000fc60000000019 */
[----:B------:R0:W-:Y:S04]  /*16ae0*/  STS.U16 [R0+UR7+0x9c80], R84 ;  /* 0x009c805400007988 */ /* 0x0001e80008000407 */
[----:B------:R1:W-:Y:S01]  /*16af0*/  STS.U16 [R0+UR7+0xdc80], R90 ;  /* 0x00dc805a00007988 */ /* 0x0003e20008000407 */
[----:B------:R-:W-:-:S03]  /*16b00*/  PRMT R27, RZ, 0x7610, R27 ;  /* 0x00007610ff1b7816 */ /* 0x000fc6000000001b */
[----:B------:R4:W3:Y:S04]  /*16b10*/  @!P6 LDG.E.U16 R25, desc[UR22][R10.64] ;  /* 0x000000160a19e981 */ /* 0x0008e8000c1e1500 */
[----:B0-----:R-:W3:Y:S04]  /*16b20*/  LDL.LU R84, [R1+0xa40] ;  /* 0x000a400001547983 */ /* 0x001ee80000300800 */
[----:B------:R-:W3:Y:S04]  /*16b30*/  LDL.LU R55, [R1+0x434] ;  /* 0x0004340001377983 */ /* 0x000ee80000300800 */
[----:B-1----:R-:W3:Y:S04]  /*16b40*/  LDL.LU R90, [R1+0xa3c] ;  /* 0x000a3c00015a7983 */ /* 0x002ee80000300800 */
[----:B------:R-:W3:Y:S04]  /*16b50*/  @!P6 LDG.E.U16 R26, desc[UR22][R8.64] ;  /* 0x00000016081ae981 */ /* 0x000ee8000c1e1500 */
[----:B------:R-:W3:Y:S04]  /*16b60*/  LDL R9, [R1+0x550] ;  /* 0x0005500001097983 */ /* 0x000ee80000100800 */
[----:B------:R-:W3:Y:S04]  /*16b70*/  LDL R8, [R1+0x554] ;  /* 0x0005540001087983 */ /* 0x000ee80000100800 */
        /* <DEDUP_REMOVED lines=11> */
[----:B------:R-:W-:Y:S02]  /*16c30*/  PRMT R60, RZ, 0x7610, R60 ;  /* 0x00007610ff3c7816 */ /* 0x000fe4000000003c */
[----:B------:R-:W-:Y:S02]  /*16c40*/  PRMT R37, RZ, 0x7610, R37 ;  /* 0x00007610ff257816 */ /* 0x000fe40000000025 */
[----:B------:R-:W-:Y:S02]  /*16c50*/  LOP3.LUT R0, R2, 0x20, RZ, 0x3c, !PT ;  /* 0x0000002002007812 */ /* 0x000fe400078e3cff */
[----:B------:R0:W3:Y:S01]  /*16c60*/  @!P6 LDG.E.U16 R60, desc[UR22][R16.64] ;  /* 0x00000016103ce981 */ /* 0x0000e2000c1e1500 */
[----:B------:R-:W-:Y:S02]  /*16c70*/  PRMT R36, RZ, 0x7610, R36 ;  /* 0x00007610ff247816 */ /* 0x000fe40000000024 */
[----:B------:R-:W-:Y:S01]  /*16c80*/  PRMT R38, RZ, 0x7610, R38 ;  /* 0x00007610ff267816 */ /* 0x000fe20000000026 */
[----:B------:R1:W-:Y:S04]  /*16c90*/  STS.U16 [R0+UR7+0x8100], R62 ;  /* 0x0081003e00007988 */ /* 0x0003e80008000407 */
[----:B------:R-:W3:Y:S04]  /*16ca0*/  @!P6 LDG.E.U16 R36, desc[UR22][R10.64] ;  /* 0x000000160a24e981 */ /* 0x000ee8000c1e1500 */
[----:B-1----:R-:W3:Y:S04]  /*16cb0*/  LDL.LU R62, [R1+0x444] ;  /* 0x00044400013e7983 */ /* 0x002ee80000300800 */
[----:B------:R-:W3:Y:S04]  /*16cc0*/  LDL R11, [R1+0x5b0] ;  /* 0x0005b000010b7983 */ /* 0x000ee80000100800 */
[----:B------:R-:W3:Y:S04]  /*16cd0*/  LDL R10, [R1+0x5b4] ;  /* 0x0005b400010a7983 */ /* 0x000ee80000100800 */
[----:B------:R-:W-:Y:S04]  /*16ce0*/  STS.U16 [R0+UR7+0xc100], R42 ;  /* 0x00c1002a00007988 */ /* 0x000fe80008000407 */
[----:B------:R-:W-:Y:S04]  /*16cf0*/  STS.U16 [R0+UR7+0x8500], R53 ;  /* 0x0085003500007988 */ /* 0x000fe80008000407 */
[----:B------:R-:W-:Y:S01]  /*16d00*/  STS.U16 [R0+UR7+0xc500], R55 ;  /* 0x00c5003700007988 */ /* 0x000fe20008000407 */
[----:B0-----:R-:W-:-:S03]  /*16d10*/  @!P6 IMAD.MOV.U32 R17, RZ, RZ, R9 ;  /* 0x000000ffff11e224 */ /* 0x001fc600078e0009 */
[----:B------:R-:W3:Y:S01]  /*16d20*/  LDL R9, [R1+0x5d0] ;  /* 0x0005d00001097983 */ /* 0x000ee20000100800 */
[----:B------:R-:W-:-:S03]  /*16d30*/  @!P6 IMAD.MOV.U32 R16, RZ, RZ, R8 ;  /* 0x000000ffff10e224 */ /* 0x000fc600078e0008 */
[----:B------:R-:W3:Y:S04]  /*16d40*/  LDL R8, [R1+0x5d4] ;  /* 0x0005d40001087983 */ /* 0x000ee80000100800 */
[----:B------:R4:W3:Y:S02]  /*16d50*/  @!P6 LDG.E.U16 R37, desc[UR22][R16.64] ;  /* 0x000000161025e981 */ /* 0x0008e4000c1e1500 */
[----:B----4-:R-:W-:Y:S02]  /*16d60*/  @!P6 IMAD.MOV.U32 R16, RZ, RZ, R6 ;  /* 0x000000ffff10e224 */ /* 0x010fe400078e0006 */
[----:B------:R-:W-:Y:S01]  /*16d70*/  @!P6 IMAD.MOV.U32 R17, RZ, RZ, R7 ;  /* 0x000000ffff11e224 */ /* 0x000fe200078e0007 */
[----:B------:R-:W4:Y:S04]  /*16d80*/  LDL R6, [R1+0x5f4] ;  /* 0x0005f40001067983 */ /* 0x000f280000100800 */
[----:B------:R2:W4:Y:S04]  /*16d90*/  @!P6 LDG.E.U16 R38, desc[UR22][R16.64] ;  /* 0x000000161026e981 */ /* 0x000528000c1e1500 */
[----:B------:R-:W4:Y:S04]  /*16da0*/  LDL R7, [R1+0x5f0] ;  /* 0x0005f00001077983 */ /* 0x000f280000100800 */
[----:B------:R0:W-:Y:S01]  /*16db0*/  STS.U16 [R0+UR7+0x8900], R90 ;  /* 0x0089005a00007988 */ /* 0x0001e20008000407 */
[----:B--2---:R-:W-:-:S03]  /*16dc0*/  @!P6 IMAD.MOV.U32 R16, RZ, RZ, R4 ;  /* 0x000000ffff10e224 */ /* 0x004fc600078e0004 */
[----:B------:R-:W2:Y:S01]  /*16dd0*/  LDL R4, [R1+0x614] ;  /* 0x0006140001047983 */ /* 0x000ea20000100800 */
[----:B---3--:R-:W-:-:S03]  /*16de0*/  @!P6 IMAD.MOV.U32 R17, RZ, RZ, R5 ;  /* 0x000000ffff11e224 */ /* 0x008fc600078e0005 */
[----:B------:R-:W3:Y:S04]  /*16df0*/  LDL R5, [R1+0x610] ;  /* 0x0006100001057983 */ /* 0x000ee80000100800 */
[----:B0-----:R-:W3:Y:S01]  /*16e00*/  LDL.LU R90, [R1+0xa38] ;  /* 0x000a3800015a7983 */ /* 0x001ee20000300800 */
[----:B------:R-:W-:Y:S02]  /*16e10*/  PRMT R48, RZ, 0x7610, R48 ;  /* 0x00007610ff307816 */ /* 0x000fe40000000030 */
[----:B------:R-:W-:Y:S02]  /*16e20*/  PRMT R49, RZ, 0x7610, R49 ;  /* 0x00007610ff317816 */ /* 0x000fe40000000031 */
[----:B------:R-:W-:-:S06]  /*16e30*/  PRMT R39, RZ, 0x7610, R39 ;  /* 0x00007610ff277816 */ /* 0x000fcc0000000027 */
[----:B------:R-:W3:Y:S04]  /*16e40*/  @!P6 LDG.E.U16 R39, desc[UR22][R16.64] ;  /* 0x000000161027e981 */ /* 0x000ee8000c1e1500 */
[----:B------:R0:W3:Y:S02]  /*16e50*/  @!P6 LDG.E.U16 R48, desc[UR22][R10.64] ;  /* 0x000000160a30e981 */ /* 0x0000e4000c1e1500 */
[----:B0-----:R-:W-:Y:S02]  /*16e60*/  @!P6 IMAD.MOV.U32 R11, RZ, RZ, R9 ;  /* 0x000000ffff0be224 */ /* 0x001fe400078e0009 */
[----:B------:R-:W3:Y:S01]  /*16e70*/  LDL R9, [R1+0x630] ;  /* 0x0006300001097983 */ /* 0x000ee20000100800 */
[----:B------:R-:W-:-:S03]  /*16e80*/  @!P6 IMAD.MOV.U32 R10, RZ, RZ, R8 ;  /* 0x000000ffff0ae224 */ /* 0x000fc600078e0008 */
[----:B------:R-:W3:Y:S04]  /*16e90*/  LDL R8, [R1+0x634] ;  /* 0x0006340001087983 */ /* 0x000ee80000100800 */
[----:B------:R4:W3:Y:S02]  /*16ea0*/  @!P6 LDG.E.U16 R49, desc[UR22][R10.64] ;  /* 0x000000160a31e981 */ /* 0x0008e4000c1e1500 */
[----:B----4-:R-:W-:Y:S02]  /*16eb0*/  @!P6 IMAD.MOV.U32 R10, RZ, RZ, R6 ;  /* 0x000000ffff0ae224 */ /* 0x010fe400078e0006 */
[----:B------:R-:W4:Y:S01]  /*16ec0*/  LDL R6, [R1+0x654] ;  /* 0x0006540001067983 */ /* 0x000f220000100800 */
[----:B------:R-:W-:-:S03]  /*16ed0*/  @!P6 IMAD.MOV.U32 R11, RZ, RZ, R7 ;  /* 0x000000ffff0be224 */ /* 0x000fc600078e0007 */
[----:B------:R-:W4:Y:S01]  /*16ee0*/  LDL R7, [R1+0x650] ;  /* 0x0006500001077983 */ /* 0x000f220000100800 */
[----:B--2---:R-:W-:-:S03]  /*16ef0*/  @!P6 IMAD.MOV.U32 R16, RZ, RZ, R4 ;  /* 0x000000ffff10e224 */ /* 0x004fc600078e0004 */
[----:B------:R-:W2:Y:S01]  /*16f00*/  LDL R4, [R1+0x49c] ;  /* 0x00049c0001047983 */ /* 0x000ea20000100800 */
[----:B---3--:R-:W-:Y:S01]  /*16f10*/  PRMT R90, RZ, 0x7610, R90 ;  /* 0x00007610ff5a7816 */ /* 0x008fe2000000005a */
[----:B------:R-:W-:Y:S02]  /*16f20*/  @!P6 IMAD.MOV.U32 R17, RZ, RZ, R5 ;  /* 0x000000ffff11e224 */ /* 0x000fe400078e0005 */
[----:B------:R-:W3:Y:S04]  /*16f30*/  LDL R5, [R1+0x498] ;  /* 0x0004980001057983 */ /* 0x000ee80000100800 */
[----:B------:R-:W2:Y:S04]  /*16f40*/  @!P6 LDG.E.U16 R90, desc[UR22][R10.64] ;  /* 0x000000160a5ae981 */ /* 0x000ea8000c1e1500 */
[----:B------:R-:W2:Y:S04]  /*16f50*/  LDL R11, [R1+0x478] ;  /* 0x00047800010b7983 */ /* 0x000ea80000100800 */
[----:B------:R-:W2:Y:S01]  /*16f60*/  LDL R10, [R1+0x47c] ;  /* 0x00047c00010a7983 */ /* 0x000ea20000100800 */
[----:B------:R-:W-:-:S02]  /*16f70*/  PRMT R50, RZ, 0x7610, R50 ;  /* 0x00007610ff327816 */ /* 0x000fc40000000032 */
[----:B------:R-:W-:Y:S01]  /*16f80*/  PRMT R51, RZ, 0x7610, R51 ;  /* 0x00007610ff337816 */ /* 0x000fe20000000033 */
[----:B------:R-:W-:Y:S04]  /*16f90*/  STS.U16 [R0+UR7+0xc900], R54 ;  /* 0x00c9003600007988 */ /* 0x000fe80008000407 */
[----:B------:R0:W3:Y:S04]  /*16fa0*/  @!P6 LDG.E.U16 R50, desc[UR22][R16.64] ;  /* 0x000000161032e981 */ /* 0x0000e8000c1e1500 */
[----:B------:R-:W-:Y:S01]  /*16fb0*/  STS.U16 [R0+UR7+0x8d00], R63 ;  /* 0x008d003f00007988 */ /* 0x000fe20008000407 */
[----:B------:R-:W-:-:S03]  /*16fc0*/  PRMT R78, RZ, 0x7610, R78 ;  /* 0x00007610ff4e7816 */ /* 0x000fc6000000004e */
[----:B------:R-:W-:Y:S04]  /*16fd0*/  STS.U16 [R0+UR7+0xcd00], R62 ;  /* 0x00cd003e00007988 */ /* 0x000fe80008000407 */
[----:B------:R1:W-:Y:S04]  /*16fe0*/  STS.U16 [R0+UR7+0x9100], R91 ;  /* 0x0091005b00007988 */ /* 0x0003e80008000407 */
[----:B------:R0:W-:Y:S04]  /*16ff0*/  STS.U16 [R0+UR7+0xd100], R93 ;  /* 0x00d1005d00007988 */ /* 0x0001e80008000407 */
[----:B-1----:R-:W3:Y:S01]  /*17000*/  LDL.LU R91, [R1+0xa34] ;  /* 0x000a3400015b7983 */ /* 0x002ee20000300800 */
[----:B0-----:R-:W-:-:S03]  /*17010*/  @!P6 IMAD.MOV.U32 R17, RZ, RZ, R9 ;  /* 0x000000ffff11e224 */ /* 0x001fc600078e0009 */
[----:B------:R-:W3:Y:S01]  /*17020*/  LDL R9, [R1+0x4b8] ;  /* 0x0004b80001097983 */ /* 0x000ee20000100800 */
[----:B------:R-:W-:-:S03]  /*17030*/  @!P6 IMAD.MOV.U32 R16, RZ, RZ, R8 ;  /* 0x000000ffff10e224 */ /* 0x000fc600078e0008 */
[----:B------:R-:W3:Y:S04]  /*17040*/  LDL R8, [R1+0x4bc] ;  /* 0x0004bc0001087983 */ /* 0x000ee80000100800 */
[----:B------:R4:W3:Y:S04]  /*17050*/  @!P6 LDG.E.U16 R51, desc[UR22][R16.64] ;  /* 0x000000161033e981 */ /* 0x0008e8000c1e1500 */
[----:B------:R-:W3:Y:S01]  /*17060*/  LDL.LU R93, [R1+0xa30] ;  /* 0x000a3000015d7983 */ /* 0x000ee20000300800 */
[----:B----4-:R-:W-:-:S03]  /*17070*/  @!P6 IMAD.MOV.U32 R16, RZ, RZ, R6 ;  /* 0x000000ffff10e224 */ /* 0x010fc600078e0006 */
[----:B------:R-:W4:Y:S01]  /*17080*/  LDL R6, [R1+0x4dc] ;  /* 0x0004dc0001067983 */ /* 0x000f220000100800 */
[----:B------:R-:W-:-:S03]  /*17090*/  @!P6 IMAD.MOV.U32 R17, RZ, RZ, R7 ;  /* 0x000000ffff11e224 */ /* 0x000fc600078e0007 */
[----:B------:R-:W4:Y:S04]  /*170a0*/  LDL R7, [R1+0x4d8] ;  /* 0x0004d80001077983 */ /* 0x000f280000100800 */
[----:B------:R0:W-:Y:S04]  /*170b0*/  STS.U16 [R0+UR7+0x9500], R92 ;  /* 0x0095005c00007988 */ /* 0x0001e80008000407 */
[----:B------:R1:W-:Y:S04]  /*170c0*/  STS.U16 [R0+UR7+0xd500], R88 ;  /* 0x00d5005800007988 */ /* 0x0003e80008000407 */
[----:B0-----:R-:W4:Y:S04]  /*170d0*/  LDL.LU R92, [R1+0xa2c] ;  /* 0x000a2c00015c7983 */ /* 0x001f280000300800 */
[----:B-1----:R-:W4:Y:S04]  /*170e0*/  LDL.LU R88, [R1+0xa28] ;  /* 0x000a280001587983 */ /* 0x002f280000300800 */
[----:B--2---:R0:W2:Y:S02]  /*170f0*/  @!P6 LDG.E.U16 R78, desc[UR22][R10.64] ;  /* 0x000000160a4ee981 */ /* 0x0040a4000c1e1500 */
[----:B0-----:R-:W-:-:S02]  /*17100*/  @!P6 IMAD.MOV.U32 R10, RZ, RZ, R4 ;  /* 0x000000ffff0ae224 */ /* 0x001fc400078e0004 */
[----:B---3--:R-:W-:Y:S01]  /*17110*/  @!P6 IMAD.MOV.U32 R11, RZ, RZ, R5 ;  /* 0x000000ffff0be224 */ /* 0x008fe200078e0005 */
[----:B------:R-:W3:Y:S04]  /*17120*/  LDL R4, [R1+0x4fc] ;  /* 0x0004fc0001047983 */ /* 0x000ee80000100800 */
[----:B------:R-:W3:Y:S01]  /*17130*/  LDL R5, [R1+0x4f8] ;  /* 0x0004f80001057983 */ /* 0x000ee20000100800 */
[----:B------:R-:W-:Y:S02]  /*17140*/  PRMT R79, RZ, 0x7610, R79 ;  /* 0x00007610ff4f7816 */ /* 0x000fe4000000004f */
[----:B------:R-:W-:Y:S01]  /*17150*/  PRMT R61, RZ, 0x7610, R61 ;  /* 0x00007610ff3d7816 */ /* 0x000fe2000000003d */
[----:B------:R0:W-:Y:S01]  /*17160*/  STS.U16 [R0+UR7+0x9900], R89 ;  /* 0x0099005900007988 */ /* 0x0001e20008000407 */
[----:B------:R-:W-:-:S03]  /*17170*/  PRMT R80, RZ, 0x7610, R80 ;  /* 0x00007610ff507816 */ /* 0x000fc60000000050 */
[----:B------:R-:W2:Y:S04]  /*17180*/  @!P6 LDG.E.U16 R79, desc[UR22][R10.64] ;  /* 0x000000160a4fe981 */ /* 0x000ea8000c1e1500 */
[----:B------:R1:W-:Y:S04]  /*17190*/  STS.U16 [R0+UR7+0xd900], R86 ;  /* 0x00d9005600007988 */ /* 0x0003e80008000407 */
[----:B0-----:R-:W2:Y:S04]  /*171a0*/  LDL.LU R89, [R1+0xa24] ;  /* 0x000a240001597983 */ /* 0x001ea80000300800 */
[----:B------:R-:W2:Y:S04]  /*171b0*/  LDL R11, [R1+0x518] ;  /* 0x00051800010b7983 */ /* 0x000ea80000100800 */
[----:B------:R-:W2:Y:S01]  /*171c0*/  LDL R10, [R1+0x51c] ;  /* 0x00051c00010a7983 */ /* 0x000ea20000100800 */
[----:B------:R-:W-:-:S03]  /*171d0*/  PRMT R82, RZ, 0x7610, R82 ;  /* 0x00007610ff527816 */ /* 0x000fc60000000052 */
[----:B-1----:R-:W2:Y:S04]  /*171e0*/  LDL.LU R86, [R1+0xa20] ;  /* 0x000a200001567983 */ /* 0x002ea80000300800 */
[----:B------:R4:W2:Y:S04]  /*171f0*/  @!P6 LDG.E.U16 R61, desc[UR22][R16.64] ;  /* 0x00000016103de981 */ /* 0x0008a8000c1e1500 */
[----:B------:R-:W2:Y:S01]  /*17200*/  @!P6 LDG.E.U16 R80, desc[UR22][R8.64] ;  /* 0x000000160850e981 */ /* 0x000ea2000c1e1500 */
[----:B----4-:R-:W-:-:S03]  /*17210*/  @!P6 IMAD.MOV.U32 R16, RZ, RZ, R6 ;  /* 0x000000ffff10e224 */ /* 0x010fc600078e0006 */
[----:B------:R-:W4:Y:S01]  /*17220*/  LDL R6, [R1+0x55c] ;  /* 0x00055c0001067983 */ /* 0x000f220000100800 */
[----:B------:R-:W-:-:S03]  /*17230*/  @!P6 IMAD.MOV.U32 R17, RZ, RZ, R7 ;  /* 0x000000ffff11e224 */ /* 0x000fc600078e0007 */
[----:B------:R-:W4:Y:S04]  /*17240*/  LDL R9, [R1+0x538] ;  /* 0x0005380001097983 */ /* 0x000f280000100800 */
[----:B------:R-:W4:Y:S04]  /*17250*/  LDL R8, [R1+0x53c] ;  /* 0x00053c0001087983 */ /* 0x000f280000100800 */
[----:B------:R-:W4:Y:S04]  /*17260*/  LDL R7, [R1+0x558] ;  /* 0x0005580001077983 */ /* 0x000f280000100800 */
[----:B------:R0:W-:Y:S04]  /*17270*/  STS.U16 [R0+UR7+0x9d00], R87 ;  /* 0x009d005700007988 */ /* 0x0001e80008000407 */
[----:B0-----:R-:W4:Y:S04]  /*17280*/  LDL.LU R87, [R1+0xa1c] ;  /* 0x000a1c0001577983 */ /* 0x001f280000300800 */
[----:B---3--:R-:W3:Y:S04]  /*17290*/  @!P6 LDG.E.U16 R82, desc[UR22][R4.64] ;  /* 0x000000160452e981 */ /* 0x008ee8000c1e1500 */
[----:B------:R-:W3:Y:S04]  /*172a0*/  LDL R5, [R1+0x578] ;  /* 0x0005780001057983 */ /* 0x000ee80000100800 */
[----:B------:R-:W3:Y:S01]  /*172b0*/  LDL R4, [R1+0x57c] ;  /* 0x00057c0001047983 */ /* 0x000ee20000100800 */
[----:B------:R-:W-:-:S03]  /*172c0*/  PRMT R84, RZ, 0x7610, R84 ;  /* 0x00007610ff547816 */ /* 0x000fc60000000054 */
[----:B------:R0:W-:Y:S01]  /*172d0*/  STS.U16 [R0+UR7+0xdd00], R65 ;  /* 0x00dd004100007988 */ /* 0x0001e20008000407 */
[----:B------:R-:W-:Y:S02]  /*172e0*/  PRMT R85, RZ, 0x7610, R85 ;  /* 0x00007610ff557816 */ /* 0x000fe40000000055 */
[----:B0-----:R-:W-:-:S05]  /*172f0*/  LOP3.LUT R0, R2, 0x30, RZ, 0x3c, !PT ;  /* 0x0000003002007812 */ /* 0x001fca00078e3cff */
[----:B--2---:R0:W-:Y:S04]  /*17300*/  STS.U16 [R0+UR7+0x8180], R86 ;  /* 0x0081805600007988 */ /* 0x0041e80008000407 */
[----:B------:R1:W-:Y:S04]  /*17310*/  STS.U16 [R0+UR7+0xc180], R89 ;  /* 0x00c1805900007988 */ /* 0x0003e80008000407 */
[----:B0-----:R-:W2:Y:S04]  /*17320*/  LDL.LU R86, [R1+0xa18] ;  /* 0x000a180001567983 */ /* 0x001ea80000300800 */
[----:B-1----:R-:W2:Y:S04]  /*17330*/  LDL.LU R89, [R1+0xa14] ;  /* 0x000a140001597983 */ /* 0x002ea80000300800 */
[----:B----4-:R0:W4:Y:S04]  /*17340*/  @!P6 LDG.E.U16 R84, desc[UR22][R8.64] ;  /* 0x000000160854e981 */ /* 0x010128000c1e1500 */
[----:B------:R1:W-:Y:S01]  /*17350*/  STS.U16 [R0+UR7+0x8580], R88 ;  /* 0x0085805800007988 */ /* 0x0003e20008000407 */
[----:B0-----:R-:W-:-:S02]  /*17360*/  @!P6 IMAD.MOV.U32 R8, RZ, RZ, R6 ;  /* 0x000000ffff08e224 */ /* 0x001fc400078e0006 */
[----:B------:R-:W-:Y:S01]  /*17370*/  @!P6 IMAD.MOV.U32 R9, RZ, RZ, R7 ;  /* 0x000000ffff09e224 */ /* 0x000fe200078e0007 */
[----:B------:R-:W4:Y:S04]  /*17380*/  LDL R6, [R1+0x59c] ;  /* 0x00059c0001067983 */ /* 0x000f280000100800 */
[----:B------:R-:W4:Y:S04]  /*17390*/  LDL R7, [R1+0x598] ;  /* 0x0005980001077983 */ /* 0x000f280000100800 */
[----:B------:R3:W4:Y:S04]  /*173a0*/  @!P6 LDG.E.U16 R85, desc[UR22][R8.64] ;  /* 0x000000160855e981 */ /* 0x000728000c1e1500 */
[----:B-1----:R-:W4:Y:S04]  /*173b0*/  LDL.LU R88, [R1+0xa10] ;  /* 0x000a100001587983 */ /* 0x002f280000300800 */
[----:B------:R-:W4:Y:S01]  /*173c0*/  LDL.LU R42, [R1+0x674] ;  /* 0x00067400012a7983 */ /* 0x000f220000300800 */
[----:B---3--:R-:W-:-:S03]  /*173d0*/  @!P6 IMAD.MOV.U32 R9, RZ, RZ, R5 ;  /* 0x000000ffff09e224 */ /* 0x008fc600078e0005 */
[----:B------:R-:W3:Y:S01]  /*173e0*/  LDL R5, [R1+0x5b8] ;  /* 0x0005b80001057983 */ /* 0x000ee20000100800 */
[----:B------:R-:W-:-:S03]  /*173f0*/  @!P6 IMAD.MOV.U32 R8, RZ, RZ, R4 ;  /* 0x000000ffff08e224 */ /* 0x000fc600078e0004 */
[----:B------:R-:W3:Y:S01]  /*17400*/  LDL R4, [R1+0x5bc] ;  /* 0x0005bc0001047983 */ /* 0x000ee20000100800 */
[----:B------:R-:W-:Y:S02]  /*17410*/  PRMT R81, RZ, 0x7610, R81 ;  /* 0x00007610ff517816 */ /* 0x000fe40000000051 */
[----:B------:R-:W-:Y:S01]  /*17420*/  PRMT R83, RZ, 0x7610, R83 ;  /* 0x00007610ff537816 */ /* 0x000fe20000000053 */
[----:B------:R-:W3:Y:S04]  /*17430*/  LDL.LU R53, [R1+0x678] ;  /* 0x0006780001357983 */ /* 0x000ee80000300800 */
[----:B------:R-:W3:Y:S01]  /*17440*/  @!P6 LDG.E.U16 R81, desc[UR22][R16.64] ;  /* 0x000000161051e981 */ /* 0x000ee2000c1e1500 */
[----:B------:R-:W-:-:S03]  /*17450*/  PRMT R87, RZ, 0x7610, R87 ;  /* 0x00007610ff577816 */ /* 0x000fc60000000057 */
[----:B------:R0:W-:Y:S04]  /*17460*/  STS.U16 [R0+UR7+0xc580], R92 ;  /* 0x00c5805c00007988 */ /* 0x0001e80008000407 */
[----:B------:R-:W3:Y:S04]  /*17470*/  @!P6 LDG.E.U16 R83, desc[UR22][R10.64] ;  /* 0x000000160a53e981 */ /* 0x000ee8000c1e1500 */
[----:B------:R-:W3:Y:S04]  /*17480*/  LDL R17, [R1+0x5d8] ;  /* 0x0005d80001117983 */ /* 0x000ee80000100800 */
[----:B------:R-:W3:Y:S01]  /*17490*/  LDL R16, [R1+0x5dc] ;  /* 0x0005dc0001107983 */ /* 0x000ee20000100800 */
[----:B--2---:R-:W-:-:S03]  /*174a0*/  PRMT R86, RZ, 0x7610, R86 ;  /* 0x00007610ff567816 */ /* 0x004fc60000000056 */
[----:B------:R-:W2:Y:S04]  /*174b0*/  LDL.LU R55, [R1+0x67c] ;  /* 0x00067c0001377983 */ /* 0x000ea80000300800 */
[----:B0-----:R-:W2:Y:S04]  /*174c0*/  LDL.LU R92, [R1+0xa0c] ;  /* 0x000a0c00015c7983 */ /* 0x001ea80000300800 */
[----:B------:R-:W2:Y:S04]  /*174d0*/  LDL.LU R54, [R1+0x6a4] ;  /* 0x0006a40001367983 */ /* 0x000ea80000300800 */
[----:B------:R-:W2:Y:S04]  /*174e0*/  LDL.LU R63, [R1+0x6a0] ;  /* 0x0006a000013f7983 */ /* 0x000ea80000300800 */
[----:B------:R-:W2:Y:S04]  /*174f0*/  LDL.LU R62, [R1+0x418] ;  /* 0x00041800013e7983 */ /* 0x000ea80000300800 */
[----:B------:R-:W2:Y:S04]  /*17500*/  @!P6 LDG.E.U16 R86, desc[UR22][R8.64] ;  /* 0x000000160856e981 */ /* 0x000ea8000c1e1500 */
[----:B------:R-:W2:Y:S04]  /*17510*/  LDL.LU R65, [R1+0x414] ;  /* 0x0004140001417983 */ /* 0x000ea80000300800 */
[----:B------:R-:W2:Y:S04]  /*17520*/  LDL R11, [R1+0x5f8] ;  /* 0x0005f800010b7983 */ /* 0x000ea80000100800 */
[----:B------:R-:W2:Y:S04]  /*17530*/  LDL R10, [R1+0x5fc] ;  /* 0x0005fc00010a7983 */ /* 0x000ea80000100800 */
[----:B------:R-:W2:Y:S04]  /*17540*/  LDL R9, [R1+0x618] ;  /* 0x0006180001097983 */ /* 0x000ea80000100800 */
[----:B------:R-:W2:Y:S04]  /*17550*/  LDL R8, [R1+0x61c] ;  /* 0x00061c0001087983 */ /* 0x000ea80000100800 */
[----:B------:R0:W-:Y:S04]  /*17560*/  STS.U16 [R0+UR7+0x8980], R93 ;  /* 0x0089805d00007988 */ /* 0x0001e80008000407 */
[----:B----4-:R-:W4:Y:S04]  /*17570*/  @!P6 LDG.E.U16 R87, desc[UR22][R6.64] ;  /* 0x000000160657e981 */ /* 0x010f28000c1e1500 */
[----:B0-----:R-:W4:Y:S04]  /*17580*/  LDL.LU R93, [R1+0xa08] ;  /* 0x000a0800015d7983 */ /* 0x001f280000300800 */
[----:B------:R-:W4:Y:S04]  /*17590*/  LDL R7, [R1+0x638] ;  /* 0x0006380001077983 */ /* 0x000f280000100800 */
[----:B------:R-:W4:Y:S04]  /*175a0*/  LDL R6, [R1+0x63c] ;  /* 0x00063c0001067983 */ /* 0x000f280000100800 */
[----:B------:R0:W-:Y:S04]  /*175b0*/  STS.U16 [R0+UR7+0xc980], R91 ;  /* 0x00c9805b00007988 */ /* 0x0001e80008000407 */
[----:B------:R1:W-:Y:S01]  /*175c0*/  STS.U16 [R0+UR7+0x8d80], R3 ;  /* 0x008d800300007988 */ /* 0x0003e20008000407 */
[----:B---3--:R-:W-:-:S03]  /*175d0*/  @!P6 IMAD.MOV.U32 R19, RZ, RZ, R5 ;  /* 0x000000ffff13e224 */ /* 0x008fc600078e0005 */
[----:B------:R-:W3:Y:S01]  /*175e0*/  LDL R5, [R1+0x458] ;  /* 0x0004580001057983 */ /* 0x000ee20000100800 */
[----:B------:R-:W-:-:S03]  /*175f0*/  @!P6 IMAD.MOV.U32 R18, RZ, RZ, R4 ;  /* 0x000000ffff12e224 */ /* 0x000fc600078e0004 */
[----:B------:R-:W3:Y:S04]  /*17600*/  LDL R4, [R1+0x45c] ;  /* 0x00045c0001047983 */ /* 0x000ee80000100800 */
[----:B0-----:R-:W3:Y:S04]  /*17610*/  LDL.LU R91, [R1+0xa04] ;  /* 0x000a0400015b7983 */ /* 0x001ee80000300800 */
[----:B-1----:R-:W3:Y:S01]  /*17620*/  LDL.LU R3, [R1+0xa00] ;  /* 0x000a000001037983 */ /* 0x002ee20000300800 */
[----:B------:R-:W-:Y:S02]  /*17630*/  PRMT R89, RZ, 0x7610, R89 ;  /* 0x00007610ff597816 */ /* 0x000fe40000000059 */
[----:B------:R-:W-:-:S06]  /*17640*/  PRMT R88, RZ, 0x7610, R88 ;  /* 0x00007610ff587816 */ /* 0x000fcc0000000058 */
[----:B------:R-:W3:Y:S04]  /*17650*/  @!P6 LDG.E.U16 R88, desc[UR22][R18.64] ;  /* 0x000000161258e981 */ /* 0x000ee8000c1e1500 */
[----:B------:R-:W3:Y:S01]  /*17660*/  @!P6 LDG.E.U16 R89, desc[UR22][R16.64] ;  /* 0x000000161059e981 */ /* 0x000ee2000c1e1500 */
[----:B--2---:R-:W-:-:S06]  /*17670*/  PRMT R92, RZ, 0x7610, R92 ;  /* 0x00007610ff5c7816 */ /* 0x004fcc000000005c */
[----:B------:R-:W2:Y:S01]  /*17680*/  @!P6 LDG.E.U16 R92, desc[UR22][R8.64] ;  /* 0x00000016085ce981 */ /* 0x000ea2000c1e1500 */
[----:B----4-:R-:W-:-:S06]  /*17690*/  PRMT R93, RZ, 0x7610, R93 ;  /* 0x00007610ff5d7816 */ /* 0x010fcc000000005d */
[----:B------:R-:W4:Y:S04]  /*176a0*/  @!P6 LDG.E.U16 R93, desc[UR22][R10.64] ;  /* 0x000000160a5de981 */ /* 0x000f28000c1e1500 */
[----:B------:R-:W2:Y:S04]  /*176b0*/  LDL.LU R11, [R1+0x744] ;  /* 0x00074400010b7983 */ /* 0x000ea80000300800 */
[----:B------:R-:W2:Y:S04]  /*176c0*/  LDL.LU R10, [R1+0x740] ;  /* 0x00074000010a7983 */ /* 0x000ea80000300800 */
[----:B------:R-:W2:Y:S04]  /*176d0*/  LDL.LU R8, [R1+0x724] ;  /* 0x0007240001087983 */ /* 0x000ea80000300800 */
[----:B------:R-:W2:Y:S04]  /*176e0*/  LDL.LU R52, [R1+0x720] ;  /* 0x0007200001347983 */ /* 0x000ea80000300800 */
[----:B------:R-:W2:Y:S01]  /*176f0*/  LDL.LU R71, [R1+0x704] ;  /* 0x0007040001477983 */ /* 0x000ea20000300800 */
[----:B---3--:R-:W-:-:S02]  /*17700*/  PRMT R91, RZ, 0x7610, R91 ;  /* 0x00007610ff5b7816 */ /* 0x008fc4000000005b */
[----:B------:R-:W-:-:S04]  /*17710*/  PRMT R3, RZ, 0x7610, R3 ;  /* 0x00007610ff037816 */ /* 0x000fc80000000003 */
[----:B------:R-:W3:Y:S04]  /*17720*/  @!P6 LDG.E.U16 R91, desc[UR22][R6.64] ;  /* 0x00000016065be981 */ /* 0x000ee8000c1e1500 */
[----:B------:R-:W3:Y:S04]  /*17730*/  @!P6 LDG.E.U16 R3, desc[UR22][R4.64] ;  /* 0x000000160403e981 */ /* 0x000ee8000c1e1500 */
[----:B------:R-:W3:Y:S04]  /*17740*/  LDL.LU R5, [R1+0x700] ;  /* 0x0007000001057983 */ /* 0x000ee80000300800 */
        /* <DEDUP_REMOVED lines=11> */
[----:B------:R0:W-:Y:S04]  /*17800*/  STS.U16 [R0+UR7+0xcd80], R42 ;  /* 0x00cd802a00007988 */ /* 0x0001e80008000407 */
[----:B------:R1:W-:Y:S04]  /*17810*/  STS.U16 [R0+UR7+0x9180], R53 ;  /* 0x0091803500007988 */ /* 0x0003e80008000407 */
[----:B------:R-:W4:Y:S04]  /*17820*/  LDL.LU R31, [R1+0x738] ;  /* 0x00073800011f7983 */ /* 0x000f280000300800 */
[----:B------:R0:W-:Y:S04]  /*17830*/  STS.U16 [R0+UR7+0xd180], R55 ;  /* 0x00d1803700007988 */ /* 0x0001e80008000407 */
[----:B------:R-:W4:Y:S04]  /*17840*/  LDL.LU R41, [R1+0x71c] ;  /* 0x00071c0001297983 */ /* 0x000f280000300800 */
[----:B------:R0:W-:Y:S04]  /*17850*/  STS.U16 [R0+UR7+0x9580], R54 ;  /* 0x0095803600007988 */ /* 0x0001e80008000407 */
[----:B------:R-:W4:Y:S04]  /*17860*/  LDL.LU R40, [R1+0x718] ;  /* 0x0007180001287983 */ /* 0x000f280000300800 */
[----:B------:R0:W-:Y:S04]  /*17870*/  STS.U16 [R0+UR7+0xd580], R63 ;  /* 0x00d5803f00007988 */ /* 0x0001e80008000407 */
[----:B------:R-:W4:Y:S04]  /*17880*/  LDL.LU R43, [R1+0x6fc] ;  /* 0x0006fc00012b7983 */ /* 0x000f280000300800 */
[----:B------:R-:W-:Y:S04]  /*17890*/  STS.U16 [R0+UR7+0x9980], R62 ;  /* 0x0099803e00007988 */ /* 0x000fe80008000407 */
[----:B0-----:R-:W4:Y:S04]  /*178a0*/  LDL.LU R42, [R1+0x6f8] ;  /* 0x0006f800012a7983 */ /* 0x001f280000300800 */
[----:B------:R-:W-:Y:S04]  /*178b0*/  STS.U16 [R0+UR7+0xd980], R65 ;  /* 0x00d9804100007988 */ /* 0x000fe80008000407 */
[----:B-1----:R-:W4:Y:S04]  /*178c0*/  LDL.LU R53, [R1+0x6dc] ;  /* 0x0006dc0001357983 */ /* 0x002f280000300800 */
[----:B------:R-:W-:Y:S04]  /*178d0*/  STS.U16 [R0+UR7+0x9d80], R64 ;  /* 0x009d804000007988 */ /* 0x000fe80008000407 */
[----:B------:R-:W4:Y:S04]  /*178e0*/  LDL.LU R55, [R1+0x6d8] ;  /* 0x0006d80001377983 */ /* 0x000f280000300800 */
[----:B------:R0:W-:Y:S04]  /*178f0*/  STS.U16 [R0+UR7+0xdd80], R70 ;  /* 0x00dd804600007988 */ /* 0x0001e80008000407 */
[----:B------:R-:W4:Y:S04]  /*17900*/  LDL.LU R54, [R1+0x6bc] ;  /* 0x0006bc0001367983 */ /* 0x000f280000300800 */
[----:B------:R-:W4:Y:S01]  /*17910*/  LDL.LU R63, [R1+0x6b8] ;  /* 0x0006b800013f7983 */ /* 0x000f220000300800 */
[----:B0-----:R-:W-:-:S03]  /*17920*/  LOP3.LUT R0, R2, 0x40, RZ, 0x3c, !PT ;  /* 0x0000004002007812 */ /* 0x001fc600078e3cff */
[----:B------:R-:W4:Y:S04]  /*17930*/  LDL.LU R62, [R1+0x694] ;  /* 0x00069400013e7983 */ /* 0x000f280000300800 */
[----:B------:R-:W4:Y:S04]  /*17940*/  LDL.LU R65, [R1+0x690] ;  /* 0x0006900001417983 */ /* 0x000f280000300800 */
[----:B------:R-:W4:Y:S04]  /*17950*/  LDL.LU R64, [R1+0x408] ;  /* 0x0004080001407983 */ /* 0x000f280000300800 */
[----:B------:R-:W4:Y:S04]  /*17960*/  LDL.LU R70, [R1+0x3fc] ;  /* 0x0003fc0001467983 */ /* 0x000f280000300800 */
[----:B--2---:R0:W-:Y:S04]  /*17970*/  STS.U16 [R0+UR7+0x8200], R11 ;  /* 0x0082000b00007988 */ /* 0x0041e80008000407 */
[----:B------:R1:W-:Y:S04]  /*17980*/  STS.U16 [R0+UR7+0xc200], R10 ;  /* 0x00c2000a00007988 */ /* 0x0003e80008000407 */
[----:B------:R2:W-:Y:S04]  /*17990*/  STS.U16 [R0+UR7+0x8600], R8 ;  /* 0x0086000800007988 */ /* 0x0005e80008000407 */
[----:B0-----:R-:W4:Y:S04]  /*179a0*/  LDL.LU R11, [R1+0x9fc] ;  /* 0x0009fc00010b7983 */ /* 0x001f280000300800 */
[----:B------:R0:W-:Y:S04]  /*179b0*/  STS.U16 [R0+UR7+0xc600], R52 ;  /* 0x00c6003400007988 */ /* 0x0001e80008000407 */
[----:B-1----:R-:W4:Y:S04]  /*179c0*/  LDL.LU R10, [R1+0x9f8] ;  /* 0x0009f800010a7983 */ /* 0x002f280000300800 */
[----:B------:R1:W-:Y:S04]  /*179d0*/  STS.U16 [R0+UR7+0x8a00], R71 ;  /* 0x008a004700007988 */ /* 0x0003e80008000407 */
[----:B--2---:R-:W2:Y:S04]  /*179e0*/  LDL.LU R8, [R1+0x9f4] ;  /* 0x0009f40001087983 */ /* 0x004ea80000300800 */
[----:B0-----:R-:W2:Y:S04]  /*179f0*/  LDL.LU R52, [R1+0x9f0] ;  /* 0x0009f00001347983 */ /* 0x001ea80000300800 */
[----:B-1----:R-:W2:Y:S04]  /*17a00*/  LDL.LU R71, [R1+0x734] ;  /* 0x0007340001477983 */ /* 0x002ea80000300800 */
[----:B---3--:R-:W-:Y:S04]  /*17a10*/  STS.U16 [R0+UR7+0xca00], R5 ;  /* 0x00ca000500007988 */ /* 0x008fe80008000407 */
[----:B----4-:R-:W-:Y:S04]  /*17a20*/  STS.U16 [R0+UR7+0x8e00], R4 ;  /* 0x008e000400007988 */ /* 0x010fe80008000407 */
[----:B------:R-:W-:Y:S04]  /*17a30*/  STS.U16 [R0+UR7+0xce00], R7 ;  /* 0x00ce000700007988 */ /* 0x000fe80008000407 */
[----:B------:R-:W-:Y:S04]  /*17a40*/  STS.U16 [R0+UR7+0x9200], R6 ;  /* 0x0092000600007988 */ /* 0x000fe80008000407 */
[----:B------:R-:W-:Y:S04]  /*17a50*/  STS.U16 [R0+UR7+0xd200], R9 ;  /* 0x00d2000900007988 */ /* 0x000fe80008000407 */
[----:B------:R-:W-:Y:S04]  /*17a60*/  STS.U16 [R0+UR7+0x9600], R17 ;  /* 0x0096001100007988 */ /* 0x000fe80008000407 */
[----:B------:R-:W-:Y:S04]  /*17a70*/  STS.U16 [R0+UR7+0xd600], R16 ;  /* 0x00d6001000007988 */ /* 0x000fe80008000407 */
[----:B------:R0:W-:Y:S04]  /*17a80*/  STS.U16 [R0+UR7+0x9a00], R29 ;  /* 0x009a001d00007988 */ /* 0x0001e80008000407 */
[----:B------:R-:W-:Y:S04]  /*17a90*/  STS.U16 [R0+UR7+0xda00], R30 ;  /* 0x00da001e00007988 */ /* 0x000fe80008000407 */
[----:B------:R-:W-:Y:S04]  /*17aa0*/  STS.U16 [R0+UR7+0x9e00], R19 ;  /* 0x009e001300007988 */ /* 0x000fe80008000407 */
[----:B------:R1:W-:Y:S01]  /*17ab0*/  STS.U16 [R0+UR7+0xde00], R18 ;  /* 0x00de001200007988 */ /* 0x0003e20008000407 */
[----:B0-----:R-:W-:-:S03]  /*17ac0*/  LOP3.LUT R29, R2, 0x50, RZ, 0x3c, !PT ;  /* 0x00000050021d7812 */ /* 0x001fc600078e3cff */
[----:B-1----:R-:W3:Y:S04]  /*17ad0*/  LDL.LU R0, [R1+0x730] ;  /* 0x0007300001007983 */ /* 0x002ee80000300800 */
        /* <DEDUP_REMOVED lines=8> */
[----:B------:R-:W4:Y:S04]  /*17b60*/  LDL.LU R17, [R1+0x6b0] ;  /* 0x0006b00001117983 */ /* 0x000f280000300800 */
[----:B0-----:R-:W4:Y:S04]  /*17b70*/  LDL.LU R28, [R1+0x68c] ;  /* 0x00068c00011c7983 */ /* 0x001f280000300800 */
        /* <DEDUP_REMOVED lines=13> */
[----:B------:R-:W4:Y:S04]  /*17c50*/  LDL.LU R18, [R1+0x688] ;  /* 0x0006880001127983 */ /* 0x000f280000300800 */
[----:B0-----:R-:W4:Y:S04]  /*17c60*/  LDL.LU R70, [R1+0x3f8] ;  /* 0x0003f80001467983 */ /* 0x001f280000300800 */
[----:B------:R-:W4:Y:S04]  /*17c70*/  LDL.LU R19, [R1+0x3f4] ;  /* 0x0003f40001137983 */ /* 0x000f280000300800 */
[----:B------:R-:W4:Y:S04]  /*17c80*/  LDL.LU R31, [R1+0x72c] ;  /* 0x00072c00011f7983 */ /* 0x000f280000300800 */
[----:B------:R-:W4:Y:S04]  /*17c90*/  LDL.LU R40, [R1+0x728] ;  /* 0x0007280001287983 */ /* 0x000f280000300800 */
[----:B------:R-:W4:Y:S04]  /*17ca0*/  LDL.LU R41, [R1+0x70c] ;  /* 0x00070c0001297983 */ /* 0x000f280000300800 */
[----:B------:R-:W4:Y:S04]  /*17cb0*/  LDL.LU R42, [R1+0x708] ;  /* 0x00070800012a7983 */ /* 0x000f280000300800 */
[----:B--2---:R0:W-:Y:S04]  /*17cc0*/  STS.U16 [R29+UR7+0x9e80], R52 ;  /* 0x009e80341d007988 */ /* 0x0041e80008000407 */
[----:B------:R-:W2:Y:S04]  /*17cd0*/  LDL.LU R43, [R1+0x6ec] ;  /* 0x0006ec00012b7983 */ /* 0x000ea80000300800 */
[----:B------:R1:W-:Y:S04]  /*17ce0*/  STS.U16 [R29+UR7+0xde80], R8 ;  /* 0x00de80081d007988 */ /* 0x0003e80008000407 */
[----:B0-----:R-:W2:Y:S04]  /*17cf0*/  LDL.LU R52, [R1+0x6e8] ;  /* 0x0006e80001347983 */ /* 0x001ea80000300800 */
[----:B------:R-:W2:Y:S01]  /*17d00*/  LDL.LU R53, [R1+0x6cc] ;  /* 0x0006cc0001357983 */ /* 0x000ea20000300800 */
[----:B-1----:R-:W-:-:S03]  /*17d10*/  LOP3.LUT R29, R2, 0x60, RZ, 0x3c, !PT ;  /* 0x00000060021d7812 */ /* 0x002fc600078e3cff */
[----:B------:R-:W2:Y:S04]  /*17d20*/  LDL.LU R54, [R1+0x6c8] ;  /* 0x0006c80001367983 */ /* 0x000ea80000300800 */
[----:B------:R-:W2:Y:S04]  /*17d30*/  LDL.LU R55, [R1+0x6ac] ;  /* 0x0006ac0001377983 */ /* 0x000ea80000300800 */
[----:B------:R-:W2:Y:S04]  /*17d40*/  LDL.LU R62, [R1+0x6a8] ;  /* 0x0006a800013e7983 */ /* 0x000ea80000300800 */
[----:B------:R-:W2:Y:S04]  /*17d50*/  LDL.LU R63, [R1+0x684] ;  /* 0x00068400013f7983 */ /* 0x000ea80000300800 */
[----:B------:R-:W2:Y:S04]  /*17d60*/  LDL.LU R64, [R1+0x680] ;  /* 0x0006800001407983 */ /* 0x000ea80000300800 */
[----:B------:R-:W2:Y:S04]  /*17d70*/  LDL.LU R65, [R1+0x3f0] ;  /* 0x0003f00001417983 */ /* 0x000ea80000300800 */
[----:B------:R-:W2:Y:S04]  /*17d80*/  LDL.LU R8, [R1+0x3ec] ;  /* 0x0003ec0001087983 */ /* 0x000ea80000300800 */
[----:B------:R0:W-:Y:S04]  /*17d90*/  STS.U16 [R29+UR7+0x8300], R71 ;  /* 0x008300471d007988 */ /* 0x0001e80008000407 */
[----:B0-----:R-:W2:Y:S04]  /*17da0*/  LDL.LU R71, [R1+0x9ec] ;  /* 0x0009ec0001477983 */ /* 0x001ea80000300800 */
[----:B---3--:R0:W-:Y:S04]  /*17db0*/  STS.U16 [R29+UR7+0xc300], R0 ;  /* 0x00c300001d007988 */ /* 0x0081e80008000407 */
[----:B----4-:R1:W-:Y:S04]  /*17dc0*/  STS.U16 [R29+UR7+0x8700], R4 ;  /* 0x008700041d007988 */ /* 0x0103e80008000407 */
[----:B------:R3:W-:Y:S04]  /*17dd0*/  STS.U16 [R29+UR7+0xc700], R5 ;  /* 0x00c700051d007988 */ /* 0x0007e80008000407 */
[----:B0-----:R-:W4:Y:S04]  /*17de0*/  LDL.LU R0, [R1+0x9e8] ;  /* 0x0009e80001007983 */ /* 0x001f280000300800 */
[----:B-1----:R0:W5:Y:S04]  /*17df0*/  LDL.LU R4, [R1+0x9e4] ;  /* 0x0009e40001047983 */ /* 0x0021680000300800 */
[----:B---3--:R0:W5:Y:S04]  /*17e00*/  LDL.LU R5, [R1+0x9e0] ;  /* 0x0009e00001057983 */ /* 0x0081680000300800 */
[----:B------:R1:W-:Y:S04]  /*17e10*/  STS.U16 [R29+UR7+0x8b00], R9 ;  /* 0x008b00091d007988 */ /* 0x0003e80008000407 */
[----:B------:R3:W-:Y:S04]  /*17e20*/  STS.U16 [R29+UR7+0xcb00], R6 ;  /* 0x00cb00061d007988 */ /* 0x0007e80008000407 */
[----:B------:R0:W-:Y:S04]  /*17e30*/  STS.U16 [R29+UR7+0x8f00], R7 ;  /* 0x008f00071d007988 */ /* 0x0001e80008000407 */
[----:B-1----:R-:W2:Y:S04]  /*17e40*/  LDL.LU R9, [R1+0x9dc] ;  /* 0x0009dc0001097983 */ /* 0x002ea80000300800 */
[----:B---3--:R1:W5:Y:S04]  /*17e50*/  LDL.LU R6, [R1+0x9d8] ;  /* 0x0009d80001067983 */ /* 0x0083680000300800 */
[----:B0-----:R1:W5:Y:S04]  /*17e60*/  LDL.LU R7, [R1+0x9d4] ;  /* 0x0009d40001077983 */ /* 0x0013680000300800 */
[----:B------:R0:W-:Y:S04]  /*17e70*/  STS.U16 [R29+UR7+0xcf00], R30 ;  /* 0x00cf001e1d007988 */ /* 0x0001e80008000407 */
[----:B------:R3:W-:Y:S04]  /*17e80*/  STS.U16 [R29+UR7+0x9300], R16 ;  /* 0x009300101d007988 */ /* 0x0007e80008000407 */
[----:B------:R1:W-:Y:S04]  /*17e90*/  STS.U16 [R29+UR7+0xd300], R17 ;  /* 0x00d300111d007988 */ /* 0x0003e80008000407 */
[----:B0-----:R-:W2:Y:S04]  /*17ea0*/  LDL.LU R30, [R1+0x9d0] ;  /* 0x0009d000011e7983 */ /* 0x001ea80000300800 */
[----:B---3--:R0:W5:Y:S04]  /*17eb0*/  LDL.LU R16, [R1+0x9cc] ;  /* 0x0009cc0001107983 */ /* 0x0081680000300800 */
[----:B-1----:R0:W5:Y:S04]  /*17ec0*/  LDL.LU R17, [R1+0x9c8] ;  /* 0x0009c80001117983 */ /* 0x0021680000300800 */
[----:B------:R1:W-:Y:S04]  /*17ed0*/  STS.U16 [R29+UR7+0x9700], R28 ;  /* 0x0097001c1d007988 */ /* 0x0003e80008000407 */
[----:B-1----:R-:W3:Y:S04]  /*17ee0*/  LDL.LU R28, [R1+0x9c4] ;  /* 0x0009c400011c7983 */ /* 0x002ee80000300800 */
[----:B------:R1:W-:Y:S04]  /*17ef0*/  STS.U16 [R29+UR7+0xd700], R18 ;  /* 0x00d700121d007988 */ /* 0x0003e80008000407 */
[----:B------:R0:W-:Y:S04]  /*17f00*/  STS.U16 [R29+UR7+0x9b00], R70 ;  /* 0x009b00461d007988 */ /* 0x0001e80008000407 */
[----:B-1----:R1:W5:Y:S04]  /*17f10*/  LDL.LU R18, [R1+0x9c0] ;  /* 0x0009c00001127983 */ /* 0x0023680000300800 */
[----:B------:R1:W-:Y:S01]  /*17f20*/  STS.U16 [R29+UR7+0xdb00], R19 ;  /* 0x00db00131d007988 */ /* 0x0003e20008000407 */
[----:B0-----:R-:W-:-:S03]  /*17f30*/  LOP3.LUT R70, R2, 0x70, RZ, 0x3c, !PT ;  /* 0x0000007002467812 */ /* 0x001fc600078e3cff */
[----:B-1----:R0:W5:Y:S04]  /*17f40*/  LDL.LU R19, [R1+0x9bc] ;  /* 0x0009bc0001137983 */ /* 0x0021680000300800 */
[----:B---3--:R1:W-:Y:S04]  /*17f50*/  STS.U16 [R29+UR7+0x9f00], R28 ;  /* 0x009f001c1d007988 */ /* 0x0083e80008000407 */
[----:B--2---:R2:W-:Y:S04]  /*17f60*/  STS.U16 [R29+UR7+0xdf00], R30 ;  /* 0x00df001e1d007988 */ /* 0x0045e80008000407 */
[----:B------:R3:W-:Y:S04]  /*17f70*/  STS.U16 [R70+UR7+0x8380], R31 ;  /* 0x0083801f46007988 */ /* 0x0007e80008000407 */
[----:B-1----:R0:W5:Y:S04]  /*17f80*/  LDL.LU R28, [R1+0x9b8] ;  /* 0x0009b800011c7983 */ /* 0x0021680000300800 */
[----:B--2---:R0:W5:Y:S04]  /*17f90*/  LDL.LU R29, [R1+0x9b4] ;  /* 0x0009b400011d7983 */ /* 0x0041680000300800 */
[----:B------:R0:W5:Y:S04]  /*17fa0*/  LDL.LU R30, [R1+0x9b0] ;  /* 0x0009b000011e7983 */ /* 0x0001680000300800 */
[----:B---3--:R0:W5:Y:S04]  /*17fb0*/  LDL.LU R31, [R1+0x9ac] ;  /* 0x0009ac00011f7983 */ /* 0x0081680000300800 */
[----:B------:R1:W-:Y:S04]  /*17fc0*/  STS.U16 [R70+UR7+0xc380], R40 ;  /* 0x00c3802846007988 */ /* 0x0003e80008000407 */
[----:B------:R2:W-:Y:S04]  /*17fd0*/  STS.U16 [R70+UR7+0x8780], R41 ;  /* 0x0087802946007988 */ /* 0x0005e80008000407 */
[----:B------:R3:W-:Y:S04]  /*17fe0*/  STS.U16 [R70+UR7+0xc780], R42 ;  /* 0x00c7802a46007988 */ /* 0x0007e80008000407 */
[----:B-1----:R0:W5:Y:S04]  /*17ff0*/  LDL.LU R40, [R1+0x9a8] ;  /* 0x0009a80001287983 */ /* 0x0021680000300800 */
[----:B--2---:R0:W5:Y:S04]  /*18000*/  LDL.LU R41, [R1+0x9a4] ;  /* 0x0009a40001297983 */ /* 0x0041680000300800 */
        /* <DEDUP_REMOVED lines=21> */
[----:B----4-:R3:W-:Y:S04]  /*18160*/  STS.U16 [R70+UR7+0xdf80], R0 ;  /* 0x00df800046007988 */ /* 0x0107e80008000407 */
[----:B-1----:R0:W5:Y:S04]  /*18170*/  LDL.LU R8, [R1+0x978] ;  /* 0x0009780001087983 */ /* 0x0021680000300800 */
[----:B--2---:R0:W5:Y:S04]  /*18180*/  LDL.LU R9, [R1+0x974] ;  /* 0x0009740001097983 */ /* 0x0041680000300800 */
[----:B---3--:R0:W5:Y:S04]  /*18190*/  LDL.LU R70, [R1+0x970] ;  /* 0x0009700001467983 */ /* 0x0081680000300800 */
[----:B------:R-:W2:Y:S04]  /*181a0*/  LDL.LU R0, [R1+0x96c] ;  /* 0x00096c0001007983 */ /* 0x000ea80000300800 */
[----:B--2---:R1:W-:Y:S04]  /*181b0*/  STS.U16 [R0+UR7+0x14000], R71 ;  /* 0x0140004700007988 */ /* 0x0043e80008000407 */
        /* <DEDUP_REMOVED lines=10> */
[----:B------:R1:W-:Y:S04]  /*18260*/  STS.U16 [R0+UR7+0x17000], R12 ;  /* 0x0170000c00007988 */ /* 0x0003e80008000407 */
[----:B---3--:R0:W5:Y:S04]  /*18270*/  LDL.LU R20, [R1+0x954] ;  /* 0x0009540001147983 */ /* 0x0081680000300800 */
[----:B------:R2:W-:Y:S01]  /*18280*/  STS.U16 [R0+UR7+0x15800], R21 ;  /* 0x0158001500007988 */ /* 0x0005e20008000407 */
[----:B-1----:R-:W-:-:S03]  /*18290*/  LOP3.LUT R12, R0, 0x20, RZ, 0x3c, !PT ;  /* 0x00000020000c7812 */ /* 0x002fc600078e3cff */
[----:B------:R1:W-:Y:S04]  /*182a0*/  STS.U16 [R0+UR7+0x15c00], R22 ;  /* 0x015c001600007988 */ /* 0x0003e80008000407 */
[----:B------:R3:W-:Y:S04]  /*182b0*/  STS.U16 [R0+UR7+0x16000], R23 ;  /* 0x0160001700007988 */ /* 0x0007e80008000407 */
[----:B--2---:R0:W5:Y:S04]  /*182c0*/  LDL.LU R21, [R1+0x950] ;  /* 0x0009500001157983 */ /* 0x0041680000300800 */
[----:B-1----:R0:W5:Y:S04]  /*182d0*/  LDL.LU R22, [R1+0x94c] ;  /* 0x00094c0001167983 */ /* 0x0021680000300800 */
[----:B---3--:R0:W5:Y:S04]  /*182e0*/  LDL.LU R23, [R1+0x948] ;  /* 0x0009480001177983 */ /* 0x0081680000300800 */
[----:B------:R1:W-:Y:S04]  /*182f0*/  STS.U16 [R0+UR7+0x16400], R32 ;  /* 0x0164002000007988 */ /* 0x0003e80008000407 */
[----:B------:R2:W-:Y:S04]  /*18300*/  STS.U16 [R0+UR7+0x16800], R33 ;  /* 0x0168002100007988 */ /* 0x0005e80008000407 */
[----:B------:R3:W-:Y:S04]  /*18310*/  STS.U16 [R0+UR7+0x16c00], R34 ;  /* 0x016c002200007988 */ /* 0x0007e80008000407 */
[----:B-1----:R0:W5:Y:S04]  /*18320*/  LDL.LU R32, [R1+0x944] ;  /* 0x0009440001207983 */ /* 0x0021680000300800 */
[----:B------:R1:W-:Y:S04]  /*18330*/  STS.U16 [R0+UR7+0x17400], R35 ;  /* 0x0174002300007988 */ /* 0x0003e80008000407 */
[----:B------:R4:W-:Y:S04]  /*18340*/  STS.U16 [R0+UR7+0x17800], R44 ;  /* 0x0178002c00007988 */ /* 0x0009e80008000407 */
[----:B------:R0:W-:Y:S04]  /*18350*/  STS.U16 [R0+UR7+0x17c00], R45 ;  /* 0x017c002d00007988 */ /* 0x0001e80008000407 */
[----:B--2---:R2:W5:Y:S04]  /*18360*/  LDL.LU R33, [R1+0x940] ;  /* 0x0009400001217983 */ /* 0x0045680000300800 */
[----:B------:R0:W-:Y:S04]  /*18370*/  STS.U16 [R12+UR7+0x14100], R46 ;  /* 0x0141002e0c007988 */ /* 0x0001e80008000407 */
[----:B---3--:R2:W5:Y:S04]  /*18380*/  LDL.LU R34, [R1+0x93c] ;  /* 0x00093c0001227983 */ /* 0x0085680000300800 */
[----:B------:R3:W-:Y:S04]  /*18390*/  STS.U16 [R12+UR7+0x14500], R47 ;  /* 0x0145002f0c007988 */ /* 0x0007e80008000407 */
[----:B-1----:R2:W5:Y:S04]  /*183a0*/  LDL.LU R35, [R1+0x938] ;  /* 0x0009380001237983 */ /* 0x0025680000300800 */
[----:B------:R1:W-:Y:S04]  /*183b0*/  STS.U16 [R12+UR7+0x14900], R56 ;  /* 0x014900380c007988 */ /* 0x0003e80008000407 */
[----:B----4-:R2:W5:Y:S04]  /*183c0*/  LDL.LU R44, [R1+0x934] ;  /* 0x00093400012c7983 */ /* 0x0105680000300800 */
[----:B------:R4:W-:Y:S04]  /*183d0*/  STS.U16 [R12+UR7+0x14d00], R57 ;  /* 0x014d00390c007988 */ /* 0x0009e80008000407 */
[----:B0-----:R2:W5:Y:S04]  /*183e0*/  LDL.LU R45, [R1+0x930] ;  /* 0x00093000012d7983 */ /* 0x0015680000300800 */
[----:B------:R0:W-:Y:S04]  /*183f0*/  STS.U16 [R12+UR7+0x15100], R58 ;  /* 0x0151003a0c007988 */ /* 0x0001e80008000407 */
[----:B------:R2:W5:Y:S04]  /*18400*/  LDL.LU R46, [R1+0x92c] ;  /* 0x00092c00012e7983 */ /* 0x0005680000300800 */
        /* <DEDUP_REMOVED lines=10> */
[----:B------:R-:W-:Y:S04]  /*184b0*/  STS.U16 [R12+UR7+0x16900], R74 ;  /* 0x0169004a0c007988 */ /* 0x000fe80008000407 */
[----:B---3--:R2:W5:Y:S04]  /*184c0*/  LDL.LU R66, [R1+0x914] ;  /* 0x0009140001427983 */ /* 0x0085680000300800 */
[----:B------:R-:W-:Y:S04]  /*184d0*/  STS.U16 [R12+UR7+0x16d00], R75 ;  /* 0x016d004b0c007988 */ /* 0x000fe80008000407 */
[----:B-1----:R2:W5:Y:S04]  /*184e0*/  LDL.LU R67, [R1+0x910] ;  /* 0x0009100001437983 */ /* 0x0025680000300800 */
[----:B------:R1:W-:Y:S04]  /*184f0*/  STS.U16 [R12+UR7+0x17100], R60 ;  /* 0x0171003c0c007988 */ /* 0x0003e80008000407 */
[----:B----4-:R2:W5:Y:S04]  /*18500*/  LDL.LU R68, [R1+0x90c] ;  /* 0x00090c0001447983 */ /* 0x0105680000300800 */
[----:B0-----:R2:W5:Y:S01]  /*18510*/  LDL.LU R69, [R1+0x908] ;  /* 0x0009080001457983 */ /* 0x0015620000300800 */
[----:B-1----:R-:W-:-:S03]  /*18520*/  LOP3.LUT R60, R0, 0x40, RZ, 0x3c, !PT ;  /* 0x00000040003c7812 */ /* 0x002fc600078e3cff */
[----:B------:R2:W5:Y:S04]  /*18530*/  LDL.LU R74, [R1+0x904] ;  /* 0x00090400014a7983 */ /* 0x0005680000300800 */
[----:B------:R0:W-:Y:S04]  /*18540*/  STS.U16 [R12+UR7+0x17500], R76 ;  /* 0x0175004c0c007988 */ /* 0x0001e80008000407 */
[----:B------:R2:W5:Y:S04]  /*18550*/  LDL.LU R75, [R1+0x900] ;  /* 0x00090000014b7983 */ /* 0x0005680000300800 */
[----:B------:R1:W-:Y:S04]  /*18560*/  STS.U16 [R12+UR7+0x17900], R77 ;  /* 0x0179004d0c007988 */ /* 0x0003e80008000407 */
[----:B0-----:R2:W5:Y:S04]  /*18570*/  LDL.LU R76, [R1+0x8fc] ;  /* 0x0008fc00014c7983 */ /* 0x0015680000300800 */
[----:B------:R0:W-:Y:S04]  /*18580*/  STS.U16 [R12+UR7+0x17d00], R13 ;  /* 0x017d000d0c007988 */ /* 0x0001e80008000407 */
[----:B-1----:R2:W5:Y:S04]  /*18590*/  LDL.LU R77, [R1+0x8f8] ;  /* 0x0008f800014d7983 */ /* 0x0025680000300800 */
[----:B------:R1:W-:Y:S04]  /*185a0*/  STS.U16 [R60+UR7+0x14200], R14 ;  /* 0x0142000e3c007988 */ /* 0x0003e80008000407 */
[----:B0-----:R2:W5:Y:S04]  /*185b0*/  LDL.LU R12, [R1+0x8f4] ;  /* 0x0008f400010c7983 */ /* 0x0015680000300800 */
[----:B------:R0:W-:Y:S04]  /*185c0*/  STS.U16 [R60+UR7+0x14600], R15 ;  /* 0x0146000f3c007988 */ /* 0x0001e80008000407 */
[----:B------:R2:W5:Y:S04]  /*185d0*/  LDL.LU R13, [R1+0x8f0] ;  /* 0x0008f000010d7983 */ /* 0x0005680000300800 */
[----:B------:R3:W-:Y:S04]  /*185e0*/  STS.U16 [R60+UR7+0x14a00], R24 ;  /* 0x014a00183c007988 */ /* 0x0007e80008000407 */
[----:B-1----:R2:W5:Y:S04]  /*185f0*/  LDL.LU R14, [R1+0x8ec] ;  /* 0x0008ec00010e7983 */ /* 0x0025680000300800 */
[----:B------:R1:W-:Y:S04]  /*18600*/  STS.U16 [R60+UR7+0x14e00], R25 ;  /* 0x014e00193c007988 */ /* 0x0003e80008000407 */
[----:B0-----:R2:W5:Y:S04]  /*18610*/  LDL.LU R15, [R1+0x8e8] ;  /* 0x0008e800010f7983 */ /* 0x0015680000300800 */
[----:B------:R0:W-:Y:S04]  /*18620*/  STS.U16 [R60+UR7+0x15200], R26 ;  /* 0x0152001a3c007988 */ /* 0x0001e80008000407 */
[----:B---3--:R2:W5:Y:S04]  /*18630*/  LDL.LU R24, [R1+0x8e4] ;  /* 0x0008e40001187983 */ /* 0x0085680000300800 */
        /* <DEDUP_REMOVED lines=16> */
[----:B---3--:R2:W5:Y:S01]  /*18740*/  LDL.LU R49, [R1+0x8c0] ;  /* 0x0008c00001317983 */ /* 0x0085620000300800 */
[----:B-1----:R-:W-:-:S03]  /*18750*/  LOP3.LUT R90, R0, 0x60, RZ, 0x3c, !PT ;  /* 0x00000060005a7812 */ /* 0x002fc600078e3cff */
[----:B------:R0:W-:Y:S04]  /*18760*/  STS.U16 [R60+UR7+0x17600], R50 ;  /* 0x017600323c007988 */ /* 0x0001e80008000407 */
[----:B------:R1:W-:Y:S04]  /*18770*/  STS.U16 [R60+UR7+0x17a00], R51 ;  /* 0x017a00333c007988 */ /* 0x0003e80008000407 */
[----:B------:R3:W-:Y:S04]  /*18780*/  STS.U16 [R60+UR7+0x17e00], R61 ;  /* 0x017e003d3c007988 */ /* 0x0007e80008000407 */
[----:B0-----:R2:W5:Y:S04]  /*18790*/  LDL.LU R50, [R1+0x8bc] ;  /* 0x0008bc0001327983 */ /* 0x0015680000300800 */
[----:B-1----:R2:W5:Y:S04]  /*187a0*/  LDL.LU R51, [R1+0x8b8] ;  /* 0x0008b80001337983 */ /* 0x0025680000300800 */
[----:B---3--:R2:W5:Y:S04]  /*187b0*/  LDL.LU R60, [R1+0x8b4] ;  /* 0x0008b400013c7983 */ /* 0x0085680000300800 */
[----:B------:R2:W5:Y:S04]  /*187c0*/  LDL.LU R61, [R1+0x8b0] ;  /* 0x0008b000013d7983 */ /* 0x0005680000300800 */
[----:B------:R0:W-:Y:S04]  /*187d0*/  STS.U16 [R90+UR7+0x14300], R78 ;  /* 0x0143004e5a007988 */ /* 0x0001e80008000407 */
[----:B------:R1:W-:Y:S04]  /*187e0*/  STS.U16 [R90+UR7+0x14700], R79 ;  /* 0x0147004f5a007988 */ /* 0x0003e80008000407 */
[----:B------:R3:W-:Y:S04]  /*187f0*/  STS.U16 [R90+UR7+0x14b00], R80 ;  /* 0x014b00505a007988 */ /* 0x0007e80008000407 */
[----:B0-----:R2:W5:Y:S04]  /*18800*/  LDL.LU R78, [R1+0x8ac] ;  /* 0x0008ac00014e7983 */ /* 0x0015680000300800 */
[----:B-1----:R2:W5:Y:S04]  /*18810*/  LDL.LU R79, [R1+0x8a8] ;  /* 0x0008a800014f7983 */ /* 0x0025680000300800 */
[----:B---3--:R2:W5:Y:S04]  /*18820*/  LDL.LU R80, [R1+0x8a4] ;  /* 0x0008a40001507983 */ /* 0x0085680000300800 */
        /* <DEDUP_REMOVED lines=24> */
[----:B------:R0:W-:Y:S01]  /*189b0*/  STS.U16 [R90+UR7+0x17f00], R3 ;  /* 0x017f00035a007988 */ /* 0x0001e20008000407 */
[----:B------:R1:W-:Y:S06]  /*189c0*/  MEMBAR.ALL.CTA ;  /* 0x0000000000007992 */ /* 0x0003ec0000008000 */
[----:B-1----:R-:W1:Y:S04]  /*189d0*/  FENCE.VIEW.ASYNC.S ;  /* 0x00000000000073c6 */ /* 0x002e680000000000 */
[----:B0-----:R2:W5:Y:S04]  /*189e0*/  LDL.LU R90, [R1+0x870] ;  /* 0x00087000015a7983 */ /* 0x0015680000300800 */
[----:B------:R2:W5:Y:S01]  /*189f0*/  LDL.LU R3, [R1+0x86c] ;  /* 0x00086c0001037983 */ /* 0x0005620000300800 */
[----:B-1----:R-:W-:Y:S01]  /*18a00*/  BAR.SYNC.DEFER_BLOCKING 0x0 ;  /* 0x0000000000007b1d */ /* 0x002fe20000010000 */
[----:B------:R-:W-:-:S04]  /*18a10*/  ULEA UR9, UR6, UR7, 0x3 ;  /* 0x0000000706097291 */ /* 0x000fc8000f8e18ff */
[----:B------:R-:W-:Y:S01]  /*18a20*/  UIADD3 UR9, UPT, UPT, UR9, 0x18000, URZ ;  /* 0x0001800009097890 */ /* 0x000fe2000fffe0ff */
[----:B------:R-:W-:-:S00]  /*18a30*/  MEMBAR.ALL.CTA ;  /* 0x0000000000007992 */ /* 0x000fc00000008000 */
[----:B------:R-:W-:Y:S06]  /*18a40*/  MEMBAR.ALL.GPU ;  /* 0x0000000000007992 */ /* 0x000fec000000a000 */
[----:B------:R-:W-:-:S00]  /*18a50*/  ERRBAR ;  /* 0x00000000000079ab */ /* 0x000fc00000000000 */
[----:B------:R-:W-:Y:S08]  /*18a60*/  CGAERRBAR ;  /* 0x00000000000075ab */ /* 0x000ff00000000000 */
[----:B------:R-:W-:Y:S06]  /*18a70*/  UCGABAR_ARV ;  /* 0x00000000000079c7 */ /* 0x000fec0008000000 */
[----:B------:R-:W-:Y:S01]  /*18a80*/  UCGABAR_WAIT ;  /* 0x0000000000007dc7 */ /* 0x000fe20008000000 */
[----:B------:R-:W-:Y:S01]  /*18a90*/  CCTL.IVALL ;  /* 0x00000000ff00798f */ /* 0x000fe20002000000 */
[----:B--2---:R-:W-:Y:S05]  /*18aa0*/  @P1 BRA `(.L_x_15) ;  /* 0x0000000000841947 */ /* 0x004fea0003800000 */
[----:B------:R-:W-:Y:S02]  /*18ab0*/  UIADD3 UR4, UPT, UPT, UR21, 0x100, URZ ;  /* 0x0000010015047890 */ /* 0x000fe4000fffe0ff */
[----:B------:R-:W-:Y:S02]  /*18ac0*/  UIADD3 UR19, UPT, UPT, UR21, 0x100, URZ ;  /* 0x0000010015137890 */ /* 0x000fe4000fffe0ff */
[----:B------:R-:W-:Y:S01]  /*18ad0*/  UIADD3 UR20, UPT, UPT, UR21, 0x100, URZ ;  /* 0x0000010015147890 */ /* 0x000fe2000fffe0ff */
[----:B------:R-:W-:Y:S01]  /*18ae0*/  UMOV UR40, 0x0 ;  /* 0x0000000000287882 */ /* 0x000fe20000000000 */
[----:B------:R-:W-:Y:S01]  /*18af0*/  UMOV UR41, 0x10408490 ;  /* 0x1040849000297882 */ /* 0x000fe20000000000 */
[----:B------:R-:W-:Y:S01]  /*18b00*/  UMOV UR16, UR18 ;  /* 0x0000001200107c82 */ /* 0x000fe20008000000 */
[----:B------:R-:W-:Y:S01]  /*18b10*/  UMOV UR17, 0x40004040 ;  /* 0x4000404000117882 */ /* 0x000fe20000000000 */
[----:B------:R-:W-:Y:S02]  /*18b20*/  UIADD3 UR54, UPT, UPT, UR21, 0x100, URZ ;  /* 0x0000010015367890 */ /* 0x000fe4000fffe0ff */
[----:B------:R0:W-:Y:S01]  /*18b30*/  UTCHMMA.2CTA gdesc[UR16], gdesc[UR10], tmem[UR21], tmem[UR40], idesc[UR41], UPT ;  /* 0x00ff280a100075ea */ /* 0x0001e2000ba00015 */
[----:B------:R-:W-:Y:S01]  /*18b40*/  UMOV UR42, 0x0 ;  /* 0x00000000002a7882 */ /* 0x000fe20000000000 */
[----:B------:R-:W-:Y:S01]  /*18b50*/  UMOV UR43, 0x10408490 ;  /* 0x10408490002b7882 */ /* 0x000fe20000000000 */
[----:B------:R-:W-:Y:S01]  /*18b60*/  UMOV UR44, 0x0 ;  /* 0x00000000002c7882 */ /* 0x000fe20000000000 */
[----:B------:R-:W-:Y:S01]  /*18b70*/  UMOV UR45, 0x10408490 ;  /* 0x10408490002d7882 */ /* 0x000fe20000000000 */
        /* <DEDUP_REMOVED lines=20> */
.L_x_15:
[----:B------:R1:W-:Y:S04]  /*18cc0*/  STL [R1+0x870], R2 ;  /* 0x0008700201007387 */ /* 0x0003e80000100800 */
[----:B-1----:R-:W2:Y:S04]  /*18cd0*/  LDL R2, [R1+0x844] ;  /* 0x0008440001027983 */ /* 0x002ea80000100800 */
[----:B------:R1:W-:Y:S04]  /*18ce0*/  STL [R1+0x86c], R0 ;  /* 0x00086c0001007387 */ /* 0x0003e80000100800 */
[----:B-1----:R-:W2:Y:S01]  /*18cf0*/  LDL R0, [R1+0x304] ;  /* 0x0003040001007983 */ /* 0x002ea20000100800 */
[----:B------:R-:W-:-:S04]  /*18d00*/  UIADD3 UR6, UPT, UPT, UR6, 0x1, URZ ;  /* 0x0000000106067890 */ /* 0x000fc8000fffe0ff */
[----:B------:R-:W-:-:S04]  /*18d10*/  UISETP.GT.AND UP1, UPT, UR6, 0x1, UPT ;  /* 0x000000010600788c */ /* 0x000fc8000bf24270 */
[----:B0-----:R-:W-:Y:S02]  /*18d20*/  USEL UR4, URZ, 0x1, !UP1 ;  /* 0x00000001ff047887 */ /* 0x001fe4000c800000 */
[----:B------:R-:W-:Y:S01]  /*18d30*/  USEL UR6, UR6, URZ, !UP1 ;  /* 0x000000ff06067287 */ /* 0x000fe2000c800000 */
[----:B--2---:R-:W-:Y:S02]  /*18d40*/  ISETP.NE.U32.AND P2, PT, R0, R2, PT ;  /* 0x000000020000720c */ /* 0x004fe40003f45070 */
[----:B------:R0:W5:Y:S04]  /*18d50*/  LDL.LU R2, [R1+0x870] ;  /* 0x0008700001027983 */ /* 0x0001680000300800 */
[----:B------:R0:W5:Y:S01]  /*18d60*/  LDL.LU R0, [R1+0x86c] ;  /* 0x00086c0001007983 */ /* 0x0001620000300800 */
[----:B------:R-:W-:-:S03]  /*18d70*/  ULOP3.LUT UR16, UR5, UR4, URZ, 0x3c, !UPT ;  /* 0x0000000405107292 */ /* 0x000fc6000f8e3cff */
[----:B------:R-:W-:-:S04]  /*18d80*/  UMOV UR4, UR5 ;  /* 0x0000000500047c82 */ /* 0x000fc80008000000 */
[----:B------:R-:W-:Y:S01]  /*18d90*/  UMOV UR5, UR16 ;  /* 0x0000001000057c82 */ /* 0x000fe20008000000 */
[----:B0-----:R-:W-:Y:S05]  /*18da0*/  @P2 BRA `(.L_x_16) ;  /* 0xffffff3400982947 */ /* 0x001fea000383ffff */
.L_x_13:
[----:B-----5:R-:W2:Y:S02]  /*18db0*/  LDL.LU R92, [R1+0x868] ;  /* 0x00086800015c7983 */ /* 0x020ea40000300800 */
[----:B--2---:R-:W-:-:S13]  /*18dc0*/  ISETP.GE.AND P1, PT, R92, 0x40, PT ;  /* 0x000000405c00780c */ /* 0x004fda0003f26270 */
[----:B------:R-:W-:Y:S05]  /*18dd0*/  @!P1 BRA `(.L_x_17) ;  /* 0x0000000000109947 */ /* 0x000fea0003800000 */
[----:B------:R-:W-:-:S06]  /*18de0*/  USHF.L.U32 UR4, UR4, 0x1f, URZ ;  /* 0x0000001f04047899 */ /* 0x000fcc00080006ff */
[----:B------:R-:W-:-:S04]  /*18df0*/  IMAD.U32 R0, RZ, RZ, UR4 ;  /* 0x00000004ff007e24 */ /* 0x000fc8000f8e00ff */
[----:B------:R-:W0:Y:S02]  /*18e00*/  SYNCS.PHASECHK.TRANS64.TRYWAIT P1, [UR9], R0 ;  /* 0x00000000ff0075a7 */ /* 0x000e240008021109 */
[----:B0-----:R-:W-:Y:S05]  /*18e10*/  @!P1 BRA `(.L_x_18) ;  /* 0x0000013000109947 */ /* 0x001fea0003800000 */
.L_x_17:
[----:B------:R-:W-:Y:S06]  /*18e20*/  BAR.SYNC.DEFER_BLOCKING 0x0 ;  /* 0x0000000000007b1d */ /* 0x000fec0000010000 */
[----:B------:R-:W0:Y:S01]  /*18e30*/  LDCU.128 UR12, c[0x0][0x390] ;  /* 0x00007200ff0c77ac */ /* 0x000e220008000c00 */
[----:B------:R2:W-:Y:S01]  /*18e40*/  STL [R1+0x958], R82 ;  /* 0x0009585201007387 */ /* 0x0005e20000100800 */
[----:B------:R-:W3:Y:S03]  /*18e50*/  LDCU.64 UR28, c[0x0][0x398] ;  /* 0x00007300ff1c77ac */ /* 0x000ee60008000a00 */
[----:B------:R4:W-:Y:S01]  /*18e60*/  STL [R1+0x954], R81 ;  /* 0x0009545101007387 */ /* 0x0009e20000100800 */
[----:B------:R-:W5:Y:S03]  /*18e70*/  LDCU UR20, c[0x0][0x3b8] ;  /* 0x00007700ff1477ac */ /* 0x000f660008000800 */
[----:B------:R1:W-:Y:S01]  /*18e80*/  STL [R1+0x950], R80 ;  /* 0x0009505001007387 */ /* 0x0003e20000100800 */
[----:B------:R-:W0:Y:S03]  /*18e90*/  LDCU.64 UR4, c[0x0][0x398] ;  /* 0x00007300ff0477ac */ /* 0x000e260008000a00 */
[----:B------:R0:W-:Y:S01]  /*18ea0*/  STL [R1+0x94c], R79 ;  /* 0x00094c4f01007387 */ /* 0x0001e20000100800 */
[----:B------:R-:W0:Y:S01]  /*18eb0*/  LDCU.64 UR30, c[0x0][0x398] ;  /* 0x00007300ff1e77ac */ /* 0x000e220008000a00 */
[----:B------:R-:W0:Y:S02]  /*18ec0*/  @!P0 SYNCS.CCTL.IV [UR7+0x18000] ;  /* 0x01800000ff0089b1 */ /* 0x000e240008000007 */
[----:B0-----:R-:W-:Y:S06]  /*18ed0*/  BAR.SYNC.DEFER_BLOCKING 0x0 ;  /* 0x0000000000007b1d */ /* 0x001fec0000010000 */
[----:B------:R-:W0:Y:S01]  /*18ee0*/  LDCU.64 UR10, c[0x0][0x398] ;  /* 0x00007300ff0a77ac */ /* 0x000e220008000a00 */
[----:B------:R-:W2:Y:S01]  /*18ef0*/  LDTM.x64 R4, tmem[UR8] ;  /* 0x00000008000479ee */ /* 0x000ea20008340000 */
[----:B------:R0:W-:Y:S01]  /*18f00*/  STL [R1+0x948], R78 ;  /* 0x0009484e01007387 */ /* 0x0001e20000100800 */
[----:B------:R-:W0:Y:S03]  /*18f10*/  LDCU.64 UR24, c[0x0][0x398] ;  /* 0x00007300ff1877ac */ /* 0x000e260008000a00 */
[----:B------:R0:W-:Y:S01]  /*18f20*/  STL [R1+0x944], R77 ;  /* 0x0009444d01007387 */ /* 0x0001e20000100800 */
[----:B------:R-:W0:Y:S03]  /*18f30*/  LDCU.64 UR16, c[0x0][0x398] ;  /* 0x00007300ff1077ac */ /* 0x000e260008000a00 */
[----:B------:R0:W-:Y:S01]  /*18f40*/  STL [R1+0x940], R76 ;  /* 0x0009404c01007387 */ /* 0x0001e20000100800 */
[----:B------:R-:W0:Y:S03]  /*18f50*/  LDCU UR6, c[0x0][0x39c] ;  /* 0x00007380ff0677ac */ /* 0x000e260008000800 */
[----:B------:R0:W-:Y:S01]  /*18f60*/  STL [R1+0x93c], R75 ;  /* 0x00093c4b01007387 */ /* 0x0001e20000100800 */
[----:B------:R-:W0:Y:S01]  /*18f70*/  LDCU.64 UR18, c[0x0][0x398] ;  /* 0x00007300ff1277ac */ /* 0x000e220008000a00 */
[----:B------:R-:W3:Y:S02]  /*18f80*/  @!P0 SYNCS.CCTL.IV [UR7+0x18008] ;  /* 0x01800800ff0089b1 */ /* 0x000ee40008000007 */
[----:B------:R0:W-:Y:S01]  /*18f90*/  STL [R1+0x938], R74 ;  /* 0x0009384a01007387 */ /* 0x0001e20000100800 */
[----:B------:R-:W3:Y:S03]  /*18fa0*/  LDCU.64 UR26, c[0x0][0x398] ;  /* 0x00007300ff1a77ac */ /* 0x000ee60008000a00 */
[----:B------:R0:W-:Y:S01]  /*18fb0*/  STL [R1+0x934], R73 ;  /* 0x0009344901007387 */ /* 0x0001e20000100800 */
[----:B------:R-:W3:Y:S01]  /*18fc0*/  LDCU UR38, c[0x0][0x39c] ;  /* 0x00007380ff2677ac */ /* 0x000ee20008000800 */
[----:B--2---:R-:W-:-:S02]  /*18fd0*/  IMAD.MOV.U32 R82, RZ, RZ, R67 ;  /* 0x000000ffff527224 */ /* 0x004fc400078e0043 */
[----:B------:R2:W-:Y:S01]  /*18fe0*/  STL [R1+0x930], R72 ;  /* 0x0009304801007387 */ /* 0x0005e20000100800 */
[----:B----4-:R-:W-:Y:S01]  /*18ff0*/  IMAD.MOV.U32 R81, RZ, RZ, R66 ;  /* 0x000000ffff517224 */ /* 0x010fe200078e0042 */
[----:B------:R-:W4:Y:S01]  /*19000*/  LDCU UR56, c[0x0][0x398] ;  /* 0x00007300ff3877ac */ /* 0x000f220008000800 */
[----:B-1----:R-:W-:Y:S01]  /*19010*/  IMAD.MOV.U32 R80, RZ, RZ, R65 ;  /* 0x000000ffff507224 */ /* 0x002fe200078e0041 */
[----:B------:R1:W-:Y:S01]  /*19020*/  STL [R1+0x92c], R71 ;  /* 0x00092c4701007387 */ /* 0x0003e20000100800 */
[----:B------:R-:W-:Y:S01]  /*19030*/  IMAD.MOV.U32 R79, RZ, RZ, R64 ;  /* 0x000000ffff4f7224 */ /* 0x000fe200078e0040 */
[----:B------:R-:W3:Y:S01]  /*19040*/  LDCU UR44, c[0x0][0x398] ;  /* 0x00007300ff2c77ac */ /* 0x000ee20008000800 */
[----:B0-----:R-:W-:Y:S01]  /*19050*/  IMAD.MOV.U32 R78, RZ, RZ, R59 ;  /* 0x000000ffff4e7224 */ /* 0x001fe200078e003b */
[----:B------:R0:W-:Y:S01]  /*19060*/  STL [R1+0x928], R70 ;  /* 0x0009284601007387 */ /* 0x0001e20000100800 */
[----:B------:R-:W-:Y:S01]  /*19070*/  IMAD.MOV.U32 R77, RZ, RZ, R58 ;  /* 0x000000ffff4d7224 */ /* 0x000fe200078e003a */
[----:B------:R-:W3:Y:S01]  /*19080*/  LDCU UR47, c[0x0][0x398] ;  /* 0x00007300ff2f77ac */ /* 0x000ee20008000800 */
[----:B------:R-:W-:Y:S01]  /*19090*/  IMAD.MOV.U32 R76, RZ, RZ, R57 ;  /* 0x000000ffff4c7224 */ /* 0x000fe200078e0039 */
[----:B------:R0:W-:Y:S01]  /*190a0*/  STL [R1+0x924], R69 ;  /* 0x0009244501007387 */ /* 0x0001e20000100800 */
[----:B------:R-:W-:Y:S01]  /*190b0*/  IMAD.MOV.U32 R75, RZ, RZ, R56 ;  /* 0x000000ffff4b7224 */ /* 0x000fe200078e0038 */
[----:B------:R-:W3:Y:S01]  /*190c0*/  LDCU UR71, c[0x0][0x39c] ;  /* 0x00007380ff4777ac */ /* 0x000ee20008000800 */
[----:B------:R-:W-:Y:S01]  /*190d0*/  IMAD.MOV.U32 R74, RZ, RZ, R55 ;  /* 0x000000ffff4a7224 */ /* 0x000fe200078e0037 */
[----:B------:R4:W-:Y:S01]  /*190e0*/  STL [R1+0x920], R68 ;  /* 0x0009204401007387 */ /* 0x0009e20000100800 */
[----:B------:R-:W-:Y:S01]  /*190f0*/  IMAD.MOV.U32 R73, RZ, RZ, R54 ;  /* 0x000000ffff497224 */ /* 0x000fe200078e0036 */
[----:B------:R-:W3:Y:S01]  /*19100*/  LDCU UR43, c[0x0][0x398] ;  /* 0x00007300ff2b77ac */ /* 0x000ee20008000800 */
[----:B--2---:R-:W-:Y:S01]  /*19110*/  IMAD.MOV.U32 R72, RZ, RZ, R53 ;  /* 0x000000ffff487224 */ /* 0x004fe200078e0035 */
[----:B------:R-:W-:Y:S01]  /*19120*/  STL [R1+0x8bc], R3 ;  /* 0x0008bc0301007387 */ /* 0x000fe20000100800 */
[----:B-1----:R-:W-:Y:S01]  /*19130*/  IMAD.MOV.U32 R71, RZ, RZ, R52 ;  /* 0x000000ffff477224 */ /* 0x002fe200078e0034 */
[----:B------:R-:W1:Y:S01]  /*19140*/  LDCU UR37, c[0x0][0x398] ;  /* 0x00007300ff2577ac */ /* 0x000e620008000800 */
[----:B0-----:R-:W-:Y:S01]  /*19150*/  IMAD.MOV.U32 R70, RZ, RZ, R51 ;  /* 0x000000ffff467224 */ /* 0x001fe200078e0033 */
[----:B------:R-:W-:Y:S01]  /*19160*/  STL [R1+0x8b8], R0 ;  /* 0x0008b80001007387 */ /* 0x000fe20000100800 */
[----:B------:R-:W-:Y:S01]  /*19170*/  IMAD.MOV.U32 R69, RZ, RZ, R50 ;  /* 0x000000ffff457224 */ /* 0x000fe200078e0032 */
[----:B------:R-:W0:Y:S01]  /*19180*/  LDCU UR39, c[0x0][0x398] ;  /* 0x00007300ff2777ac */ /* 0x000e220008000800 */
[----:B----4-:R-:W-:Y:S01]  /*19190*/  IMAD.MOV.U32 R68, RZ, RZ, R49 ;  /* 0x000000ffff447224 */ /* 0x010fe200078e0031 */
[----:B------:R-:W-:Y:S01]  /*191a0*/  STL [R1+0x8b4], R93 ;  /* 0x0008b45d01007387 */ /* 0x000fe20000100800 */
[----:B------:R-:W2:Y:S03]  /*191b0*/  LDCU UR34, c[0x0][0x39c] ;  /* 0x00007380ff2277ac */ /* 0x000ea60008000800 */
[----:B------:R-:W-:Y:S01]  /*191c0*/  STL.64 [R1+0x300], R4 ;  /* 0x0003000401007387 */ /* 0x000fe20000100a00 */
[----:B------:R-:W4:Y:S03]  /*191d0*/  LDCU UR70, c[0x0][0x398] ;  /* 0x00007300ff4677ac */ /* 0x000f260008000800 */
[----:B------:R-:W-:Y:S01]  /*191e0*/  STL.64 [R1+0x308], R6 ;  /* 0x0003080601007387 */ /* 0x000fe20000100a00 */
[----:B------:R-:W0:Y:S03]  /*191f0*/  LDCU UR53, c[0x0][0x398] ;  /* 0x00007300ff3577ac */ /* 0x000e260008000800 */
        /* <DEDUP_REMOVED lines=40> */
[----:B------:R-:W-:Y:S01]  /*19480*/  STL [R1+0x3b0], R48 ;  /* 0x0003b03001007387 */ /* 0x000fe20000100800 */
[----:B------:R-:W0:Y:S03]  /*19490*/  LDCU UR67, c[0x0][0x398] ;  /* 0x00007300ff4377ac */ /* 0x000e260008000800 */
[----:B------:R-:W-:Y:S01]  /*194a0*/  STL.64 [R1+0x3e0], R60 ;  /* 0x0003e03c01007387 */ /* 0x000fe20000100a00 */
[----:B------:R-:W0:Y:S03]  /*194b0*/  LDCU UR49, c[0x0][0x39c] ;  /* 0x00007380ff3177ac */ /* 0x000e260008000800 */
[----:B------:R1:W-:Y:S01]  /*194c0*/  STL.64 [R1+0x3e8], R62 ;  /* 0x0003e83e01007387 */ /* 0x0003e20000100a00 */
[----:B------:R-:W0:Y:S01]  /*194d0*/  LDCU UR51, c[0x0][0x398] ;  /* 0x00007300ff3377ac */ /* 0x000e220008000800 */
[----:B------:R-:W0:Y:S01]  /*194e0*/  LDCU UR66, c[0x0][0x398] ;  /* 0x00007300ff4277ac */ /* 0x000e220008000800 */
[----:B------:R-:W0:Y:S01]  /*194f0*/  LDCU UR74, c[0x0][0x398] ;  /* 0x00007300ff4a77ac */ /* 0x000e220008000800 */
[----:B-1----:R-:W1:Y:S01]  /*19500*/  LDTM.x64 R4, tmem[UR8+0x40] ;  /* 0x00004008000479ee */ /* 0x002e620008340000 */
[----:B------:R-:W0:Y:S01]  /*19510*/  LDCU UR35, c[0x0][0x39c] ;  /* 0x00007380ff2377ac */ /* 0x000e220008000800 */
[----:B------:R-:W0:Y:S01]  /*19520*/  LDCU UR64, c[0x0][0x398] ;  /* 0x00007300ff4077ac */ /* 0x000e220008000800 */
[----:B------:R-:W0:Y:S01]  /*19530*/  LDCU UR40, c[0x0][0x398] ;  /* 0x00007300ff2877ac */ /* 0x000e220008000800 */
[----:B------:R-:W0:Y:S01]  /*19540*/  LDCU UR77, c[0x0][0x39c] ;  /* 0x00007380ff4d77ac */ /* 0x000e220008000800 */
[----:B------:R-:W0:Y:S01]  /*19550*/  LDCU UR73, c[0x0][0x398] ;  /* 0x00007300ff4977ac */ /* 0x000e220008000800 */
[----:B------:R-:W0:Y:S01]  /*19560*/  LDCU UR63, c[0x0][0x39c] ;  /* 0x00007380ff3f77ac */ /* 0x000e220008000800 */
[----:B-1----:R-:W-:Y:S01]  /*19570*/  STL.64 [R1+0x200], R4 ;  /* 0x0002000401007387 */ /* 0x002fe20000100a00 */
[----:B------:R-:W1:Y:S03]  /*19580*/  LDCU UR55, c[0x0][0x398] ;  /* 0x00007300ff3777ac */ /* 0x000e660008000800 */
[----:B------:R-:W-:Y:S01]  /*19590*/  STL.64 [R1+0x208], R6 ;  /* 0x0002080601007387 */ /* 0x000fe20000100a00 */
[----:B------:R-:W0:Y:S03]  /*195a0*/  LDCU UR76, c[0x0][0x398] ;  /* 0x00007300ff4c77ac */ /* 0x000e260008000800 */
[----:B------:R-:W-:Y:S01]  /*195b0*/  STL.64 [R1+0x210], R8 ;  /* 0x0002100801007387 */ /* 0x000fe20000100a00 */
[----:B------:R-:W0:Y:S03]  /*195c0*/  LDCU UR72, c[0x0][0x398] ;  /* 0x00007300ff4877ac */ /* 0x000e260008000800 */
[----:B------:R-:W-:Y:S01]  /*195d0*/  STL.64 [R1+0x218], R10 ;  /* 0x0002180a01007387 */ /* 0x000fe20000100a00 */
[----:B------:R-:W0:Y:S03]  /*195e0*/  LDCU UR62, c[0x0][0x398] ;  /* 0x00007300ff3e77ac */ /* 0x000e260008000800 */
[----:B------:R-:W-:Y:S04]  /*195f0*/  STL.64 [R1+0x220], R12 ;  /* 0x0002200c01007387 */ /* 0x000fe80000100a00 */
        /* <DEDUP_REMOVED lines=26> */
[----:B------:R0:W-:Y:S02]  /*197a0*/  STL.64 [R1+0x2f8], R66 ;  /* 0x0002f84201007387 */ /* 0x0001e40000100a00 */
[----:B0-----:R-:W0:Y:S02]  /*197b0*/  LDTM.x64 R4, tmem[UR8+0x80] ;  /* 0x00008008000479ee */ /* 0x001e240008340000 */
[----:B0-----:R-:W-:Y:S04]  /*197c0*/  STL.64 [R1+0x100], R4 ;  /* 0x0001000401007387 */ /* 0x001fe80000100a00 */
        /* <DEDUP_REMOVED lines=32> */
[----:B0-----:R-:W-:Y:S01]  /*199d0*/  STL [R1], R4 ;  /* 0x0000000401007387 */ /* 0x001fe20000100800 */
[----:B------:R-:W-:-:S02]  /*199e0*/  IMAD.MOV.U32 R3, RZ, RZ, R9 ;  /* 0x000000ffff037224 */ /* 0x000fc400078e0009 */
[----:B------:R-:W-:Y:S01]  /*199f0*/  IMAD.MOV.U32 R0, RZ, RZ, R8 ;  /* 0x000000ffff007224 */ /* 0x000fe200078e0008 */
[----:B------:R-:W-:Y:S01]  /*19a00*/  STL [R1+0xc], R7 ;  /* 0x00000c0701007387 */ /* 0x000fe20000100800 */
[----:B------:R-:W-:Y:S02]  /*19a10*/  IMAD.MOV.U32 R93, RZ, RZ, R6 ;  /* 0x000000ffff5d7224 */ /* 0x000fe400078e0006 */
[----:B------:R-:W-:Y:S01]  /*19a20*/  IMAD.MOV.U32 R2, RZ, RZ, R5 ;  /* 0x000000ffff027224 */ /* 0x000fe200078e0005 */
        /* <DEDUP_REMOVED lines=28> */
[----:B------:R0:W-:Y:S04]  /*19bf0*/  STL.64 [R1+0xf8], R66 ;  /* 0x0000f84201007387 */ /* 0x0001e80000100a00 */
[----:B------:R-:W-:Y:S04]  /*19c00*/  STL [R1+0x8cc], R2 ;  /* 0x0008cc0201007387 */ /* 0x000fe80000100800 */
[----:B------:R-:W-:Y:S01]  /*19c10*/  STL [R1+0x8d8], R2 ;  /* 0x0008d80201007387 */ /* 0x000fe20000100800 */
[----:B0-----:R-:W0:Y:S03]  /*19c20*/  LDTM.x64 R4, tmem[UR8+0x100] ;  /* 0x00010008000479ee */ /* 0x001e260008340000 */
[----:B------:R-:W-:Y:S04]  /*19c30*/  STL [R1+0x91c], R2 ;  /* 0x00091c0201007387 */ /* 0x000fe80000100800 */
[----:B------:R-:W-:Y:S04]  /*19c40*/  STL [R1+0x8c8], R93 ;  /* 0x0008c85d01007387 */ /* 0x000fe80000100800 */
[----:B------:R-:W-:Y:S04]  /*19c50*/  STL [R1+0x8d0], R93 ;  /* 0x0008d05d01007387 */ /* 0x000fe80000100800 */
[----:B------:R-:W-:Y:S04]  /*19c60*/  STL [R1+0x8dc], R93 ;  /* 0x0008dc5d01007387 */ /* 0x000fe80000100800 */
[----:B------:R0:W-:Y:S04]  /*19c70*/  STL [R1+0x90c], R93 ;  /* 0x00090c5d01007387 */ /* 0x0001e80000100800 */
[----:B0-----:R-:W2:Y:S01]  /*19c80*/  LDL.LU R93, [R1+0x3e0] ;  /* 0x0003e000015d7983 */ /* 0x001ea20000300800 */
[----:B------:R-:W-:-:S03]  /*19c90*/  F2FP.BF16.F32.PACK_AB R67, R67, R82 ;  /* 0x000000524343723e */ /* 0x000fc600000010ff */
[----:B------:R-:W-:Y:S04]  /*19ca0*/  STL [R1+0x8c4], R0 ;  /* 0x0008c40001007387 */ /* 0x000fe80000100800 */
[----:B------:R-:W-:Y:S04]  /*19cb0*/  STL [R1+0x908], R0 ;  /* 0x0009080001007387 */ /* 0x000fe80000100800 */
[----:B------:R-:W-:Y:S01]  /*19cc0*/  STL [R1+0x910], R0 ;  /* 0x0009100001007387 */ /* 0x000fe20000100800 */
[----:B------:R-:W-:-:S03]  /*19cd0*/  F2FP.BF16.F32.PACK_AB R66, R66, R81 ;  /* 0x000000514242723e */ /* 0x000fc600000010ff */
[----:B------:R-:W-:Y:S04]  /*19ce0*/  STL [R1+0x8c0], R3 ;  /* 0x0008c00301007387 */ /* 0x000fe80000100800 */
[----:B------:R-:W-:Y:S04]  /*19cf0*/  STL [R1+0x8d4], R3 ;  /* 0x0008d40301007387 */ /* 0x000fe80000100800 */
[----:B------:R-:W-:Y:S01]  /*19d00*/  STL [R1+0x904], R3 ;  /* 0x0009040301007387 */ /* 0x000fe20000100800 */
[----:B------:R-:W-:-:S03]  /*19d10*/  F2FP.BF16.F32.PACK_AB R65, R65, R80 ;  /* 0x000000504141723e */ /* 0x000fc600000010ff */
[----:B------:R-:W-:Y:S04]  /*19d20*/  STL [R1+0x914], R3 ;  /* 0x0009140301007387 */ /* 0x000fe80000100800 */
[----:B------:R0:W3:Y:S04]  /*19d30*/  LDL.LU R82, [R1+0x958] ;  /* 0x0009580001527983 */ /* 0x0000e80000300800 */
[----:B------:R0:W-:Y:S04]  /*19d40*/  STL [R1+0x3fc], R67 ;  /* 0x0003fc4301007387 */ /* 0x0001e80000100800 */
[----:B0-----:R-:W3:Y:S04]  /*19d50*/  LDL.LU R67, [R1+0x3e4] ;  /* 0x0003e40001437983 */ /* 0x001ee80000300800 */
[----:B------:R0:W4:Y:S04]  /*19d60*/  LDL.LU R81, [R1+0x954] ;  /* 0x0009540001517983 */ /* 0x0001280000300800 */
[----:B------:R0:W-:Y:S04]  /*19d70*/  STL [R1+0x3f8], R66 ;  /* 0x0003f84201007387 */ /* 0x0001e80000100800 */
[----:B0-----:R-:W4:Y:S04]  /*19d80*/  LDL.LU R66, [R1+0x3e8] ;  /* 0x0003e80001427983 */ /* 0x001f280000300800 */
[----:B------:R0:W5:Y:S04]  /*19d90*/  LDL.LU R80, [R1+0x950] ;  /* 0x0009500001507983 */ /* 0x0001680000300800 */
[----:B------:R0:W-:Y:S04]  /*19da0*/  STL [R1+0x3f4], R65 ;  /* 0x0003f44101007387 */ /* 0x0001e80000100800 */
[----:B0-----:R-:W5:Y:S01]  /*19db0*/  LDL.LU R65, [R1+0x3ec] ;  /* 0x0003ec0001417983 */ /* 0x001f620000300800 */
[----:B------:R-:W-:-:S03]  /*19dc0*/  F2FP.BF16.F32.PACK_AB R64, R64, R79 ;  /* 0x0000004f4040723e */ /* 0x000fc600000010ff */
[----:B------:R0:W5:Y:S04]  /*19dd0*/  LDL.LU R79, [R1+0x94c] ;  /* 0x00094c00014f7983 */ /* 0x0001680000300800 */
[----:B------:R-:W-:Y:S01]  /*19de0*/  STL [R1+0x3f0], R64 ;  /* 0x0003f04001007387 */ /* 0x000fe20000100800 */
[----:B------:R-:W-:Y:S02]  /*19df0*/  F2FP.BF16.F32.PACK_AB R59, R59, R78 ;  /* 0x0000004e3b3b723e */ /* 0x000fe400000010ff */
[----:B------:R-:W-:Y:S02]  /*19e00*/  F2FP.BF16.F32.PACK_AB R58, R58, R77 ;  /* 0x0000004d3a3a723e */ /* 0x000fe400000010ff */
[----:B------:R-:W-:Y:S02]  /*19e10*/  F2FP.BF16.F32.PACK_AB R57, R57, R76 ;  /* 0x0000004c3939723e */ /* 0x000fe400000010ff */
[----:B------:R-:W-:-:S02]  /*19e20*/  F2FP.BF16.F32.PACK_AB R56, R56, R75 ;  /* 0x0000004b3838723e */ /* 0x000fc400000010ff */
[----:B------:R-:W-:Y:S02]  /*19e30*/  F2FP.BF16.F32.PACK_AB R55, R55, R74 ;  /* 0x0000004a3737723e */ /* 0x000fe400000010ff */
[----:B------:R-:W-:Y:S02]  /*19e40*/  F2FP.BF16.F32.PACK_AB R54, R54, R73 ;  /* 0x000000493636723e */ /* 0x000fe400000010ff */
[----:B------:R-:W-:Y:S02]  /*19e50*/  F2FP.BF16.F32.PACK_AB R53, R53, R72 ;  /* 0x000000483535723e */ /* 0x000fe400000010ff */
[----:B------:R-:W-:Y:S02]  /*19e60*/  F2FP.BF16.F32.PACK_AB R52, R52, R71 ;  /* 0x000000473434723e */ /* 0x000fe400000010ff */
[----:B------:R-:W-:Y:S02]  /*19e70*/  F2FP.BF16.F32.PACK_AB R51, R51, R70 ;  /* 0x000000463333723e */ /* 0x000fe400000010ff */
[----:B------:R-:W-:-:S02]  /*19e80*/  F2FP.BF16.F32.PACK_AB R50, R50, R69 ;  /* 0x000000453232723e */ /* 0x000fc400000010ff */
[----:B--2---:R-:W-:Y:S02]  /*19e90*/  F2FP.BF16.F32.PACK_AB R2, R60, R93 ;  /* 0x0000005d3c02723e */ /* 0x004fe400000010ff */
[----:B---3--:R-:W-:Y:S02]  /*19ea0*/  F2FP.BF16.F32.PACK_AB R61, R61, R67 ;  /* 0x000000433d3d723e */ /* 0x008fe400000010ff */
[----:B----4-:R-:W-:Y:S02]  /*19eb0*/  F2FP.BF16.F32.PACK_AB R62, R62, R66 ;  /* 0x000000423e3e723e */ /* 0x010fe400000010ff */
[----:B-----5:R-:W-:-:S05]  /*19ec0*/  F2FP.BF16.F32.PACK_AB R63, R63, R65 ;  /* 0x000000413f3f723e */ /* 0x020fca00000010ff */
[----:B------:R-:W-:Y:S04]  /*19ed0*/  STL [R1+0x3ec], R63 ;  /* 0x0003ec3f01007387 */ /* 0x000fe80000100800 */
[----:B------:R-:W-:Y:S04]  /*19ee0*/  STL [R1+0x3e8], R62 ;  /* 0x0003e83e01007387 */ /* 0x000fe80000100800 */
[----:B------:R-:W2:Y:S04]  /*19ef0*/  LDL.LU R60, [R1+0x388] ;  /* 0x00038800013c7983 */ /* 0x000ea80000300800 */
[----:B------:R3:W-:Y:S04]  /*19f00*/  STL [R1+0x3e4], R61 ;  /* 0x0003e43d01007387 */ /* 0x0007e80000100800 */
[----:B---3--:R-:W3:Y:S04]  /*19f10*/  LDL.LU R61, [R1+0x384] ;  /* 0x00038400013d7983 */ /* 0x008ee80000300800 */
[----:B------:R4:W-:Y:S04]  /*19f20*/  STL [R1+0x3e0], R2 ;  /* 0x0003e00201007387 */ /* 0x0009e80000100800 */
[----:B------:R-:W5:Y:S04]  /*19f30*/  LDL.LU R62, [R1+0x380] ;  /* 0x00038000013e7983 */ /* 0x000f680000300800 */
[----:B------:R-:W5:Y:S04]  /*19f40*/  LDL.LU R63, [R1+0x37c] ;  /* 0x00037c00013f7983 */ /* 0x000f680000300800 */
[----:B------:R-:W5:Y:S04]  /*19f50*/  LDL.LU R64, [R1+0x378] ;  /* 0x0003780001407983 */ /* 0x000f680000300800 */
[----:B------:R-:W5:Y:S04]  /*19f60*/  LDL.LU R65, [R1+0x374] ;  /* 0x0003740001417983 */ /* 0x000f680000300800 */
[----:B------:R-:W5:Y:S04]  /*19f70*/  LDL.LU R66, [R1+0x370] ;  /* 0x0003700001427983 */ /* 0x000f680000300800 */
[----:B------:R-:W5:Y:S04]  /*19f80*/  LDL.LU R67, [R1+0x36c] ;  /* 0x00036c0001437983 */ /* 0x000f680000300800 */
[----:B------:R-:W5:Y:S04]  /*19f90*/  LDL.LU R93, [R1+0x368] ;  /* 0x00036800015d7983 */ /* 0x000f680000300800 */
[----:B----4-:R-:W4:Y:S04]  /*19fa0*/  LDL.LU R2, [R1+0x364] ;  /* 0x0003640001027983 */ /* 0x010f280000300800 */
[----:B------:R0:W4:Y:S04]  /*19fb0*/  LDL.LU R78, [R1+0x948] ;  /* 0x00094800014e7983 */ /* 0x0001280000300800 */
[----:B------:R0:W-:Y:S04]  /*19fc0*/  STL [R1+0x3dc], R59 ;  /* 0x0003dc3b01007387 */ /* 0x0001e80000100800 */
[----:B0-----:R-:W4:Y:S04]  /*19fd0*/  LDL.LU R59, [R1+0x38c] ;  /* 0x00038c00013b7983 */ /* 0x001f280000300800 */
        /* <DEDUP_REMOVED lines=26> */
[----:B0-----:R-:W4:Y:S01]  /*1a180*/  LDL.LU R50, [R1+0x3b0] ;  /* 0x0003b00001327983 */ /* 0x001f220000300800 */
[----:B------:R-:W-:-:S03]  /*1a190*/  F2FP.BF16.F32.PACK_AB R49, R49, R68 ;  /* 0x000000443131723e */ /* 0x000fc600000010ff */
[----:B------:R0:W4:Y:S04]  /*1a1a0*/  LDL.LU R68, [R1+0x920] ;  /* 0x0009200001447983 */ /* 0x0001280000300800 */
[----:B------:R-:W-:Y:S01]  /*1a1b0*/  STL [R1+0x3b4], R49 ;  /* 0x0003b43101007387 */ /* 0x000fe20000100800 */
[----:B--2---:R-:W-:Y:S02]  /*1a1c0*/  F2FP.BF16.F32.PACK_AB R38, R38, R60 ;  /* 0x0000003c2626723e */ /* 0x004fe400000010ff */
[----:B---3--:R-:W-:Y:S02]  /*1a1d0*/  F2FP.BF16.F32.PACK_AB R37, R37, R61 ;  /* 0x0000003d2525723e */ /* 0x008fe400000010ff */
[----:B-----5:R-:W-:Y:S02]  /*1a1e0*/  F2FP.BF16.F32.PACK_AB R36, R36, R62 ;  /* 0x0000003e2424723e */ /* 0x020fe400000010ff */
[----:B------:R-:W-:-:S02]  /*1a1f0*/  F2FP.BF16.F32.PACK_AB R35, R35, R63 ;  /* 0x0000003f2323723e */ /* 0x000fc400000010ff */
[----:B------:R-:W-:Y:S02]  /*1a200*/  F2FP.BF16.F32.PACK_AB R34, R34, R64 ;  /* 0x000000402222723e */ /* 0x000fe400000010ff */
[----:B------:R-:W-:Y:S02]  /*1a210*/  F2FP.BF16.F32.PACK_AB R33, R33, R65 ;  /* 0x000000412121723e */ /* 0x000fe400000010ff */
[----:B------:R-:W-:Y:S02]  /*1a220*/  F2FP.BF16.F32.PACK_AB R32, R32, R66 ;  /* 0x000000422020723e */ /* 0x000fe400000010ff */
[----:B------:R-:W-:Y:S02]  /*1a230*/  F2FP.BF16.F32.PACK_AB R31, R31, R67 ;  /* 0x000000431f1f723e */ /* 0x000fe400000010ff */
[----:B------:R-:W-:Y:S02]  /*1a240*/  F2FP.BF16.F32.PACK_AB R3, R30, R93 ;  /* 0x0000005d1e03723e */ /* 0x000fe400000010ff */
[----:B----4-:R-:W-:-:S02]  /*1a250*/  F2FP.BF16.F32.PACK_AB R0, R29, R2 ;  /* 0x000000021d00723e */ /* 0x010fc400000010ff */
[----:B------:R-:W-:Y:S02]  /*1a260*/  F2FP.BF16.F32.PACK_AB R39, R39, R59 ;  /* 0x0000003b2727723e */ /* 0x000fe400000010ff */
[----:B------:R-:W-:Y:S02]  /*1a270*/  F2FP.BF16.F32.PACK_AB R40, R40, R58 ;  /* 0x0000003a2828723e */ /* 0x000fe400000010ff */
[----:B------:R-:W-:Y:S02]  /*1a280*/  F2FP.BF16.F32.PACK_AB R41, R41, R57 ;  /* 0x000000392929723e */ /* 0x000fe400000010ff */
[----:B------:R-:W-:Y:S02]  /*1a290*/  F2FP.BF16.F32.PACK_AB R42, R42, R56 ;  /* 0x000000382a2a723e */ /* 0x000fe400000010ff */
[----:B------:R-:W-:Y:S02]  /*1a2a0*/  F2FP.BF16.F32.PACK_AB R43, R43, R55 ;  /* 0x000000372b2b723e */ /* 0x000fe400000010ff */
[----:B------:R-:W-:-:S02]  /*1a2b0*/  F2FP.BF16.F32.PACK_AB R44, R44, R54 ;  /* 0x000000362c2c723e */ /* 0x000fc400000010ff */
[----:B------:R-:W-:Y:S02]  /*1a2c0*/  F2FP.BF16.F32.PACK_AB R45, R45, R53 ;  /* 0x000000352d2d723e */ /* 0x000fe400000010ff */
[----:B------:R-:W-:Y:S02]  /*1a2d0*/  F2FP.BF16.F32.PACK_AB R46, R46, R52 ;  /* 0x000000342e2e723e */ /* 0x000fe400000010ff */
[----:B------:R-:W-:Y:S02]  /*1a2e0*/  F2FP.BF16.F32.PACK_AB R47, R47, R51 ;  /* 0x000000332f2f723e */ /* 0x000fe400000010ff */
[----:B------:R-:W-:-:S05]  /*1a2f0*/  F2FP.BF16.F32.PACK_AB R48, R48, R50 ;  /* 0x000000323030723e */ /* 0x000fca00000010ff */
[----:B------:R-:W-:Y:S04]  /*1a300*/  STL [R1+0x3b0], R48 ;  /* 0x0003b03001007387 */ /* 0x000fe80000100800 */
[----:B------:R-:W-:Y:S04]  /*1a310*/  STL [R1+0x3ac], R47 ;  /* 0x0003ac2f01007387 */ /* 0x000fe80000100800 */
[----:B------:R-:W-:Y:S04]  /*1a320*/  STL [R1+0x3a8], R46 ;  /* 0x0003a82e01007387 */ /* 0x000fe80000100800 */
[----:B------:R-:W-:Y:S04]  /*1a330*/  STL [R1+0x3a4], R45 ;  /* 0x0003a42d01007387 */ /* 0x000fe80000100800 */
[----:B------:R-:W-:Y:S04]  /*1a340*/  STL [R1+0x3a0], R44 ;  /* 0x0003a02c01007387 */ /* 0x000fe80000100800 */
        /* <DEDUP_REMOVED lines=13> */
[----:B--2---:R-:W2:Y:S04]  /*1a420*/  LDL.LU R43, [R1+0x360] ;  /* 0x00036000012b7983 */ /* 0x004ea80000300800 */
[----:B------:R3:W-:Y:S04]  /*1a430*/  STL [R1+0x368], R3 ;  /* 0x0003680301007387 */ /* 0x0007e80000100800 */
[----:B------:R-:W4:Y:S04]  /*1a440*/  LDL.LU R44, [R1+0x35c] ;  /* 0x00035c00012c7983 */ /* 0x000f280000300800 */
[----:B------:R-:W-:Y:S04]  /*1a450*/  STL [R1+0x364], R0 ;  /* 0x0003640001007387 */ /* 0x000fe80000100800 */
[----:B------:R-:W5:Y:S04]  /*1a460*/  LDL.LU R45, [R1+0x358] ;  /* 0x00035800012d7983 */ /* 0x000f680000300800 */
        /* <DEDUP_REMOVED lines=23> */
[----:B---3--:R-:W3:Y:S01]  /*1a5e0*/  LDL.LU R3, [R1+0x2e4] ;  /* 0x0002e40001037983 */ /* 0x008ee20000300800 */
[----:B--2---:R-:W-:-:S02]  /*1a5f0*/  F2FP.BF16.F32.PACK_AB R92, R28, R43 ;  /* 0x0000002b1c5c723e */ /* 0x004fc400000010ff */
[----:B----4-:R-:W-:Y:S02]  /*1a600*/  F2FP.BF16.F32.PACK_AB R91, R27, R44 ;  /* 0x0000002c1b5b723e */ /* 0x010fe400000010ff */
[----:B-----5:R-:W-:Y:S02]  /*1a610*/  F2FP.BF16.F32.PACK_AB R90, R26, R45 ;  /* 0x0000002d1a5a723e */ /* 0x020fe400000010ff */
        /* <DEDUP_REMOVED lines=22> */
[----:B------:R-:W2:Y:S01]  /*1a780*/  LDTM.x64 R4, tmem[UR8+0x140] ;  /* 0x00014008000479ee */ /* 0x000ea20008340000 */
[----:B---3--:R3:W-:Y:S04]  /*1a790*/  STL [R1+0x918], R3 ;  /* 0x0009180301007387 */ /* 0x0087e80000100800 */
[----:B---3--:R-:W3:Y:S04]  /*1a7a0*/  LDL.LU R3, [R1+0x2f8] ;  /* 0x0002f80001037983 */ /* 0x008ee80000300800 */
[----:B------:R-:W4:Y:S04]  /*1a7b0*/  LDL.LU R0, [R1+0x2e0] ;  /* 0x0002e00001007983 */ /* 0x000f280000300800 */
[----:B------:R-:W5:Y:S04]  /*1a7c0*/  LDL.LU R93, [R1+0x2dc] ;  /* 0x0002dc00015d7983 */ /* 0x000f680000300800 */
[----:B------:R-:W-:Y:S04]  /*1a7d0*/  STL [R1+0x8ac], R92 ;  /* 0x0008ac5c01007387 */ /* 0x000fe80000100800 */
[----:B------:R-:W-:Y:S04]  /*1a7e0*/  STL [R1+0x8e0], R92 ;  /* 0x0008e05c01007387 */ /* 0x000fe80000100800 */
[----:B------:R0:W-:Y:S04]  /*1a7f0*/  STL [R1+0x8b0], R91 ;  /* 0x0008b05b01007387 */ /* 0x0001e80000100800 */
[----:B0-----:R-:W3:Y:S04]  /*1a800*/  LDL.LU R91, [R1+0x2f0] ;  /* 0x0002f000015b7983 */ /* 0x001ee80000300800 */
[----:B------:R-:W-:Y:S04]  /*1a810*/  STL [R1+0x8e4], R90 ;  /* 0x0008e45a01007387 */ /* 0x000fe80000100800 */
[----:B------:R0:W-:Y:S04]  /*1a820*/  STL [R1+0x8e8], R89 ;  /* 0x0008e85901007387 */ /* 0x0001e80000100800 */
[----:B0-----:R-:W3:Y:S04]  /*1a830*/  LDL.LU R89, [R1+0x2d8] ;  /* 0x0002d80001597983 */ /* 0x001ee80000300800 */
[----:B------:R-:W-:Y:S04]  /*1a840*/  STL [R1+0x8ec], R88 ;  /* 0x0008ec5801007387 */ /* 0x000fe80000100800 */
[----:B------:R-:W-:Y:S04]  /*1a850*/  STL [R1+0x8f0], R87 ;  /* 0x0008f05701007387 */ /* 0x000fe80000100800 */
[----:B------:R-:W-:Y:S04]  /*1a860*/  STL [R1+0x8f4], R86 ;  /* 0x0008f45601007387 */ /* 0x000fe80000100800 */
[----:B------:R0:W-:Y:S01]  /*1a870*/  STL [R1+0x8f8], R85 ;  /* 0x0008f85501007387 */ /* 0x0001e20000100800 */
[----:B--2---:R-:W-:-:S03]  /*1a880*/  F2FP.BF16.F32.PACK_AB R67, R67, R2 ;  /* 0x000000024343723e */ /* 0x004fc600000010ff */
[----:B0-----:R-:W2:Y:S04]  /*1a890*/  LDL.LU R85, [R1+0x2e8] ;  /* 0x0002e80001557983 */ /* 0x001ea80000300800 */
[----:B------:R0:W-:Y:S04]  /*1a8a0*/  STL [R1+0x8fc], R84 ;  /* 0x0008fc5401007387 */ /* 0x0001e80000100800 */
[----:B0-----:R-:W2:Y:S04]  /*1a8b0*/  LDL.LU R84, [R1+0x2ec] ;  /* 0x0002ec0001547983 */ /* 0x001ea80000300800 */
[----:B------:R0:W-:Y:S04]  /*1a8c0*/  STL [R1+0x900], R83 ;  /* 0x0009005301007387 */ /* 0x0001e80000100800 */
[----:B0-----:R-:W2:Y:S04]  /*1a8d0*/  LDL.LU R83, [R1+0x2f4] ;  /* 0x0002f40001537983 */ /* 0x001ea80000300800 */
[----:B------:R-:W2:Y:S04]  /*1a8e0*/  LDL.LU R90, [R1+0x2d4] ;  /* 0x0002d400015a7983 */ /* 0x000ea80000300800 */
[----:B------:R-:W2:Y:S04]  /*1a8f0*/  LDL.LU R92, [R1+0x2d0] ;  /* 0x0002d000015c7983 */ /* 0x000ea80000300800 */
[----:B------:R0:W3:Y:S04]  /*1a900*/  LDL.LU R2, [R1+0x91c] ;  /* 0x00091c0001027983 */ /* 0x0000e80000300800 */
[----:B------:R0:W-:Y:S04]  /*1a910*/  STL [R1+0x2fc], R67 ;  /* 0x0002fc4301007387 */ /* 0x0001e80000100800 */
[----:B0-----:R-:W4:Y:S01]  /*1a920*/  LDL.LU R67, [R1+0x2cc] ;  /* 0x0002cc0001437983 */ /* 0x001f220000300800 */
[----:B---3--:R-:W-:-:S03]  /*1a930*/  F2FP.BF16.F32.PACK_AB R2, R66, R3 ;  /* 0x000000034202723e */ /* 0x008fc600000010ff */
[----:B------:R-:W3:Y:S01]  /*1a940*/  LDL.LU R3, [R1+0x918] ;  /* 0x0009180001037983 */ /* 0x000ee20000300800 */
[----:B--2---:R-:W-:Y:S02]  /*1a950*/  F2FP.BF16.F32.PACK_AB R66, R65, R83 ;  /* 0x000000534142723e */ /* 0x004fe400000010ff */
[----:B------:R-:W-:Y:S01]  /*1a960*/  F2FP.BF16.F32.PACK_AB R65, R64, R91 ;  /* 0x0000005b4041723e */ /* 0x000fe200000010ff */
[----:B------:R0:W-:Y:S01]  /*1a970*/  STL [R1+0x2f8], R2 ;  /* 0x0002f80201007387 */ /* 0x0001e20000100800 */
[----:B------:R-:W-:Y:S02]  /*1a980*/  F2FP.BF16.F32.PACK_AB R63, R63, R84 ;  /* 0x000000543f3f723e */ /* 0x000fe400000010ff */
[----:B------:R-:W-:Y:S01]  /*1a990*/  F2FP.BF16.F32.PACK_AB R64, R62, R85 ;  /* 0x000000553e40723e */ /* 0x000fe200000010ff */
[----:B0-----:R-:W2:Y:S04]  /*1a9a0*/  LDL.LU R2, [R1+0x2c0] ;  /* 0x0002c00001027983 */ /* 0x001ea80000300800 */
[----:B------:R-:W2:Y:S04]  /*1a9b0*/  LDL.LU R83, [R1+0x2bc] ;  /* 0x0002bc0001537983 */ /* 0x000ea80000300800 */
[----:B------:R-:W-:Y:S04]  /*1a9c0*/  STL [R1+0x2f4], R66 ;  /* 0x0002f44201007387 */ /* 0x000fe80000100800 */
[----:B------:R-:W2:Y:S04]  /*1a9d0*/  LDL.LU R91, [R1+0x2b0] ;  /* 0x0002b000015b7983 */ /* 0x000ea80000300800 */
[----:B------:R-:W-:Y:S04]  /*1a9e0*/  STL [R1+0x2f0], R65 ;  /* 0x0002f04101007387 */ /* 0x000fe80000100800 */
[----:B------:R-:W2:Y:S04]  /*1a9f0*/  LDL.LU R84, [R1+0x2ac] ;  /* 0x0002ac0001547983 */ /* 0x000ea80000300800 */
[----:B------:R0:W-:Y:S04]  /*1aa00*/  STL [R1+0x2ec], R63 ;  /* 0x0002ec3f01007387 */ /* 0x0001e80000100800 */
[----:B------:R-:W2:Y:S01]  /*1aa10*/  LDL.LU R62, [R1+0x2b4] ;  /* 0x0002b400013e7983 */ /* 0x000ea20000300800 */
[----:B----4-:R-:W-:-:S03]  /*1aa20*/  F2FP.BF16.F32.PACK_AB R87, R60, R0 ;  /* 0x000000003c57723e */ /* 0x010fc600000010ff */
[----:B0-----:R-:W4:Y:S04]  /*1aa30*/  LDL.LU R63, [R1+0x2a8] ;  /* 0x0002a800013f7983 */ /* 0x001f280000300800 */
[----:B------:R0:W-:Y:S01]  /*1aa40*/  STL [R1+0x2e8], R64 ;  /* 0x0002e84001007387 */ /* 0x0001e20000100800 */
[----:B-----5:R-:W-:-:S03]  /*1aa50*/  F2FP.BF16.F32.PACK_AB R88, R59, R93 ;  /* 0x0000005d3b58723e */ /* 0x020fc600000010ff */
[----:B0-----:R-:W5:Y:S04]  /*1aa60*/  LDL.LU R64, [R1+0x2a4] ;  /* 0x0002a40001407983 */ /* 0x001f680000300800 */
[----:B------:R-:W2:Y:S04]  /*1aa70*/  LDL.LU R65, [R1+0x2a0] ;  /* 0x0002a00001417983 */ /* 0x000ea80000300800 */
[----:B------:R-:W2:Y:S04]  /*1aa80*/  LDL.LU R66, [R1+0x29c] ;  /* 0x00029c0001427983 */ /* 0x000ea80000300800 */
[----:B------:R-:W2:Y:S01]  /*1aa90*/  LDL.LU R85, [R1+0x298] ;  /* 0x0002980001557983 */ /* 0x000ea20000300800 */
[----:B------:R-:W-:-:S02]  /*1aaa0*/  F2FP.BF16.F32.PACK_AB R58, R58, R89 ;  /* 0x000000593a3a723e */ /* 0x000fc400000010ff */
[----:B------:R-:W-:Y:S02]  /*1aab0*/  F2FP.BF16.F32.PACK_AB R57, R57, R90 ;  /* 0x0000005a3939723e */ /* 0x000fe400000010ff */
[----:B------:R-:W-:Y:S02]  /*1aac0*/  F2FP.BF16.F32.PACK_AB R56, R56, R92 ;  /* 0x0000005c3838723e */ /* 0x000fe400000010ff */
[----:B------:R-:W-:Y:S02]  /*1aad0*/  F2FP.BF16.F32.PACK_AB R55, R55, R67 ;  /* 0x000000433737723e */ /* 0x000fe400000010ff */
[----:B---3--:R-:W-:Y:S02]  /*1aae0*/  F2FP.BF16.F32.PACK_AB R86, R61, R3 ;  /* 0x000000033d56723e */ /* 0x008fe400000010ff */
[----:B------:R0:W3:Y:S04]  /*1aaf0*/  LDL.LU R3, [R1+0x914] ;  /* 0x0009140001037983 */ /* 0x0000e80000300800 */
[----:B------:R-:W3:Y:S04]  /*1ab00*/  LDL.LU R61, [R1+0x2b8] ;  /* 0x0002b800013d7983 */ /* 0x000ee80000300800 */
[----:B------:R0:W-:Y:S04]  /*1ab10*/  STL [R1+0x2e4], R86 ;  /* 0x0002e45601007387 */ /* 0x0001e80000100800 */
[----:B0-----:R-:W3:Y:S04]  /*1ab20*/  LDL.LU R86, [R1+0x294] ;  /* 0x0002940001567983 */ /* 0x001ee80000300800 */
        /* <DEDUP_REMOVED lines=8> */
[----:B------:R-:W3:Y:S04]  /*1abb0*/  LDL.LU R89, [R1+0x288] ;  /* 0x0002880001597983 */ /* 0x000ee80000300800 */
[----:B------:R-:W-:Y:S04]  /*1abc0*/  STL [R1+0x2d8], R58 ;  /* 0x0002d83a01007387 */ /* 0x000fe80000100800 */
[----:B------:R-:W3:Y:S04]  /*1abd0*/  LDL.LU R90, [R1+0x284] ;  /* 0x00028400015a7983 */ /* 0x000ee80000300800 */
[----:B------:R-:W-:Y:S04]  /*1abe0*/  STL [R1+0x2d4], R57 ;  /* 0x0002d43901007387 */ /* 0x000fe80000100800 */
[----:B------:R-:W3:Y:S04]  /*1abf0*/  LDL.LU R92, [R1+0x280] ;  /* 0x00028000015c7983 */ /* 0x000ee80000300800 */
[----:B------:R-:W-:Y:S04]  /*1ac00*/  STL [R1+0x2d0], R56 ;  /* 0x0002d03801007387 */ /* 0x000fe80000100800 */
[----:B------:R-:W3:Y:S01]  /*1ac10*/  LDL.LU R67, [R1+0x27c] ;  /* 0x00027c0001437983 */ /* 0x000ee20000300800 */
[----:B--2---:R-:W-:-:S02]  /*1ac20*/  F2FP.BF16.F32.PACK_AB R52, R52, R2 ;  /* 0x000000023434723e */ /* 0x004fc400000010ff */
[----:B------:R-:W-:Y:S01]  /*1ac30*/  F2FP.BF16.F32.PACK_AB R51, R51, R83 ;  /* 0x000000533333723e */ /* 0x000fe200000010ff */
[----:B------:R-:W-:Y:S01]  /*1ac40*/  STL [R1+0x2cc], R55 ;  /* 0x0002cc3701007387 */ /* 0x000fe20000100800 */
[----:B------:R-:W-:Y:S02]  /*1ac50*/  F2FP.BF16.F32.PACK_AB R49, R49, R62 ;  /* 0x0000003e3131723e */ /* 0x000fe400000010ff */
[----:B------:R-:W-:Y:S02]  /*1ac60*/  F2FP.BF16.F32.PACK_AB R48, R48, R91 ;  /* 0x0000005b3030723e */ /* 0x000fe400000010ff */
[----:B------:R-:W-:Y:S02]  /*1ac70*/  F2FP.BF16.F32.PACK_AB R47, R47, R84 ;  /* 0x000000542f2f723e */ /* 0x000fe400000010ff */
[----:B----4-:R-:W-:Y:S02]  /*1ac80*/  F2FP.BF16.F32.PACK_AB R46, R46, R63 ;  /* 0x0000003f2e2e723e */ /* 0x010fe400000010ff */
[----:B-----5:R-:W-:-:S02]  /*1ac90*/  F2FP.BF16.F32.PACK_AB R45, R45, R64 ;  /* 0x000000402d2d723e */ /* 0x020fc400000010ff */
[----:B------:R-:W-:Y:S02]  /*1aca0*/  F2FP.BF16.F32.PACK_AB R44, R44, R65 ;  /* 0x000000412c2c723e */ /* 0x000fe400000010ff */
[----:B------:R-:W-:Y:S02]  /*1acb0*/  F2FP.BF16.F32.PACK_AB R43, R43, R66 ;  /* 0x000000422b2b723e */ /* 0x000fe400000010ff */
[----:B------:R-:W-:Y:S02]  /*1acc0*/  F2FP.BF16.F32.PACK_AB R42, R42, R85 ;  /* 0x000000552a2a723e */ /* 0x000fe400000010ff */
[----:B---3--:R-:W-:Y:S02]  /*1acd0*/  F2FP.BF16.F32.PACK_AB R50, R50, R61 ;  /* 0x0000003d3232723e */ /* 0x008fe400000010ff */
[----:B------:R-:W-:Y:S02]  /*1ace0*/  F2FP.BF16.F32.PACK_AB R53, R53, R60 ;  /* 0x0000003c3535723e */ /* 0x000fe400000010ff */
[----:B------:R-:W-:-:S02]  /*1acf0*/  F2FP.BF16.F32.PACK_AB R41, R41, R86 ;  /* 0x000000562929723e */ /* 0x000fc400000010ff */
[----:B------:R-:W-:-:S05]  /*1ad00*/  F2FP.BF16.F32.PACK_AB R54, R54, R59 ;  /* 0x0000003b3636723e */ /* 0x000fca00000010ff */
[----:B------:R-:W-:Y:S04]  /*1ad10*/  STL [R1+0x2c8], R54 ;  /* 0x0002c83601007387 */ /* 0x000fe80000100800 */
[----:B------:R-:W2:Y:S04]  /*1ad20*/  LDL.LU R2, [R1+0x278] ;  /* 0x0002780001027983 */ /* 0x000ea80000300800 */
[----:B------:R-:W-:Y:S04]  /*1ad30*/  STL [R1+0x2c4], R53 ;  /* 0x0002c43501007387 */ /* 0x000fe80000100800 */
[----:B------:R-:W-:Y:S04]  /*1ad40*/  STL [R1+0x2c0], R52 ;  /* 0x0002c03401007387 */ /* 0x000fe80000100800 */
[----:B------:R-:W3:Y:S04]  /*1ad50*/  LDL.LU R83, [R1+0x274] ;  /* 0x0002740001537983 */ /* 0x000ee80000300800 */
[----:B------:R-:W-:Y:S04]  /*1ad60*/  STL [R1+0x2bc], R51 ;  /* 0x0002bc3301007387 */ /* 0x000fe80000100800 */
[----:B------:R-:W-:Y:S04]  /*1ad70*/  STL [R1+0x2b8], R50 ;  /* 0x0002b83201007387 */ /* 0x000fe80000100800 */
[----:B------:R-:W4:Y:S04]  /*1ad80*/  LDL.LU R91, [R1+0x270] ;  /* 0x00027000015b7983 */ /* 0x000f280000300800 */
[----:B------:R-:W-:Y:S04]  /*1ad90*/  STL [R1+0x2b4], R49 ;  /* 0x0002b43101007387 */ /* 0x000fe80000100800 */
[----:B------:R-:W-:Y:S04]  /*1ada0*/  STL [R1+0x2b0], R48 ;  /* 0x0002b03001007387 */ /* 0x000fe80000100800 */
[----:B------:R-:W5:Y:S04]  /*1adb0*/  LDL.LU R84, [R1+0x26c] ;  /* 0x00026c0001547983 */ /* 0x000f680000300800 */
[----:B------:R-:W-:Y:S04]  /*1adc0*/  STL [R1+0x2ac], R47 ;  /* 0x0002ac2f01007387 */ /* 0x000fe80000100800 */
[----:B------:R-:W-:Y:S01]  /*1add0*/  STL [R1+0x2a8], R46 ;  /* 0x0002a82e01007387 */ /* 0x000fe20000100800 */
[----:B------:R-:W-:-:S03]  /*1ade0*/  F2FP.BF16.F32.PACK_AB R40, R40, R87 ;  /* 0x000000572828723e */ /* 0x000fc600000010ff */
[----:B------:R-:W-:Y:S04]  /*1adf0*/  STL [R1+0x2a4], R45 ;  /* 0x0002a42d01007387 */ /* 0x000fe80000100800 */
[----:B------:R-:W-:Y:S01]  /*1ae00*/  STL [R1+0x2a0], R44 ;  /* 0x0002a02c01007387 */ /* 0x000fe20000100800 */
[----:B------:R-:W-:-:S03]  /*1ae10*/  F2FP.BF16.F32.PACK_AB R39, R39, R88 ;  /* 0x000000582727723e */ /* 0x000fc600000010ff */
[----:B------:R-:W5:Y:S04]  /*1ae20*/  LDL.LU R85, [R1+0x268] ;  /* 0x0002680001557983 */ /* 0x000f680000300800 */
[----:B------:R-:W-:Y:S04]  /*1ae30*/  STL [R1+0x29c], R43 ;  /* 0x00029c2b01007387 */ /* 0x000fe80000100800 */
[----:B------:R-:W-:Y:S01]  /*1ae40*/  STL [R1+0x298], R42 ;  /* 0x0002982a01007387 */ /* 0x000fe20000100800 */
[----:B------:R-:W-:-:S03]  /*1ae50*/  F2FP.BF16.F32.PACK_AB R38, R38, R89 ;  /* 0x000000592626723e */ /* 0x000fc600000010ff */
[----:B------:R-:W5:Y:S04]  /*1ae60*/  LDL.LU R86, [R1+0x264] ;  /* 0x0002640001567983 */ /* 0x000f680000300800 */
[----:B------:R-:W-:Y:S04]  /*1ae70*/  STL [R1+0x294], R41 ;  /* 0x0002942901007387 */ /* 0x000fe80000100800 */
[----:B------:R-:W5:Y:S04]  /*1ae80*/  LDL.LU R87, [R1+0x260] ;  /* 0x0002600001577983 */ /* 0x000f680000300800 */
[----:B------:R-:W-:Y:S04]  /*1ae90*/  STL [R1+0x290], R40 ;  /* 0x0002902801007387 */ /* 0x000fe80000100800 */
[----:B------:R-:W5:Y:S01]  /*1aea0*/  LDL.LU R88, [R1+0x25c] ;  /* 0x00025c0001587983 */ /* 0x000f620000300800 */
[----:B------:R-:W-:-:S03]  /*1aeb0*/  F2FP.BF16.F32.PACK_AB R37, R37, R90 ;  /* 0x0000005a2525723e */ /* 0x000fc600000010ff */
[----:B------:R-:W-:Y:S04]  /*1aec0*/  STL [R1+0x28c], R39 ;  /* 0x00028c2701007387 */ /* 0x000fe80000100800 */
[----:B------:R-:W5:Y:S04]  /*1aed0*/  LDL.LU R89, [R1+0x258] ;  /* 0x0002580001597983 */ /* 0x000f680000300800 */
[----:B------:R-:W-:Y:S04]  /*1aee0*/  STL [R1+0x288], R38 ;  /* 0x0002882601007387 */ /* 0x000fe80000100800 */
[----:B------:R-:W5:Y:S01]  /*1aef0*/  LDL.LU R90, [R1+0x254] ;  /* 0x00025400015a7983 */ /* 0x000f620000300800 */
[----:B------:R-:W-:-:S03]  /*1af00*/  F2FP.BF16.F32.PACK_AB R36, R36, R92 ;  /* 0x0000005c2424723e */ /* 0x000fc600000010ff */
[----:B------:R-:W-:Y:S04]  /*1af10*/  STL [R1+0x284], R37 ;  /* 0x0002842501007387 */ /* 0x000fe80000100800 */
[----:B------:R-:W5:Y:S01]  /*1af20*/  LDL.LU R92, [R1+0x250] ;  /* 0x00025000015c7983 */ /* 0x000f620000300800 */
[----:B------:R-:W-:-:S03]  /*1af30*/  F2FP.BF16.F32.PACK_AB R0, R35, R67 ;  /* 0x000000432300723e */ /* 0x000fc600000010ff */
[----:B------:R-:W-:Y:S04]  /*1af40*/  STL [R1+0x280], R36 ;  /* 0x0002802401007387 */ /* 0x000fe80000100800 */
[----:B------:R-:W5:Y:S04]  /*1af50*/  LDL.LU R61, [R1+0x24c] ;  /* 0x00024c00013d7983 */ /* 0x000f680000300800 */
[----:B------:R-:W5:Y:S04]  /*1af60*/  LDL.LU R62, [R1+0x248] ;  /* 0x00024800013e7983 */ /* 0x000f680000300800 */
[----:B------:R0:W-:Y:S04]  /*1af70*/  STL [R1+0x27c], R0 ;  /* 0x00027c0001007387 */ /* 0x0001e80000100800 */
[----:B0-----:R-:W5:Y:S01]  /*1af80*/  LDL.LU R0, [R1+0x244] ;  /* 0x0002440001007983 */ /* 0x001f620000300800 */
[----:B--2---:R-:W-:-:S03]  /*1af90*/  F2FP.BF16.F32.PACK_AB R34, R34, R2 ;  /* 0x000000022222723e */ /* 0x004fc600000010ff */
[----:B------:R-:W2:Y:S04]  /*1afa0*/  LDL.LU R2, [R1+0x240] ;  /* 0x0002400001027983 */ /* 0x000ea80000300800 */
[----:B------:R-:W-:Y:S04]  /*1afb0*/  STL [R1+0x278], R34 ;  /* 0x0002782201007387 */ /* 0x000fe80000100800 */
[----:B------:R-:W2:Y:S01]  /*1afc0*/  LDL.LU R63, [R1+0x23c] ;  /* 0x00023c00013f7983 */ /* 0x000ea20000300800 */
[----:B---3--:R-:W-:-:S03]  /*1afd0*/  F2FP.BF16.F32.PACK_AB R3, R33, R83 ;  /* 0x000000532103723e */ /* 0x008fc600000010ff */
[----:B------:R-:W3:Y:S04]  /*1afe0*/  LDL.LU R64, [R1+0x238] ;  /* 0x0002380001407983 */ /* 0x000ee80000300800 */
[----:B------:R0:W-:Y:S01]  /*1aff0*/  STL [R1+0x274], R3 ;  /* 0x0002740301007387 */ /* 0x0001e20000100800 */
[----:B----4-:R-:W-:-:S03]  /*1b000*/  F2FP.BF16.F32.PACK_AB R32, R32, R91 ;  /* 0x0000005b2020723e */ /* 0x010fc600000010ff */
[----:B0-----:R-:W4:Y:S04]  /*1b010*/  LDL.LU R3, [R1+0x234] ;  /* 0x0002340001037983 */ /* 0x001f280000300800 */
[----:B------:R-:W4:Y:S01]  /*1b020*/  LDL.LU R91, [R1+0x230] ;  /* 0x00023000015b7983 */ /* 0x000f220000300800 */
[----:B-----5:R-:W-:-:S03]  /*1b030*/  F2FP.BF16.F32.PACK_AB R31, R31, R84 ;  /* 0x000000541f1f723e */ /* 0x020fc600000010ff */
[----:B------:R-:W-:Y:S04]  /*1b040*/  STL [R1+0x270], R32 ;  /* 0x0002702001007387 */ /* 0x000fe80000100800 */
[----:B------:R-:W5:Y:S04]  /*1b050*/  LDL.LU R65, [R1+0x22c] ;  /* 0x00022c0001417983 */ /* 0x000f680000300800 */
[----:B------:R-:W5:Y:S04]  /*1b060*/  LDL.LU R66, [R1+0x228] ;  /* 0x0002280001427983 */ /* 0x000f680000300800 */
[----:B------:R-:W-:Y:S04]  /*1b070*/  STL [R1+0x26c], R31 ;  /* 0x00026c1f01007387 */ /* 0x000fe80000100800 */
[----:B------:R-:W5:Y:S01]  /*1b080*/  LDL.LU R67, [R1+0x224] ;  /* 0x0002240001437983 */ /* 0x000f620000300800 */
[----:B------:R-:W-:-:S03]  /*1b090*/  F2FP.BF16.F32.PACK_AB R30, R30, R85 ;  /* 0x000000551e1e723e */ /* 0x000fc600000010ff */
[----:B------:R-:W5:Y:S04]  /*1b0a0*/  LDL.LU R83, [R1+0x220] ;  /* 0x0002200001537983 */ /* 0x000f680000300800 */
[----:B------:R-:W5:Y:S04]  /*1b0b0*/  LDL.LU R84, [R1+0x21c] ;  /* 0x00021c0001547983 */ /* 0x000f680000300800 */
[----:B------:R-:W5:Y:S01]  /*1b0c0*/  LDL.LU R85, [R1+0x218] ;  /* 0x0002180001557983 */ /* 0x000f620000300800 */
[----:B------:R-:W-:-:S03]  /*1b0d0*/  F2FP.BF16.F32.PACK_AB R29, R29, R86 ;  /* 0x000000561d1d723e */ /* 0x000fc600000010ff */
[----:B------:R-:W-:Y:S04]  /*1b0e0*/  STL [R1+0x268], R30 ;  /* 0x0002681e01007387 */ /* 0x000fe80000100800 */
        /* <DEDUP_REMOVED lines=18> */
[----:B------:R-:W-:Y:S01]  /*1b210*/  STL [R1+0x24c], R23 ;  /* 0x00024c1701007387 */ /* 0x000fe20000100800 */
[----:B------:R-:W-:-:S03]  /*1b220*/  F2FP.BF16.F32.PACK_AB R21, R21, R0 ;  /* 0x000000001515723e */ /* 0x000fc600000010ff */
[----:B------:R-:W5:Y:S01]  /*1b230*/  LDL.LU R0, [R1+0x1fc] ;  /* 0x0001fc0001007983 */ /* 0x000f620000300800 */
[----:B------:R-:W-:-:S05]  /*1b240*/  F2FP.BF16.F32.PACK_AB R22, R22, R62 ;  /* 0x0000003e1616723e */ /* 0x000fca00000010ff */
[----:B------:R-:W-:Y:S04]  /*1b250*/  STL [R1+0x248], R22 ;  /* 0x0002481601007387 */ /* 0x000fe80000100800 */
[----:B------:R-:W-:Y:S01]  /*1b260*/  STL [R1+0x244], R21 ;  /* 0x0002441501007387 */ /* 0x000fe20000100800 */
[----:B--2---:R-:W-:-:S03]  /*1b270*/  F2FP.BF16.F32.PACK_AB R20, R20, R2 ;  /* 0x000000021414723e */ /* 0x004fc600000010ff */
[----:B------:R-:W2:Y:S01]  /*1b280*/  LDL.LU R2, [R1+0x1f8] ;  /* 0x0001f80001027983 */ /* 0x000ea20000300800 */
[----:B------:R-:W-:-:S03]  /*1b290*/  F2FP.BF16.F32.PACK_AB R19, R19, R63 ;  /* 0x0000003f1313723e */ /* 0x000fc600000010ff */
[----:B------:R-:W-:Y:S01]  /*1b2a0*/  STL [R1+0x240], R20 ;  /* 0x0002401401007387 */ /* 0x000fe20000100800 */
[----:B---3--:R-:W-:-:S03]  /*1b2b0*/  F2FP.BF16.F32.PACK_AB R18, R18, R64 ;  /* 0x000000401212723e */ /* 0x008fc600000010ff */
[----:B------:R-:W-:Y:S01]  /*1b2c0*/  STL [R1+0x23c], R19 ;  /* 0x00023c1301007387 */ /* 0x000fe20000100800 */
[----:B----4-:R-:W-:-:S03]  /*1b2d0*/  F2FP.BF16.F32.PACK_AB R17, R17, R3 ;  /* 0x000000031111723e */ /* 0x010fc600000010ff */
[----:B------:R-:W3:Y:S01]  /*1b2e0*/  LDL.LU R3, [R1+0x1f4] ;  /* 0x0001f40001037983 */ /* 0x000ee20000300800 */
[----:B------:R-:W-:-:S03]  /*1b2f0*/  F2FP.BF16.F32.PACK_AB R16, R16, R91 ;  /* 0x0000005b1010723e */ /* 0x000fc600000010ff */
[----:B------:R-:W-:Y:S04]  /*1b300*/  STL [R1+0x238], R18 ;  /* 0x0002381201007387 */ /* 0x000fe80000100800 */
[----:B------:R-:W-:Y:S01]  /*1b310*/  STL [R1+0x234], R17 ;  /* 0x0002341101007387 */ /* 0x000fe20000100800 */
[----:B-----5:R-:W-:-:S03]  /*1b320*/  F2FP.BF16.F32.PACK_AB R15, R15, R65 ;  /* 0x000000410f0f723e */ /* 0x020fc600000010ff */
[----:B------:R-:W4:Y:S01]  /*1b330*/  LDL.LU R91, [R1+0x1f0] ;  /* 0x0001f000015b7983 */ /* 0x000f220000300800 */
[----:B------:R-:W-:-:S03]  /*1b340*/  F2FP.BF16.F32.PACK_AB R14, R14, R66 ;  /* 0x000000420e0e723e */ /* 0x000fc600000010ff */
[----:B------:R-:W-:Y:S01]  /*1b350*/  STL [R1+0x230], R16 ;  /* 0x0002301001007387 */ /* 0x000fe20000100800 */
[----:B------:R-:W-:-:S03]  /*1b360*/  F2FP.BF16.F32.PACK_AB R13, R13, R67 ;  /* 0x000000430d0d723e */ /* 0x000fc600000010ff */
[----:B------:R-:W-:Y:S01]  /*1b370*/  STL [R1+0x22c], R15 ;  /* 0x00022c0f01007387 */ /* 0x000fe20000100800 */
[----:B------:R-:W-:-:S03]  /*1b380*/  F2FP.BF16.F32.PACK_AB R12, R12, R83 ;  /* 0x000000530c0c723e */ /* 0x000fc600000010ff */
[----:B------:R-:W-:Y:S01]  /*1b390*/  STL [R1+0x228], R14 ;  /* 0x0002280e01007387 */ /* 0x000fe20000100800 */
[----:B------:R-:W-:-:S03]  /*1b3a0*/  F2FP.BF16.F32.PACK_AB R11, R11, R84 ;  /* 0x000000540b0b723e */ /* 0x000fc600000010ff */
[----:B------:R-:W-:Y:S01]  /*1b3b0*/  STL [R1+0x224], R13 ;  /* 0x0002240d01007387 */ /* 0x000fe20000100800 */
[----:B------:R-:W-:-:S03]  /*1b3c0*/  F2FP.BF16.F32.PACK_AB R10, R10, R85 ;  /* 0x000000550a0a723e */ /* 0x000fc600000010ff */
[----:B------:R-:W5:Y:S04]  /*1b3d0*/  LDL.LU R83, [R1+0x1e8] ;  /* 0x0001e80001537983 */ /* 0x000f680000300800 */
[----:B------:R-:W-:Y:S01]  /*1b3e0*/  STL [R1+0x220], R12 ;  /* 0x0002200c01007387 */ /* 0x000fe20000100800 */
[----:B------:R-:W-:-:S03]  /*1b3f0*/  F2FP.BF16.F32.PACK_AB R9, R9, R86 ;  /* 0x000000560909723e */ /* 0x000fc600000010ff */
[----:B------:R-:W-:Y:S04]  /*1b400*/  STL [R1+0x21c], R11 ;  /* 0x00021c0b01007387 */ /* 0x000fe80000100800 */
[----:B------:R-:W2:Y:S01]  /*1b410*/  LDL.LU R84, [R1+0x1e4] ;  /* 0x0001e40001547983 */ /* 0x000ea20000300800 */
        /* <DEDUP_REMOVED lines=14> */
[----:B------:R-:W2:Y:S04]  /*1b500*/  LDL.LU R89, [R1+0x1d0] ;  /* 0x0001d00001597983 */ /* 0x000ea80000300800 */
[----:B------:R-:W-:Y:S04]  /*1b510*/  STL [R1+0x204], R5 ;  /* 0x0002040501007387 */ /* 0x000fe80000100800 */
[----:B------:R-:W2:Y:S04]  /*1b520*/  LDL.LU R90, [R1+0x1cc] ;  /* 0x0001cc00015a7983 */ /* 0x000ea80000300800 */
[----:B------:R-:W2:Y:S04]  /*1b530*/  LDL.LU R92, [R1+0x1c8] ;  /* 0x0001c800015c7983 */ /* 0x000ea80000300800 */
[----:B------:R0:W-:Y:S02]  /*1b540*/  STL [R1+0x200], R4 ;  /* 0x0002000401007387 */ /* 0x0001e40000100800 */
[----:B0-----:R-:W0:Y:S02]  /*1b550*/  LDTM.x64 R4, tmem[UR8+0x180] ;  /* 0x00018008000479ee */ /* 0x001e240008340000 */
[----:B0-----:R-:W-:-:S02]  /*1b560*/  F2FP.BF16.F32.PACK_AB R93, R67, R0 ;  /* 0x00000000435d723e */ /* 0x001fc400000010ff */
[----:B------:R0:W2:Y:S04]  /*1b570*/  LDL.LU R0, [R1+0x908] ;  /* 0x0009080001007983 */ /* 0x0000a80000300800 */
[----:B------:R0:W-:Y:S04]  /*1b580*/  STL [R1+0x1fc], R93 ;  /* 0x0001fc5d01007387 */ /* 0x0001e80000100800 */
[----:B0-----:R-:W4:Y:S01]  /*1b590*/  LDL.LU R93, [R1+0x1c4] ;  /* 0x0001c400015d7983 */ /* 0x001f220000300800 */
[----:B---3--:R-:W-:Y:S02]  /*1b5a0*/  F2FP.BF16.F32.PACK_AB R65, R65, R3 ;  /* 0x000000034141723e */ /* 0x008fe400000010ff */
[----:B--2---:R-:W-:-:S02]  /*1b5b0*/  F2FP.BF16.F32.PACK_AB R0, R66, R2 ;  /* 0x000000024200723e */ /* 0x004fc400000010ff */
[----:B------:R-:W2:Y:S04]  /*1b5c0*/  LDL.LU R2, [R1+0x1c0] ;  /* 0x0001c00001027983 */ /* 0x000ea80000300800 */
[----:B------:R-:W3:Y:S04]  /*1b5d0*/  LDL.LU R66, [R1+0x1a8] ;  /* 0x0001a80001427983 */ /* 0x000ee80000300800 */
[----:B------:R0:W-:Y:S04]  /*1b5e0*/  STL [R1+0x1f8], R0 ;  /* 0x0001f80001007387 */ /* 0x0001e80000100800 */
[----:B0-----:R-:W2:Y:S04]  /*1b5f0*/  LDL.LU R0, [R1+0x1a4] ;  /* 0x0001a40001007983 */ /* 0x001ea80000300800 */
[----:B------:R0:W2:Y:S04]  /*1b600*/  LDL.LU R3, [R1+0x904] ;  /* 0x0009040001037983 */ /* 0x0000a80000300800 */
[----:B------:R0:W-:Y:S04]  /*1b610*/  STL [R1+0x1f4], R65 ;  /* 0x0001f44101007387 */ /* 0x0001e80000100800 */
[----:B0-----:R-:W2:Y:S01]  /*1b620*/  LDL.LU R65, [R1+0x1ec] ;  /* 0x0001ec0001417983 */ /* 0x001ea20000300800 */
[----:B----4-:R-:W-:-:S03]  /*1b630*/  F2FP.BF16.F32.PACK_AB R64, R64, R91 ;  /* 0x0000005b4040723e */ /* 0x010fc600000010ff */
[----:B------:R-:W4:Y:S01]  /*1b640*/  LDL.LU R91, [R1+0x19c] ;  /* 0x00019c00015b7983 */ /* 0x000f220000300800 */
[----:B-----5:R-:W-:-:S03]  /*1b650*/  F2FP.BF16.F32.PACK_AB R62, R62, R83 ;  /* 0x000000533e3e723e */ /* 0x020fc600000010ff */
[----:B------:R0:W-:Y:S01]  /*1b660*/  STL [R1+0x1f0], R64 ;  /* 0x0001f04001007387 */ /* 0x0001e20000100800 */
        /* <DEDUP_REMOVED lines=9> */
[----:B--2---:R-:W-:Y:S02]  /*1b700*/  F2FP.BF16.F32.PACK_AB R3, R63, R65 ;  /* 0x000000413f03723e */ /* 0x004fe400000010ff */
[----:B------:R-:W2:Y:S04]  /*1b710*/  LDL.LU R63, [R1+0x188] ;  /* 0x00018800013f7983 */ /* 0x000ea80000300800 */
[----:B0-----:R-:W5:Y:S04]  /*1b720*/  LDL.LU R64, [R1+0x184] ;  /* 0x0001840001407983 */ /* 0x001f680000300800 */
[----:B------:R0:W-:Y:S04]  /*1b730*/  STL [R1+0x1ec], R3 ;  /* 0x0001ec0301007387 */ /* 0x0001e80000100800 */
[----:B------:R-:W5:Y:S04]  /*1b740*/  LDL.LU R65, [R1+0x180] ;  /* 0x0001800001417983 */ /* 0x000f680000300800 */
[----:B0-----:R-:W5:Y:S04]  /*1b750*/  LDL.LU R3, [R1+0x17c] ;  /* 0x00017c0001037983 */ /* 0x001f680000300800 */
[----:B------:R-:W5:Y:S04]  /*1b760*/  LDL.LU R83, [R1+0x900] ;  /* 0x0009000001537983 */ /* 0x000f680000300800 */
[----:B------:R0:W-:Y:S04]  /*1b770*/  STL [R1+0x1e8], R62 ;  /* 0x0001e83e01007387 */ /* 0x0001e80000100800 */
        /* <DEDUP_REMOVED lines=22> */
[----:B------:R0:W5:Y:S04]  /*1b8e0*/  LDL.LU R92, [R1+0x8e0] ;  /* 0x0008e000015c7983 */ /* 0x0001680000300800 */
[----:B------:R0:W-:Y:S04]  /*1b8f0*/  STL [R1+0x1c8], R54 ;  /* 0x0001c83601007387 */ /* 0x0001e80000100800 */
[----:B0-----:R-:W5:Y:S04]  /*1b900*/  LDL.LU R54, [R1+0x1b8] ;  /* 0x0001b80001367983 */ /* 0x001f680000300800 */
[----:B------:R0:W5:Y:S04]  /*1b910*/  LDL.LU R93, [R1+0x8dc] ;  /* 0x0008dc00015d7983 */ /* 0x0001680000300800 */
[----:B------:R0:W-:Y:S04]  /*1b920*/  STL [R1+0x1c4], R53 ;  /* 0x0001c43501007387 */ /* 0x0001e80000100800 */
[----:B0-----:R-:W5:Y:S01]  /*1b930*/  LDL.LU R53, [R1+0x1bc] ;  /* 0x0001bc0001357983 */ /* 0x001f620000300800 */
[----:B------:R-:W-:-:S03]  /*1b940*/  F2FP.BF16.F32.PACK_AB R52, R52, R2 ;  /* 0x000000023434723e */ /* 0x000fc600000010ff */
[----:B------:R0:W5:Y:S01]  /*1b950*/  LDL.LU R2, [R1+0x8d8] ;  /* 0x0008d80001027983 */ /* 0x0001620000300800 */
[----:B---3--:R-:W-:-:S03]  /*1b960*/  F2FP.BF16.F32.PACK_AB R46, R46, R66 ;  /* 0x000000422e2e723e */ /* 0x008fc600000010ff */
[----:B------:R-:W-:Y:S01]  /*1b970*/  STL [R1+0x1c0], R52 ;  /* 0x0001c03401007387 */ /* 0x000fe20000100800 */
[----:B------:R-:W-:Y:S02]  /*1b980*/  F2FP.BF16.F32.PACK_AB R45, R45, R0 ;  /* 0x000000002d2d723e */ /* 0x000fe400000010ff */
[----:B----4-:R-:W-:Y:S02]  /*1b990*/  F2FP.BF16.F32.PACK_AB R43, R43, R91 ;  /* 0x0000005b2b2b723e */ /* 0x010fe400000010ff */
[----:B--2---:R-:W-:Y:S02]  /*1b9a0*/  F2FP.BF16.F32.PACK_AB R38, R38, R63 ;  /* 0x0000003f2626723e */ /* 0x004fe400000010ff */
[----:B-----5:R-:W-:Y:S02]  /*1b9b0*/  F2FP.BF16.F32.PACK_AB R37, R37, R64 ;  /* 0x000000402525723e */ /* 0x020fe400000010ff */
        /* <DEDUP_REMOVED lines=9> */
[----:B------:R-:W-:-:S05]  /*1ba50*/  F2FP.BF16.F32.PACK_AB R51, R51, R53 ;  /* 0x000000353333723e */ /* 0x000fca00000010ff */
[----:B------:R-:W-:Y:S04]  /*1ba60*/  STL [R1+0x1bc], R51 ;  /* 0x0001bc3301007387 */ /* 0x000fe80000100800 */
[----:B------:R-:W-:Y:S04]  /*1ba70*/  STL [R1+0x1b8], R50 ;  /* 0x0001b83201007387 */ /* 0x000fe80000100800 */
[----:B------:R-:W-:Y:S04]  /*1ba80*/  STL [R1+0x1b4], R49 ;  /* 0x0001b43101007387 */ /* 0x000fe80000100800 */
[----:B------:R-:W-:Y:S04]  /*1ba90*/  STL [R1+0x1b0], R48 ;  /* 0x0001b03001007387 */ /* 0x000fe80000100800 */
[----:B------:R-:W-:Y:S04]  /*1baa0*/  STL [R1+0x1ac], R47 ;  /* 0x0001ac2f01007387 */ /* 0x000fe80000100800 */
[----:B------:R-:W2:Y:S04]  /*1bab0*/  LDL.LU R66, [R1+0x178] ;  /* 0x0001780001427983 */ /* 0x000ea80000300800 */
[----:B------:R-:W-:Y:S04]  /*1bac0*/  STL [R1+0x1a8], R46 ;  /* 0x0001a82e01007387 */ /* 0x000fe80000100800 */
[----:B------:R-:W3:Y:S04]  /*1bad0*/  LDL.LU R0, [R1+0x174] ;  /* 0x0001740001007983 */ /* 0x000ee80000300800 */
[----:B------:R-:W-:Y:S04]  /*1bae0*/  STL [R1+0x1a4], R45 ;  /* 0x0001a42d01007387 */ /* 0x000fe80000100800 */
[----:B------:R-:W4:Y:S01]  /*1baf0*/  LDL.LU R91, [R1+0x170] ;  /* 0x00017000015b7983 */ /* 0x000f220000300800 */
[----:B------:R-:W-:-:S05]  /*1bb00*/  F2FP.BF16.F32.PACK_AB R44, R44, R58 ;  /* 0x0000003a2c2c723e */ /* 0x000fca00000010ff */
[----:B------:R-:W-:Y:S04]  /*1bb10*/  STL [R1+0x1a0], R44 ;  /* 0x0001a02c01007387 */ /* 0x000fe80000100800 */
[----:B------:R5:W-:Y:S04]  /*1bb20*/  STL [R1+0x19c], R43 ;  /* 0x00019c2b01007387 */ /* 0x000be80000100800 */
[----:B------:R-:W-:Y:S01]  /*1bb30*/  STL [R1+0x198], R42 ;  /* 0x0001982a01007387 */ /* 0x000fe20000100800 */
[----:B------:R-:W-:-:S03]  /*1bb40*/  F2FP.BF16.F32.PACK_AB R2, R35, R3 ;  /* 0x000000032302723e */ /* 0x000fc600000010ff */
[----:B------:R-:W-:Y:S04]  /*1bb50*/  STL [R1+0x194], R41 ;  /* 0x0001942901007387 */ /* 0x000fe80000100800 */
[----:B------:R-:W-:Y:S04]  /*1bb60*/  STL [R1+0x190], R40 ;  /* 0x0001902801007387 */ /* 0x000fe80000100800 */
[----:B------:R-:W-:Y:S04]  /*1bb70*/  STL [R1+0x18c], R39 ;  /* 0x00018c2701007387 */ /* 0x000fe80000100800 */
[----:B------:R-:W-:Y:S04]  /*1bb80*/  STL [R1+0x188], R38 ;  /* 0x0001882601007387 */ /* 0x000fe80000100800 */
[----:B------:R-:W-:Y:S04]  /*1bb90*/  STL [R1+0x184], R37 ;  /* 0x0001842501007387 */ /* 0x000fe80000100800 */
[----:B-----5:R-:W5:Y:S04]  /*1bba0*/  LDL.LU R43, [R1+0x16c] ;  /* 0x00016c00012b7983 */ /* 0x020f680000300800 */
[----:B------:R-:W-:Y:S04]  /*1bbb0*/  STL [R1+0x180], R36 ;  /* 0x0001802401007387 */ /* 0x000fe80000100800 */
[----:B------:R-:W5:Y:S04]  /*1bbc0*/  LDL.LU R44, [R1+0x168] ;  /* 0x00016800012c7983 */ /* 0x000f680000300800 */
        /* <DEDUP_REMOVED lines=16> */
[----:B0-----:R-:W5:Y:S04]  /*1bcd0*/  LDL.LU R2, [R1+0x128] ;  /* 0x0001280001027983 */ /* 0x001f680000300800 */
[----:B------:R-:W5:Y:S01]  /*1bce0*/  LDL.LU R59, [R1+0x124] ;  /* 0x00012400013b7983 */ /* 0x000f620000300800 */
[----:B--2---:R-:W-:-:S05]  /*1bcf0*/  F2FP.BF16.F32.PACK_AB R34, R34, R66 ;  /* 0x000000422222723e */ /* 0x004fca00000010ff */
[----:B------:R-:W-:Y:S01]  /*1bd00*/  STL [R1+0x178], R34 ;  /* 0x0001782201007387 */ /* 0x000fe20000100800 */
[----:B---3--:R-:W-:-:S03]  /*1bd10*/  F2FP.BF16.F32.PACK_AB R33, R33, R0 ;  /* 0x000000002121723e */ /* 0x008fc600000010ff */
[----:B------:R-:W2:Y:S04]  /*1bd20*/  LDL.LU R0, [R1+0x120] ;  /* 0x0001200001007983 */ /* 0x000ea80000300800 */
[----:B------:R-:W-:Y:S01]  /*1bd30*/  STL [R1+0x174], R33 ;  /* 0x0001742101007387 */ /* 0x000fe20000100800 */
[----:B----4-:R-:W-:-:S03]  /*1bd40*/  F2FP.BF16.F32.PACK_AB R32, R32, R91 ;  /* 0x0000005b2020723e */ /* 0x010fc600000010ff */
[----:B------:R-:W3:Y:S04]  /*1bd50*/  LDL.LU R60, [R1+0x11c] ;  /* 0x00011c00013c7983 */ /* 0x000ee80000300800 */
[----:B------:R-:W4:Y:S04]  /*1bd60*/  LDL.LU R61, [R1+0x118] ;  /* 0x00011800013d7983 */ /* 0x000f280000300800 */
[----:B------:R-:W-:Y:S04]  /*1bd70*/  STL [R1+0x170], R32 ;  /* 0x0001702001007387 */ /* 0x000fe80000100800 */
[----:B------:R-:W4:Y:S04]  /*1bd80*/  LDL.LU R62, [R1+0x114] ;  /* 0x00011400013e7983 */ /* 0x000f280000300800 */
[----:B------:R-:W4:Y:S04]  /*1bd90*/  LDL.LU R63, [R1+0x110] ;  /* 0x00011000013f7983 */ /* 0x000f280000300800 */
[----:B------:R-:W4:Y:S04]  /*1bda0*/  LDL.LU R64, [R1+0x10c] ;  /* 0x00010c0001407983 */ /* 0x000f280000300800 */
[----:B------:R-:W4:Y:S04]  /*1bdb0*/  LDL.LU R65, [R1+0x108] ;  /* 0x0001080001417983 */ /* 0x000f280000300800 */
[----:B------:R-:W4:Y:S04]  /*1bdc0*/  LDL.LU R66, [R1+0x104] ;  /* 0x0001040001427983 */ /* 0x000f280000300800 */
[----:B------:R-:W4:Y:S01]  /*1bdd0*/  LDL.LU R91, [R1+0x100] ;  /* 0x00010000015b7983 */ /* 0x000f220000300800 */
[----:B-----5:R-:W-:-:S02]  /*1bde0*/  F2FP.BF16.F32.PACK_AB R31, R31, R43 ;  /* 0x0000002b1f1f723e */ /* 0x020fc400000010ff */
        /* <DEDUP_REMOVED lines=31> */
[----:B------:R-:W-:Y:S04]  /*1bfe0*/  STL [R1+0x130], R16 ;  /* 0x0001301001007387 */ /* 0x000fe80000100800 */
[----:B------:R-:W5:Y:S01]  /*1bff0*/  LDL.LU R3, [R1+0xfc] ;  /* 0x0000fc0001037983 */ /* 0x000f620000300800 */
[----:B------:R-:W-:Y:S02]  /*1c000*/  F2FP.BF16.F32.PACK_AB R14, R14, R2 ;  /* 0x000000020e0e723e */ /* 0x000fe400000010ff */
[----:B------:R-:W-:Y:S01]  /*1c010*/  F2FP.BF16.F32.PACK_AB R13, R13, R59 ;  /* 0x0000003b0d0d723e */ /* 0x000fe200000010ff */
[----:B------:R-:W-:Y:S04]  /*1c020*/  STL [R1+0x12c], R15 ;  /* 0x00012c0f01007387 */ /* 0x000fe80000100800 */
[----:B------:R-:W5:Y:S04]  /*1c030*/  LDL.LU R2, [R1+0x1c] ;  /* 0x00001c0001027983 */ /* 0x000f680000300800 */
[----:B------:R-:W-:Y:S01]  /*1c040*/  STL [R1+0x128], R14 ;  /* 0x0001280e01007387 */ /* 0x000fe20000100800 */
[----:B--2---:R-:W-:-:S03]  /*1c050*/  F2FP.BF16.F32.PACK_AB R12, R12, R0 ;  /* 0x000000000c0c723e */ /* 0x004fc600000010ff */
[----:B------:R-:W2:Y:S01]  /*1c060*/  LDL.LU R0, [R1+0x18] ;  /* 0x0000180001007983 */ /* 0x000ea20000300800 */
[----:B---3--:R-:W-:-:S03]  /*1c070*/  F2FP.BF16.F32.PACK_AB R11, R11, R60 ;  /* 0x0000003c0b0b723e */ /* 0x008fc600000010ff */
[----:B------:R-:W-:Y:S01]  /*1c080*/  STL [R1+0x124], R13 ;  /* 0x0001240d01007387 */ /* 0x000fe20000100800 */
[----:B----4-:R-:W-:-:S03]  /*1c090*/  F2FP.BF16.F32.PACK_AB R10, R10, R61 ;  /* 0x0000003d0a0a723e */ /* 0x010fc600000010ff */
[----:B------:R-:W-:Y:S04]  /*1c0a0*/  STL [R1+0x120], R12 ;  /* 0x0001200c01007387 */ /* 0x000fe80000100800 */
        /* <DEDUP_REMOVED lines=12> */
[----:B------:R-:W3:Y:S04]  /*1c170*/  LDL.LU R91, [R1+0xc] ;  /* 0x00000c00015b7983 */ /* 0x000ee80000300800 */
[----:B------:R-:W-:Y:S04]  /*1c180*/  STL [R1+0x104], R5 ;  /* 0x0001040501007387 */ /* 0x000fe80000100800 */
[----:B------:R0:W-:Y:S02]  /*1c190*/  STL [R1+0x100], R67 ;  /* 0x0001004301007387 */ /* 0x0001e40000100800 */
[----:B0-----:R-:W0:Y:S01]  /*1c1a0*/  LDTM.x64 R4, tmem[UR8+0x1c0] ;  /* 0x0001c008000479ee */ /* 0x001e220008340000 */
[----:B------:R-:W-:Y:S01]  /*1c1b0*/  NOP ;  /* 0x0000000000007918 */ /* 0x000fe20000000000 */
[----:B------:R-:W4:Y:S01]  /*1c1c0*/  LDCU.64 UR8, c[0x0][0x398] ;  /* 0x00007300ff0877ac */ /* 0x000f220008000a00 */
[----:B0-----:R-:W-:Y:S04]  /*1c1d0*/  STL [R1+0x8a8], R51 ;  /* 0x0008a83301007387 */ /* 0x001fe80000100800 */
        /* <DEDUP_REMOVED lines=8> */
[----:B------:R-:W-:Y:S01]  /*1c260*/  STL [R1+0x884], R60 ;  /* 0x0008843c01007387 */ /* 0x000fe20000100800 */
[----:B-----5:R-:W-:-:S03]  /*1c270*/  F2FP.BF16.F32.PACK_AB R93, R67, R3 ;  /* 0x00000003435d723e */ /* 0x020fc600000010ff */
[----:B------:R-:W-:Y:S04]  /*1c280*/  STL [R1+0x880], R61 ;  /* 0x0008803d01007387 */ /* 0x000fe80000100800 */
[----:B------:R-:W-:Y:S04]  /*1c290*/  STL [R1+0x87c], R62 ;  /* 0x00087c3e01007387 */ /* 0x000fe80000100800 */
[----:B------:R-:W-:Y:S04]  /*1c2a0*/  STL [R1+0x878], R63 ;  /* 0x0008783f01007387 */ /* 0x000fe80000100800 */
[----:B------:R-:W-:Y:S04]  /*1c2b0*/  STL [R1+0x874], R64 ;  /* 0x0008744001007387 */ /* 0x000fe80000100800 */
[----:B------:R-:W-:Y:S04]  /*1c2c0*/  STL [R1+0x870], R65 ;  /* 0x0008704101007387 */ /* 0x000fe80000100800 */
[----:B------:R-:W-:Y:S04]  /*1c2d0*/  STL [R1+0x86c], R66 ;  /* 0x00086c4201007387 */ /* 0x000fe80000100800 */
[----:B------:R0:W2:Y:S04]  /*1c2e0*/  LDL.LU R3, [R1+0x8d4] ;  /* 0x0008d40001037983 */ /* 0x0000a80000300800 */
[----:B------:R5:W-:Y:S04]  /*1c2f0*/  STL [R1+0xfc], R93 ;  /* 0x0000fc5d01007387 */ /* 0x000be80000100800 */
[----:B-----5:R0:W5:Y:S01]  /*1c300*/  LDL.LU R93, [R1+0x8d0] ;  /* 0x0008d000015d7983 */ /* 0x0201620000300800 */
[----:B--2---:R-:W-:-:S04]  /*1c310*/  F2FP.BF16.F32.PACK_AB R3, R10, R0 ;  /* 0x000000000a03723e */ /* 0x004fc800000010ff */
[C---:B------:R-:W-:Y:S02]  /*1c320*/  PRMT R63, R3.reuse, 0x7610, R63 ;  /* 0x00007610033f7816 */ /* 0x040fe4000000003f */
[----:B------:R-:W-:Y:S02]  /*1c330*/  PRMT R64, R3, 0x7632, R64 ;  /* 0x0000763203407816 */ /* 0x000fe40000000040 */
[----:B-----5:R-:W-:Y:S02]  /*1c340*/  F2FP.BF16.F32.PACK_AB R93, R11, R2 ;  /* 0x000000020b5d723e */ /* 0x020fe400000010ff */
[----:B------:R-:W2:Y:S02]  /*1c350*/  LDL.LU R2, [R1+0x8cc] ;  /* 0x0008cc0001027983 */ /* 0x000ea40000300800 */
[C---:B------:R-:W-:Y:S02]  /*1c360*/  PRMT R65, R93.reuse, 0x7610, R65 ;  /* 0x000076105d417816 */ /* 0x040fe40000000041 */
[----:B------:R-:W-:-:S02]  /*1c370*/  PRMT R66, R93, 0x7632, R66 ;  /* 0x000076325d427816 */ /* 0x000fc40000000042 */
[----:B------:R-:W5:Y:S04]  /*1c380*/  LDL.LU R93, [R1+0x8c8] ;  /* 0x0008c800015d7983 */ /* 0x000f680000300800 */
[----:B------:R-:W2:Y:S04]  /*1c390*/  LDL.LU R0, [R1+0x8c4] ;  /* 0x0008c40001007983 */ /* 0x000ea80000300800 */
[----:B------:R-:W2:Y:S02]  /*1c3a0*/  LDL.LU R3, [R1+0x8c0] ;  /* 0x0008c00001037983 */ /* 0x000ea40000300800 */
[----:B--2---:R-:W-:-:S02]  /*1c3b0*/  F2FP.BF16.F32.PACK_AB R92, R9, R3 ;  /* 0x00000003095c723e */ /* 0x004fc400000010ff */
[----:B------:R0:W2:Y:S02]  /*1c3c0*/  LDL.LU R3, [R1+0x8bc] ;  /* 0x0008bc0001037983 */ /* 0x0000a40000300800 */
[C---:B------:R-:W-:Y:S02]  /*1c3d0*/  PRMT R61, R92.reuse, 0x7610, R61 ;  /* 0x000076105c3d7816 */ /* 0x040fe4000000003d */
[----:B------:R-:W-:Y:S02]  /*1c3e0*/  PRMT R62, R92, 0x7632, R62 ;  /* 0x000076325c3e7816 */ /* 0x000fe4000000003e */
[----:B------:R-:W3:Y:S01]  /*1c3f0*/  LDL R92, [R1+0x400] ;  /* 0x00040000015c7983 */ /* 0x000ee20000100800 */
[----:B-----5:R-:W-:Y:S02]  /*1c400*/  F2FP.BF16.F32.PACK_AB R6, R6, R93 ;  /* 0x0000005d0606723e */ /* 0x020fe400000010ff */
[----:B--2---:R-:W-:Y:S02]  /*1c410*/  F2FP.BF16.F32.PACK_AB R3, R8, R0 ;  /* 0x000000000803723e */ /* 0x004fe400000010ff */
[----:B------:R0:W2:Y:S04]  /*1c420*/  LDL.LU R0, [R1+0x8b8] ;  /* 0x0008b80001007983 */ /* 0x0000a80000300800 */
[----:B------:R-:W5:Y:S01]  /*1c430*/  LDL.LU R93, [R1+0x8b4] ;  /* 0x0008b400015d7983 */ /* 0x000f620000300800 */
[----:B------:R-:W-:-:S02]  /*1c440*/  PRMT R59, R3, 0x7610, R59 ;  /* 0x00007610033b7816 */ /* 0x000fc4000000003b */
[----:B------:R-:W-:Y:S02]  /*1c450*/  PRMT R60, R3, 0x7632, R60 ;  /* 0x00007632033c7816 */ /* 0x000fe4000000003c */
[----:B------:R-:W0:Y:S01]  /*1c460*/  LDC R3, c[0x0][0x3b4] ;  /* 0x0000ed00ff037b82 */ /* 0x000e220000000800 */
[----:B---3--:R-:W-:Y:S02]  /*1c470*/  ISETP.GE.AND P1, PT, R92, UR14, PT ;  /* 0x0000000e5c007c0c */ /* 0x008fe4000bf26270 */
[----:B------:R-:W-:Y:S02]  /*1c480*/  F2FP.BF16.F32.PACK_AB R7, R7, R91 ;  /* 0x0000005b0707723e */ /* 0x000fe400000010ff */
[----:B------:R-:W-:Y:S01]  /*1c490*/  PRMT R55, R6, 0x7610, R55 ;  /* 0x0000761006377816 */ /* 0x000fe20000000037 */
[----:B------:R-:W3:Y:S01]  /*1c4a0*/  LDL R91, [R1+0x404] ;  /* 0x00040400015b7983 */ /* 0x000ee20000100800 */
[C---:B------:R-:W-:Y:S02]  /*1c4b0*/  PRMT R57, R7.reuse, 0x7610, R57 ;  /* 0x0000761007397816 */ /* 0x040fe40000000039 */
[----:B------:R-:W-:-:S02]  /*1c4c0*/  PRMT R58, R7, 0x7632, R58 ;  /* 0x00007632073a7816 */ /* 0x000fc4000000003a */
[----:B------:R-:W-:Y:S02]  /*1c4d0*/  PRMT R56, R6, 0x7632, R56 ;  /* 0x0000763206387816 */ /* 0x000fe40000000038 */
[----:B--2---:R-:W-:-:S04]  /*1c4e0*/  F2FP.BF16.F32.PACK_AB R0, R5, R2 ;  /* 0x000000020500723e */ /* 0x004fc800000010ff */
[C---:B------:R-:W-:Y:S02]  /*1c4f0*/  PRMT R53, R0.reuse, 0x7610, R53 ;  /* 0x0000761000357816 */ /* 0x040fe40000000035 */
[----:B------:R-:W-:Y:S01]  /*1c500*/  PRMT R54, R0, 0x7632, R54 ;  /* 0x0000763200367816 */ /* 0x000fe20000000036 */
[----:B0-----:R-:W-:Y:S01]  /*1c510*/  IMAD R0, R92, R3, RZ ;  /* 0x000000035c007224 */ /* 0x001fe200078e02ff */
[----:B-----5:R-:W-:Y:S01]  /*1c520*/  ISETP.LT.AND P1, PT, R93, UR29, !P1 ;  /* 0x0000001d5d007c0c */ /* 0x020fe2000cf21270 */
[----:B------:R-:W0:Y:S03]  /*1c530*/  LDCU UR29, c[0x0][0x398] ;  /* 0x00007300ff1d77ac */ /* 0x000e260008000800 */
[----:B------:R-:W-:Y:S01]  /*1c540*/  LEA R2, P2, R0, UR12, 0x1 ;  /* 0x0000000c00027c11 */ /* 0x000fe2000f8408ff */
[----:B------:R-:W-:-:S03]  /*1c550*/  IMAD R5, R3, 0x80, R0 ;  /* 0x0000008003057824 */ /* 0x000fc600078e0200 */
[----:B------:R-:W-:Y:S01]  /*1c560*/  LEA.HI.X.SX32 R3, R0, UR13, 0x1, P2 ;  /* 0x0000000d00037c11 */ /* 0x000fe200090f0eff */
[----:B------:R-:W-:-:S04]  /*1c570*/  IMAD R0, R93, UR20, RZ ;  /* 0x000000145d007c24 */ /* 0x000fc8000f8e02ff */
[----:B------:R-:W-:-:S05]  /*1c580*/  IMAD.WIDE R6, R0, 0x2, R2 ;  /* 0x0000000200067825 */ /* 0x000fca00078e0202 */
[----:B------:R2:W-:Y:S04]  /*1c590*/  @P1 STG.E.U16 desc[UR22][R6.64], R68 ;  /* 0x0000004406001986 */ /* 0x0005e8000c101516 */
[----:B--2---:R-:W2:Y:S01]  /*1c5a0*/  LDL.LU R7, [R1] ;  /* 0x0000000001077983 */ /* 0x004ea20000300800 */
[----:B---3--:R-:W-:-:S04]  /*1c5b0*/  ISETP.GE.AND P0, PT, R91, UR4, PT ;  /* 0x000000045b007c0c */ /* 0x008fc8000bf06270 */
[----:B------:R-:W-:Y:S01]  /*1c5c0*/  ISETP.LT.AND P0, PT, R93, UR31, !P0 ;  /* 0x0000001f5d007c0c */ /* 0x000fe2000c701270 */
[----:B------:R-:W3:Y:S01]  /*1c5d0*/  LDCU UR31, c[0x0][0x398] ;  /* 0x00007300ff1f77ac */ /* 0x000ee20008000800 */
[----:B------:R-:W-:Y:S02]  /*1c5e0*/  PRMT R8, R68, 0x7632, R8 ;  /* 0x0000763244087816 */ /* 0x000fe40000000008 */
[----:B--2---:R-:W-:-:S04]  /*1c5f0*/  F2FP.BF16.F32.PACK_AB R4, R4, R7 ;  /* 0x000000070404723e */ /* 0x004fc800000010ff */
[C---:B------:R-:W-:Y:S02]  /*1c600*/  PRMT R51, R4.reuse, 0x7610, R51 ;  /* 0x0000761004337816 */ /* 0x040fe40000000033 */
[----:B------:R-:W-:Y:S02]  /*1c610*/  PRMT R52, R4, 0x7632, R52 ;  /* 0x0000763204347816 */ /* 0x000fe40000000034 */
[----:B------:R-:W-:-:S04]  /*1c620*/  LEA R4, P1, R5, UR12, 0x1 ;  /* 0x0000000c05047c11 */ /* 0x000fc8000f8208ff */
[----:B------:R-:W-:Y:S01]  /*1c630*/  LEA.HI.X.SX32 R5, R5, UR13, 0x1, P1 ;  /* 0x0000000d05057c11 */ /* 0x000fe200088f0eff */
[----:B------:R-:W2:Y:S02]  /*1c640*/  LDCU.64 UR12, c[0x0][0x398] ;  /* 0x00007300ff0c77ac */ /* 0x000ea40008000a00 */
[----:B------:R-:W-:-:S05]  /*1c650*/  IMAD.WIDE R6, R0, 0x2, R4 ;  /* 0x0000000200067825 */ /* 0x000fca00078e0204 */
[----:B------:R5:W-:Y:S02]  /*1c660*/  @P0 STG.E.U16 desc[UR22][R6.64], R8 ;  /* 0x0000000806000986 */ /* 0x000be4000c101516 */
[----:B-----5:R-:W-:-:S05]  /*1c670*/  VIADD R6, R93, 0x1 ;  /* 0x000000015d067836 */ /* 0x020fca0000000000 */
[----:B------:R-:W-:Y:S01]  /*1c680*/  ISETP.GE.AND P0, PT, R6, UR15, PT ;  /* 0x0000000f06007c0c */ /* 0x000fe2000bf06270 */
[----:B------:R-:W-:Y:S01]  /*1c690*/  VIADD R0, R0, UR20 ;  /* 0x0000001400007c36 */ /* 0x000fe20008000000 */
[----:B------:R-:W-:Y:S01]  /*1c6a0*/  PRMT R8, R69, 0x7632, R8 ;  /* 0x0000763245087816 */ /* 0x000fe20000000008 */
[----:B------:R-:W5:Y:S01]  /*1c6b0*/  LDCU.64 UR14, c[0x0][0x398] ;  /* 0x00007300ff0e77ac */ /* 0x000f620008000a00 */
[----:B------:R-:W-:Y:S02]  /*1c6c0*/  ISETP.LT.AND P1, PT, R92, UR10, !P0 ;  /* 0x0000000a5c007c0c */ /* 0x000fe4000c721270 */
[----:B------:R-:W-:Y:S01]  /*1c6d0*/  ISETP.LT.AND P0, PT, R91, UR24, !P0 ;  /* 0x000000185b007c0c */ /* 0x000fe2000c701270 */
[C---:B------:R-:W-:Y:S01]  /*1c6e0*/  IMAD.WIDE R6, R0.reuse, 0x2, R2 ;  /* 0x0000000200067825 */ /* 0x040fe200078e0202 */
[----:B------:R-:W-:Y:S01]  /*1c6f0*/  PRMT R9, R89, 0x7610, R9 ;  /* 0x0000761059097816 */ /* 0x000fe20000000009 */
[----:B------:R-:W0:Y:S01]  /*1c700*/  LDCU UR10, c[0x0][0x39c] ;  /* 0x00007380ff0a77ac */ /* 0x000e220008000800 */
[----:B------:R-:W0:Y:S07]  /*1c710*/  LDCU UR24, c[0x0][0x398] ;  /* 0x00007300ff1877ac */ /* 0x000e2e0008000800 */
[----:B------:R0:W-:Y:S02]  /*1c720*/  @P1 STG.E.U16 desc[UR22][R6.64], R69 ;  /* 0x0000004506001986 */ /* 0x0001e4000c101516 */
[----:B0-----:R-:W-:-:S05]  /*1c730*/  IMAD.WIDE R6, R0, 0x2, R4 ;  /* 0x0000000200067825 */ /* 0x001fca00078e0204 */
[----:B------:R0:W-:Y:S02]  /*1c740*/  @P0 STG.E.U16 desc[UR22][R6.64], R8 ;  /* 0x0000000806000986 */ /* 0x0001e4000c101516 */
[----:B0-----:R-:W-:-:S05]  /*1c750*/  VIADD R6, R93, 0x2 ;  /* 0x000000025d067836 */ /* 0x001fca0000000000 */
[----:B------:R-:W-:Y:S01]  /*1c760*/  ISETP.GE.AND P0, PT, R6, UR5, PT ;  /* 0x0000000506007c0c */ /* 0x000fe2000bf06270 */
[----:B------:R-:W-:Y:S01]  /*1c770*/  VIADD R0, R0, UR20 ;  /* 0x0000001400007c36 */ /* 0x000fe20008000000 */
[----:B------:R-:W0:Y:S02]  /*1c780*/  LDCU.64 UR4, c[0x0][0x398] ;  /* 0x00007300ff0477ac */ /* 0x000e240008000a00 */
[----:B------:R-:W-:Y:S02]  /*1c790*/  ISETP.LT.AND P1, PT, R92, UR16, !P0 ;  /* 0x000000105c007c0c */ /* 0x000fe4000c721270 */
[----:B----4-:R-:W-:Y:S01]  /*1c7a0*/  ISETP.LT.AND P0, PT, R91, UR8, !P0 ;  /* 0x000000085b007c0c */ /* 0x010fe2000c701270 */
[----:B------:R-:W-:Y:S01]  /*1c7b0*/  IMAD.WIDE R6, R0, 0x2, R2 ;  /* 0x0000000200067825 */ /* 0x000fe200078e0202 */
[----:B------:R-:W-:Y:S01]  /*1c7c0*/  PRMT R8, R70, 0x7632, R8 ;  /* 0x0000763246087816 */ /* 0x000fe20000000008 */
[----:B------:R-:W4:Y:S01]  /*1c7d0*/  LDCU UR8, c[0x0][0x398] ;  /* 0x00007300ff0877ac */ /* 0x000f220008000800 */
[----:B------:R-:W0:Y:S07]  /*1c7e0*/  LDCU UR16, c[0x0][0x398] ;  /* 0x00007300ff1077ac */ /* 0x000e2e0008000800 */
[----:B------:R0:W-:Y:S02]  /*1c7f0*/  @P1 STG.E.U16 desc[UR22][R6.64], R70 ;  /* 0x0000004606001986 */ /* 0x0001e4000c101516 */
[----:B0-----:R-:W-:-:S05]  /*1c800*/  IMAD.WIDE R6, R0, 0x2, R4 ;  /* 0x0000000200067825 */ /* 0x001fca00078e0204 */
[----:B------:R0:W-:Y:S02]  /*1c810*/  @P0 STG.E.U16 desc[UR22][R6.64], R8 ;  /* 0x0000000806000986 */ /* 0x0001e4000c101516 */
[----:B0-----:R-:W-:-:S05]  /*1c820*/  VIADD R6, R93, 0x3 ;  /* 0x000000035d067836 */ /* 0x001fca0000000000 */
[----:B------:R-:W-:Y:S01]  /*1c830*/  ISETP.GE.AND P0, PT, R6, UR6, PT ;  /* 0x0000000606007c0c */ /* 0x000fe2000bf06270 */
[----:B------:R-:W-:Y:S01]  /*1c840*/  VIADD R0, R0, UR20 ;  /* 0x0000001400007c36 */ /* 0x000fe20008000000 */
[----:B------:R-:W-:Y:S01]  /*1c850*/  PRMT R8, R71, 0x7632, R8 ;  /* 0x0000763247087816 */ /* 0x000fe20000000008 */
[----:B------:R-:W0:Y:S01]  /*1c860*/  LDCU.64 UR6, c[0x0][0x398] ;  /* 0x00007300ff0677ac */ /* 0x000e220008000a00 */
[----:B------:R-:W-:Y:S02]  /*1c870*/  ISETP.LT.AND P1, PT, R92, UR4, !P0 ;  /* 0x000000045c007c0c */ /* 0x000fe4000c721270 */
[----:B------:R-:W-:Y:S01]  /*1c880*/  ISETP.LT.AND P0, PT, R91, UR18, !P0 ;  /* 0x000000125b007c0c */ /* 0x000fe2000c701270 */
[----:B------:R-:W0:Y:S01]  /*1c890*/  LDCU UR4, c[0x0][0x39c] ;  /* 0x00007380ff0477ac */ /* 0x000e220008000800 */
[C---:B------:R-:W-:Y:S01]  /*1c8a0*/  IMAD.WIDE R6, R0.reuse, 0x2, R2 ;  /* 0x0000000200067825 */ /* 0x040fe200078e0202 */
[----:B------:R-:W0:Y:S08]  /*1c8b0*/  LDCU UR18, c[0x0][0x398] ;  /* 0x00007300ff1277ac */ /* 0x000e300008000800 */
[----:B------:R0:W-:Y:S02]  /*1c8c0*/  @P1 STG.E.U16 desc[UR22][R6.64], R71 ;  /* 0x0000004706001986 */ /* 0x0001e4000c101516 */
[----:B0-----:R-:W-:-:S05]  /*1c8d0*/  IMAD.WIDE R6, R0, 0x2, R4 ;  /* 0x0000000200067825 */ /* 0x001fca00078e0204 */
[----:B------:R0:W-:Y:S02]  /*1c8e0*/  @P0 STG.E.U16 desc[UR22][R6.64], R8 ;  /* 0x0000000806000986 */ /* 0x0001e4000c101516 */
[----:B0-----:R-:W-:-:S05]  /*1c8f0*/  VIADD R6, R93, 0x4 ;  /* 0x000000045d067836 */ /* 0x001fca0000000000 */
[----:B------:R-:W-:Y:S01]  /*1c900*/  ISETP.GE.AND P0, PT, R6, UR4, PT ;  /* 0x0000000406007c0c */ /* 0x000fe2000bf06270 */
[----:B------:R-:W-:Y:S01]  /*1c910*/  VIADD R0, R0, UR20 ;  /* 0x0000001400007c36 */ /* 0x000fe20008000000 */
[----:B------:R-:W0:Y:S02]  /*1c920*/  LDCU UR4, c[0x0][0x39c] ;  /* 0x00007380ff0477ac */ /* 0x000e240008000800 */
[----:B------:R-:W-:Y:S02]  /*1c930*/  ISETP.LT.AND P1, PT, R92, UR26, !P0 ;  /* 0x0000001a5c007c0c */ /* 0x000fe4000c721270 */
[----:B--2---:R-:W-:Y:S01]  /*1c940*/  ISETP.LT.AND P0, PT, R91, UR12, !P0 ;  /* 0x0000000c5b007c0c */ /* 0x004fe2000c701270 */
[----:B------:R-:W-:Y:S01]  /*1c950*/  IMAD.WIDE R6, R0, 0x2, R2 ;  /* 0x0000000200067825 */ /* 0x000fe200078e0202 */
[C---:B------:R-:W-:Y:S01]  /*1c960*/  PRMT R8, R72.reuse, 0x7610, R8 ;  /* 0x0000761048087816 */ /* 0x040fe20000000008 */
[----:B------:R-:W2:Y:S01]  /*1c970*/  LDCU UR12, c[0x0][0x398] ;  /* 0x00007300ff0c77ac */ /* 0x000ea20008000800 */
[----:B------:R-:W0:Y:S07]  /*1c980*/  LDCU UR26, c[0x0][0x398] ;  /* 0x00007300ff1a77ac */ /* 0x000e2e0008000800 */
[----:B------:R0:W-:Y:S02]  /*1c990*/  @P1 STG.E.U16 desc[UR22][R6.64], R8 ;  /* 0x0000000806001986 */ /* 0x0001e4000c101516 */
[----:B0-----:R-:W-:Y:S01]  /*1c9a0*/  PRMT R8, R72, 0x7632, R8 ;  /* 0x0000763248087816 */ /* 0x001fe20000000008 */
[----:B------:R-:W-:-:S05]  /*1c9b0*/  IMAD.WIDE R6, R0, 0x2, R4 ;  /* 0x0000000200067825 */ /* 0x000fca00078e0204 */
[----:B------:R0:W-:Y:S02]  /*1c9c0*/  @P0 STG.E.U16 desc[UR22][R6.64], R8 ;  /* 0x0000000806000986 */ /* 0x0001e4000c101516 */
[----:B0-----:R-:W-:-:S05]  /*1c9d0*/  VIADD R6, R93, 0x5 ;  /* 0x000000055d067836 */ /* 0x001fca0000000000 */
[----:B------:R-:W-:Y:S01]  /*1c9e0*/  ISETP.GE.AND P0, PT, R6, UR4, PT ;  /* 0x0000000406007c0c */ /* 0x000fe2000bf06270 */
[----:B------:R-:W-:Y:S01]  /*1c9f0*/  VIADD R0, R0, UR20 ;  /* 0x0000001400007c36 */ /* 0x000fe20008000000 */
[----:B------:R-:W0:Y:S02]  /*1ca00*/  LDCU UR4, c[0x0][0x39c] ;  /* 0x00007380ff0477ac */ /* 0x000e240008000800 */
[----:B------:R-:W-:Y:S02]  /*1ca10*/  ISETP.LT.AND P1, PT, R92, UR6, !P0 ;  /* 0x000000065c007c0c */ /* 0x000fe4000c721270 */
[----:B-----5:R-:W-:Y:S01]  /*1ca20*/  ISETP.LT.AND P0, PT, R91, UR14, !P0 ;  /* 0x0000000e5b007c0c */ /* 0x020fe2000c701270 */
[C---:B------:R-:W-:Y:S01]  /*1ca30*/  IMAD.WIDE R6, R0.reuse, 0x2, R2 ;  /* 0x0000000200067825 */ /* 0x040fe200078e0202 */
[C---:B------:R-:W-:Y:S01]  /*1ca40*/  PRMT R8, R73.reuse, 0x7610, R8 ;  /* 0x0000761049087816 */ /* 0x040fe20000000008 */
[----:B------:R-:W5:Y:S01]  /*1ca50*/  LDL.LU R91, [R1+0x8b0] ;  /* 0x0008b000015b7983 */ /* 0x000f620000300800 */
[----:B------:R-:W0:Y:S01]  /*1ca60*/  LDCU UR6, c[0x0][0x398] ;  /* 0x00007300ff0677ac */ /* 0x000e220008000800 */
[----:B------:R-:W0:Y:S06]  /*1ca70*/  LDCU UR14, c[0x0][0x39c] ;  /* 0x00007380ff0e77ac */ /* 0x000e2c0008000800 */
[----:B------:R0:W-:Y:S02]  /*1ca80*/  @P1 STG.E.U16 desc[UR22][R6.64], R8 ;  /* 0x0000000806001986 */ /* 0x0001e4000c101516 */
[----:B0-----:R-:W-:Y:S01]  /*1ca90*/  PRMT R8, R73, 0x7632, R8 ;  /* 0x0000763249087816 */ /* 0x001fe20000000008 */
[----:B------:R-:W-:Y:S01]  /*1caa0*/  IMAD.WIDE R6, R0, 0x2, R4 ;  /* 0x0000000200067825 */ /* 0x000fe200078e0204 */
[----:B------:R-:W2:Y:S04]  /*1cab0*/  LDL.LU R73, [R1+0x404] ;  /* 0x0004040001497983 */ /* 0x000ea80000300800 */
[----:B------:R0:W-:Y:S02]  /*1cac0*/  @P0 STG.E.U16 desc[UR22][R6.64], R8 ;  /* 0x0000000806000986 */ /* 0x0001e4000c101516 */
[----:B0-----:R-:W-:-:S05]  /*1cad0*/  VIADD R6, R93, 0x6 ;  /* 0x000000065d067836 */ /* 0x001fca0000000000 */
[----:B------:R-:W-:Y:S01]  /*1cae0*/  ISETP.GE.AND P0, PT, R6, UR4, PT ;  /* 0x0000000406007c0c */ /* 0x000fe2000bf06270 */
[----:B------:R-:W-:Y:S01]  /*1caf0*/  VIADD R0, R0, UR20 ;  /* 0x0000001400007c36 */ /* 0x000fe20008000000 */
[----:B------:R-:W-:Y:S01]  /*1cb00*/  PRMT R8, R74, 0x7610, R8 ;  /* 0x000076104a087816 */ /* 0x000fe20000000008 */
[----:B------:R-:W0:Y:S01]  /*1cb10*/  LDCU UR4, c[0x0][0x39c] ;  /* 0x00007380ff0477ac */ /* 0x000e220008000800 */
[----:B------:R-:W-:Y:S01]  /*1cb20*/  ISETP.LT.AND P1, PT, R92, UR28, !P0 ;  /* 0x0000001c5c007c0c */ /* 0x000fe2000c721270 */
[----:B------:R-:W-:Y:S01]  /*1cb30*/  IMAD.WIDE R6, R0, 0x2, R2 ;  /* 0x0000000200067825 */ /* 0x000fe200078e0202 */
[----:B------:R-:W3:Y:S01]  /*1cb40*/  LDL.LU R92, [R1+0x8ac] ;  /* 0x0008ac00015c7983 */ /* 0x000ee20000300800 */
[----:B------:R-:W0:Y:S03]  /*1cb50*/  LDCU UR28, c[0x0][0x39c] ;  /* 0x00007380ff1c77ac */ /* 0x000e260008000800 */
[----:B------:R-:W3:Y:S04]  /*1cb60*/  LDL.S16 R70, [R1+0x366] ;  /* 0x0003660001467983 */ /* 0x000ee80000100600 */
[----:B------:R-:W3:Y:S04]  /*1cb70*/  LDL.S16 R72, [R1+0x368] ;  /* 0x0003680001487983 */ /* 0x000ee80000100600 */
[----:B------:R-:W3:Y:S04]  /*1cb80*/  LDL.LU.S16 R69, [R1+0x36a] ;  /* 0x00036a0001457983 */ /* 0x000ee80000300600 */
[----:B------:R0:W-:Y:S04]  /*1cb90*/  @P1 STG.E.U16 desc[UR22][R6.64], R8 ;  /* 0x0000000806001986 */ /* 0x0001e8000c101516 */
[----:B------:R-:W3:Y:S01]  /*1cba0*/  LDL.S16 R71, [R1+0x36c] ;  /* 0x00036c0001477983 */ /* 0x000ee20000100600 */
[----:B0-----:R-:W-:-:S03]  /*1cbb0*/  PRMT R8, R74, 0x7632, R8 ;  /* 0x000076324a087816 */ /* 0x001fc60000000008 */
[----:B------:R-:W3:Y:S01]  /*1cbc0*/  LDL.LU R74, [R1+0x400] ;  /* 0x00040000014a7983 */ /* 0x000ee20000300800 */
[----:B------:R-:W-:-:S04]  /*1cbd0*/  IMAD.WIDE R6, R0, 0x2, R4 ;  /* 0x0000000200067825 */ /* 0x000fc800078e0204 */
[----:B------:R-:W-:Y:S01]  /*1cbe0*/  VIADD R0, R0, UR20 ;  /* 0x0000001400007c36 */ /* 0x000fe20008000000 */
[----:B--2---:R-:W-:Y:S01]  /*1cbf0*/  ISETP.LT.AND P0, PT, R73, UR30, !P0 ;  /* 0x0000001e49007c0c */ /* 0x004fe2000c701270 */
[----:B------:R-:W0:-:S12]  /*1cc00*/  LDCU UR30, c[0x0][0x39c] ;  /* 0x00007380ff1e77ac */ /* 0x000e180008000800 */
[----:B------:R2:W-:Y:S02]  /*1cc10*/  @P0 STG.E.U16 desc[UR22][R6.64], R8 ;  /* 0x0000000806000986 */ /* 0x0005e4000c101516 */
[----:B--2---:R-:W-:-:S05]  /*1cc20*/  VIADD R6, R93, 0x7 ;  /* 0x000000075d067836 */ /* 0x004fca0000000000 */
[----:B------:R-:W-:Y:S01]  /*1cc30*/  ISETP.GE.AND P0, PT, R6, UR4, PT ;  /* 0x0000000406007c0c */ /* 0x000fe2000bf06270 */
[----:B------:R-:W2:Y:S01]  /*1cc40*/  LDCU UR4, c[0x0][0x39c] ;  /* 0x00007380ff0477ac */ /* 0x000ea20008000800 */
[----:B------:R-:W-:Y:S01]  /*1cc50*/  PRMT R8, R75, 0x7610, R8 ;  /* 0x000076104b087816 */ /* 0x000fe20000000008 */
[----:B------:R-:W-:Y:S01]  /*1cc60*/  IMAD.WIDE R6, R0, 0x2, R2 ;  /* 0x0000000200067825 */ /* 0x000fe200078e0202 */
[----:B---3--:R-:W-:Y:S01]  /*1cc70*/  ISETP.LT.AND P1, PT, R74, UR6, !P0 ;  /* 0x000000064a007c0c */ /* 0x008fe2000c721270 */
[----:B------:R-:W3:Y:S01]  /*1cc80*/  LDCU UR6, c[0x0][0x398] ;  /* 0x00007300ff0677ac */ /* 0x000ee20008000800 */
[----:B----4-:R-:W-:Y:S01]  /*1cc90*/  ISETP.LT.AND P0, PT, R73, UR8, !P0 ;  /* 0x0000000849007c0c */ /* 0x010fe2000c701270 */
[----:B------:R-:W4:Y:S10]  /*1cca0*/  LDCU UR8, c[0x0][0x398] ;  /* 0x00007300ff0877ac */ /* 0x000f340008000800 */
[----:B------:R0:W-:Y:S02]  /*1ccb0*/  @P1 STG.E.U16 desc[UR22][R6.64], R8 ;  /* 0x0000000806001986 */ /* 0x0001e4000c101516 */
[----:B0-----:R-:W-:Y:S01]  /*1ccc0*/  PRMT R8, R75, 0x7632, R8 ;  /* 0x000076324b087816 */ /* 0x001fe20000000008 */
[----:B------:R-:W-:Y:S01]  /*1ccd0*/  IMAD.WIDE R6, R0, 0x2, R4 ;  /* 0x0000000200067825 */ /* 0x000fe200078e0204 */
[----:B------:R-:W5:Y:S04]  /*1cce0*/  LDL.LU.S16 R75, [R1+0x364] ;  /* 0x00036400014b7983 */ /* 0x000f680000300600 */
[----:B------:R0:W-:Y:S02]  /*1ccf0*/  @P0 STG.E.U16 desc[UR22][R6.64], R8 ;  /* 0x0000000806000986 */ /* 0x0001e4000c101516 */
[----:B0-----:R-:W-:-:S05]  /*1cd00*/  VIADD R6, R93, 0x8 ;  /* 0x000000085d067836 */ /* 0x001fca0000000000 */
[----:B--2---:R-:W-:Y:S01]  /*1cd10*/  ISETP.GE.AND P0, PT, R6, UR4, PT ;  /* 0x0000000406007c0c */ /* 0x004fe2000bf06270 */
[----:B------:R-:W-:Y:S01]  /*1cd20*/  VIADD R0, R0, UR20 ;  /* 0x0000001400007c36 */ /* 0x000fe20008000000 */
[----:B------:R-:W0:Y:S02]  /*1cd30*/  LDCU UR4, c[0x0][0x39c] ;  /* 0x00007380ff0477ac */ /* 0x000e240008000800 */
[----:B---3--:R-:W-:Y:S02]  /*1cd40*/  ISETP.LT.AND P1, PT, R74, UR6, !P0 ;  /* 0x000000064a007c0c */ /* 0x008fe4000c721270 */
[----:B----4-:R-:W-:Y:S01]  /*1cd50*/  ISETP.LT.AND P0, PT, R73, UR8, !P0 ;  /* 0x0000000849007c0c */ /* 0x010fe2000c701270 */
[----:B------:R-:W-:Y:S01]  /*1cd60*/  IMAD.WIDE R6, R0, 0x2, R2 ;  /* 0x0000000200067825 */ /* 0x000fe200078e0202 */
[C---:B------:R-:W-:Y:S01]  /*1cd70*/  PRMT R8, R76.reuse, 0x7610, R8 ;  /* 0x000076104c087816 */ /* 0x040fe20000000008 */
[----:B------:R-:W2:Y:S01]  /*1cd80*/  LDCU UR6, c[0x0][0x398] ;  /* 0x00007300ff0677ac */ /* 0x000ea20008000800 */
[----:B------:R-:W3:Y:S07]  /*1cd90*/  LDCU UR8, c[0x0][0x398] ;  /* 0x00007300ff0877ac */ /* 0x000eee0008000800 */
[----:B------:R4:W-:Y:S02]  /*1cda0*/  @P1 STG.E.U16 desc[UR22][R6.64], R8 ;  /* 0x0000000806001986 */ /* 0x0009e4000c101516 */
[----:B----4-:R-:W-:Y:S01]  /*1cdb0*/  PRMT R8, R76, 0x7632, R8 ;  /* 0x000076324c087816 */ /* 0x010fe20000000008 */
[----:B------:R-:W-:-:S05]  /*1cdc0*/  IMAD.WIDE R6, R0, 0x2, R4 ;  /* 0x0000000200067825 */ /* 0x000fca00078e0204 */
[----:B------:R4:W-:Y:S02]  /*1cdd0*/  @P0 STG.E.U16 desc[UR22][R6.64], R8 ;  /* 0x0000000806000986 */ /* 0x0009e4000c101516 */
[----:B----4-:R-:W-:-:S05]  /*1cde0*/  VIADD R6, R93, 0x9 ;  /* 0x000000095d067836 */ /* 0x010fca0000000000 */
[----:B0-----:R-:W-:Y:S01]  /*1cdf0*/  ISETP.GE.AND P0, PT, R6, UR4, PT ;  /* 0x0000000406007c0c */ /* 0x001fe2000bf06270 */
[----:B------:R-:W-:Y:S01]  /*1ce00*/  VIADD R0, R0, UR20 ;  /* 0x0000001400007c36 */ /* 0x000fe20008000000 */
[----:B------:R-:W0:Y:S02]  /*1ce10*/  LDCU UR4, c[0x0][0x39c] ;  /* 0x00007380ff0477ac */ /* 0x000e240008000800 */
[----:B--2---:R-:W-:Y:S02]  /*1ce20*/  ISETP.LT.AND P1, PT, R74, UR6, !P0 ;  /* 0x000000064a007c0c */ /* 0x004fe4000c721270 */
[----:B---3--:R-:W-:Y:S01]  /*1ce30*/  ISETP.LT.AND P0, PT, R73, UR8, !P0 ;  /* 0x0000000849007c0c */ /* 0x008fe2000c701270 */
[C---:B------:R-:W-:Y:S01]  /*1ce40*/  IMAD.WIDE R6, R0.reuse, 0x2, R2 ;  /* 0x0000000200067825 */ /* 0x040fe200078e0202 */
        /* <DEDUP_REMOVED lines=136> */
[----:B------:R-:W-:Y:S01]  /*1d6d0*/  PRMT R8, R87, 0x7610, R8 ;  /* 0x0000761057087816 */ /* 0x000fe20000000008 */
[----:B------:R-:W0:Y:S01]  /*1d6e0*/  LDCU UR4, c[0x0][0x39c] ;  /* 0x00007380ff0477ac */ /* 0x000e220008000800 */
[----:B--2---:R-:W-:Y:S02]  /*1d6f0*/  ISETP.LT.AND P1, PT, R74, UR6, !P0 ;  /* 0x000000064a007c0c */ /* 0x004fe4000c721270 */
[----:B---3--:R-:W-:Y:S01]  /*1d700*/  ISETP.LT.AND P0, PT, R73, UR8, !P0 ;  /* 0x0000000849007c0c */ /* 0x008fe2000c701270 */
[----:B------:R-:W-:Y:S01]  /*1d710*/  IMAD.WIDE R6, R0, 0x2, R2 ;  /* 0x0000000200067825 */ /* 0x000fe200078e0202 */
[C---:B-----5:R-:W-:Y:S01]  /*1d720*/  PRMT R11, R91.reuse, 0x7610, R11 ;  /* 0x000076105b0b7816 */ /* 0x060fe2000000000b */
[----:B------:R-:W2:Y:S01]  /*1d730*/  LDCU UR8, c[0x0][0x398] ;  /* 0x00007300ff0877ac */ /* 0x000ea20008000800 */
[----:B------:R-:W-:-:S02]  /*1d740*/  PRMT R10, R91, 0x7632, R10 ;  /* 0x000076325b0a7816 */ /* 0x000fc4000000000a */
[----:B------:R-:W-:Y:S01]  /*1d750*/  PRMT R67, R92, 0x7632, R67 ;  /* 0x000076325c437816 */ /* 0x000fe20000000043 */
[----:B------:R-:W3:Y:S04]  /*1d760*/  LDCU UR6, c[0x0][0x398] ;  /* 0x00007300ff0677ac */ /* 0x000ee80008000800 */
[----:B------:R4:W-:Y:S02]  /*1d770*/  @P1 STG.E.U16 desc[UR22][R6.64], R8 ;  /* 0x0000000806001986 */ /* 0x0009e4000c101516 */
[----:B----4-:R-:W-:Y:S01]  /*1d780*/  PRMT R8, R87, 0x7632, R8 ;  /* 0x0000763257087816 */ /* 0x010fe20000000008 */
[----:B------:R-:W-:-:S05]  /*1d790*/  IMAD.WIDE R6, R0, 0x2, R4 ;  /* 0x0000000200067825 */ /* 0x000fca00078e0204 */
[----:B------:R4:W-:Y:S02]  /*1d7a0*/  @P0 STG.E.U16 desc[UR22][R6.64], R8 ;  /* 0x0000000806000986 */ /* 0x0009e4000c101516 */
[----:B----4-:R-:W-:-:S05]  /*1d7b0*/  VIADD R6, R93, 0x14 ;  /* 0x000000145d067836 */ /* 0x010fca0000000000 */
[----:B------:R-:W-:Y:S01]  /*1d7c0*/  ISETP.GE.AND P0, PT, R6, UR38, PT ;  /* 0x0000002606007c0c */ /* 0x000fe2000bf06270 */
[----:B------:R-:W-:Y:S01]  /*1d7d0*/  VIADD R0, R0, UR20 ;  /* 0x0000001400007c36 */ /* 0x000fe20008000000 */
[----:B------:R-:W-:Y:S01]  /*1d7e0*/  PRMT R8, R88, 0x7610, R8 ;  /* 0x0000761058087816 */ /* 0x000fe20000000008 */
[----:B------:R-:W4:Y:S01]  /*1d7f0*/  LDCU UR38, c[0x0][0x39c] ;  /* 0x00007380ff2677ac */ /* 0x000f220008000800 */
[----:B------:R-:W-:Y:S01]  /*1d800*/  ISETP.LT.AND P1, PT, R74, UR56, !P0 ;  /* 0x000000384a007c0c */ /* 0x000fe2000c721270 */
[----:B------:R-:W-:Y:S01]  /*1d810*/  IMAD.WIDE R6, R0, 0x2, R2 ;  /* 0x0000000200067825 */ /* 0x000fe200078e0202 */
[----:B------:R-:W-:Y:S01]  /*1d820*/  ISETP.LT.AND P3, PT, R73, UR44, !P0 ;  /* 0x0000002c49007c0c */ /* 0x000fe2000c761270 */
[----:B------:R-:W5:Y:S01]  /*1d830*/  LDCU UR56, c[0x0][0x398] ;  /* 0x00007300ff3877ac */ /* 0x000f620008000800 */
[----:B------:R-:W0:Y:S09]  /*1d840*/  LDCU UR44, c[0x0][0x398] ;  /* 0x00007300ff2c77ac */ /* 0x000e320008000800 */
[----:B------:R0:W-:Y:S02]  /*1d850*/  @P1 STG.E.U16 desc[UR22][R6.64], R8 ;  /* 0x0000000806001986 */ /* 0x0001e4000c101516 */
[----:B0-----:R-:W-:-:S05]  /*1d860*/  VIADD R6, R93, 0x15 ;  /* 0x000000155d067836 */ /* 0x001fca0000000000 */
[----:B------:R-:W-:Y:S01]  /*1d870*/  ISETP.GE.AND P2, PT, R6, UR28, PT ;  /* 0x0000001c06007c0c */ /* 0x000fe2000bf46270 */
[----:B------:R-:W-:Y:S01]  /*1d880*/  VIADD R6, R93, 0x16 ;  /* 0x000000165d067836 */ /* 0x000fe20000000000 */
[----:B------:R-:W-:Y:S01]  /*1d890*/  PRMT R8, R88, 0x7632, R8 ;  /* 0x0000763258087816 */ /* 0x000fe20000000008 */
[----:B------:R-:W0:Y:S01]  /*1d8a0*/  LDCU UR28, c[0x0][0x39c] ;  /* 0x00007380ff1c77ac */ /* 0x000e220008000800 */
[----:B------:R-:W-:Y:S02]  /*1d8b0*/  ISETP.LT.AND P0, PT, R74, UR47, !P2 ;  /* 0x0000002f4a007c0c */ /* 0x000fe4000d701270 */
[----:B------:R-:W-:Y:S01]  /*1d8c0*/  ISETP.GE.AND P1, PT, R6, UR71, PT ;  /* 0x0000004706007c0c */ /* 0x000fe2000bf26270 */
[C---:B------:R-:W-:Y:S01]  /*1d8d0*/  IMAD.WIDE R6, R0.reuse, 0x2, R4 ;  /* 0x0000000200067825 */ /* 0x040fe200078e0204 */
[----:B------:R-:W-:Y:S01]  /*1d8e0*/  ISETP.LT.AND P2, PT, R73, UR43, !P2 ;  /* 0x0000002b49007c0c */ /* 0x000fe2000d741270 */
[----:B------:R-:W0:Y:S02]  /*1d8f0*/  LDCU UR43, c[0x0][0x39c] ;  /* 0x00007380ff2b77ac */ /* 0x000e240008000800 */
[----:B------:R-:W-:Y:S01]  /*1d900*/  VIADD R0, R0, UR20 ;  /* 0x0000001400007c36 */ /* 0x000fe20008000000 */
[----:B------:R1:W-:Y:S01]  /*1d910*/  @P3 STG.E.U16 desc[UR22][R6.64], R8 ;  /* 0x0000000806003986 */ /* 0x0003e2000c101516 */
[----:B------:R-:W-:Y:S01]  /*1d920*/  ISETP.LT.AND P4, PT, R74, UR37, !P1 ;  /* 0x000000254a007c0c */ /* 0x000fe2000cf81270 */
[----:B------:R-:W0:Y:S01]  /*1d930*/  LDCU UR47, c[0x0][0x398] ;  /* 0x00007300ff2f77ac */ /* 0x000e220008000800 */
[----:B------:R-:W0:Y:S01]  /*1d940*/  LDCU UR71, c[0x0][0x398] ;  /* 0x00007300ff4777ac */ /* 0x000e220008000800 */
[----:B-1----:R-:W-:Y:S01]  /*1d950*/  VIADD R8, R93, 0x17 ;  /* 0x000000175d087836 */ /* 0x002fe20000000000 */
[----:B------:R-:W1:Y:S01]  /*1d960*/  LDCU UR37, c[0x0][0x398] ;  /* 0x00007300ff2577ac */ /* 0x000e620008000800 */
[----:B------:R-:W-:-:S03]  /*1d970*/  IMAD.WIDE R6, R0, 0x2, R2 ;  /* 0x0000000200067825 */ /* 0x000fc600078e0202 */
[----:B------:R-:W-:Y:S01]  /*1d980*/  ISETP.GE.AND P3, PT, R8, UR4, PT ;  /* 0x0000000408007c0c */ /* 0x000fe2000bf66270 */
[----:B------:R-:W-:Y:S01]  /*1d990*/  VIADD R8, R93, 0x18 ;  /* 0x000000185d087836 */ /* 0x000fe20000000000 */
[----:B------:R0:W-:Y:S01]  /*1d9a0*/  @P0 STG.E.U16 desc[UR22][R6.64], R9 ;  /* 0x0000000906000986 */ /* 0x0001e2000c101516 */
[----:B------:R-:W-:Y:S01]  /*1d9b0*/  ISETP.LT.AND P1, PT, R73, UR39, !P1 ;  /* 0x0000002749007c0c */ /* 0x000fe2000cf21270 */
[----:B------:R-:W1:Y:S02]  /*1d9c0*/  LDCU UR4, c[0x0][0x39c] ;  /* 0x00007380ff0477ac */ /* 0x000e640008000800 */
[----:B------:R-:W-:Y:S02]  /*1d9d0*/  ISETP.GE.AND P5, PT, R8, UR34, PT ;  /* 0x0000002208007c0c */ /* 0x000fe4000bfa6270 */
[----:B------:R-:W-:Y:S01]  /*1d9e0*/  PRMT R8, R90, 0x7610, R8 ;  /* 0x000076105a087816 */ /* 0x000fe20000000008 */
[----:B------:R-:W1:Y:S01]  /*1d9f0*/  LDCU UR34, c[0x0][0x39c] ;  /* 0x00007380ff2277ac */ /* 0x000e620008000800 */
[----:B0-----:R-:W-:Y:S01]  /*1da00*/  PRMT R9, R89, 0x7632, R9 ;  /* 0x0000763259097816 */ /* 0x001fe20000000009 */
[----:B------:R-:W-:Y:S01]  /*1da10*/  IMAD.WIDE R6, R0, 0x2, R4 ;  /* 0x0000000200067825 */ /* 0x000fe200078e0204 */
[----:B------:R-:W-:Y:S01]  /*1da20*/  ISETP.LT.AND P0, PT, R74, UR12, !P3 ;  /* 0x0000000c4a007c0c */ /* 0x000fe2000df01270 */
[----:B------:R-:W0:Y:S02]  /*1da30*/  LDCU UR39, c[0x0][0x398] ;  /* 0x00007300ff2777ac */ /* 0x000e240008000800 */
[----:B------:R-:W-:Y:S01]  /*1da40*/  VIADD R0, R0, UR20 ;  /* 0x0000001400007c36 */ /* 0x000fe20008000000 */
[----:B------:R1:W-:Y:S01]  /*1da50*/  @P2 STG.E.U16 desc[UR22][R6.64], R9 ;  /* 0x0000000906002986 */ /* 0x0003e2000c101516 */
[----:B------:R-:W-:Y:S01]  /*1da60*/  ISETP.LT.AND P3, PT, R73, UR70, !P3 ;  /* 0x0000004649007c0c */ /* 0x000fe2000df61270 */
[----:B------:R-:W0:Y:S01]  /*1da70*/  LDCU UR12, c[0x0][0x398] ;  /* 0x00007300ff0c77ac */ /* 0x000e220008000800 */
[----:B-1----:R-:W-:Y:S01]  /*1da80*/  IMAD.WIDE R6, R0, 0x2, R2 ;  /* 0x0000000200067825 */ /* 0x002fe200078e0202 */
[----:B------:R-:W-:Y:S01]  /*1da90*/  PRMT R9, R90, 0x7632, R9 ;  /* 0x000076325a097816 */ /* 0x000fe20000000009 */
[----:B------:R-:W1:Y:S03]  /*1daa0*/  LDCU UR70, c[0x0][0x398] ;  /* 0x00007300ff4677ac */ /* 0x000e660008000800 */
[----:B------:R0:W-:Y:S01]  /*1dab0*/  @P4 STG.E.U16 desc[UR22][R6.64], R8 ;  /* 0x0000000806004986 */ /* 0x0001e2000c101516 */
[----:B------:R-:W-:Y:S01]  /*1dac0*/  ISETP.LT.AND P2, PT, R74, UR53, !P5 ;  /* 0x000000354a007c0c */ /* 0x000fe2000ef41270 */
[----:B------:R-:W1:Y:S01]  /*1dad0*/  LDCU UR53, c[0x0][0x398] ;  /* 0x00007300ff3577ac */ /* 0x000e620008000800 */
[----:B0-----:R-:W-:-:S04]  /*1dae0*/  IMAD.WIDE R6, R0, 0x2, R4 ;  /* 0x0000000200067825 */ /* 0x001fc800078e0204 */
[----:B------:R-:W-:Y:S01]  /*1daf0*/  VIADD R8, R93, 0x19 ;  /* 0x000000195d087836 */ /* 0x000fe20000000000 */
[----:B------:R0:W-:Y:S01]  /*1db00*/  @P1 STG.E.U16 desc[UR22][R6.64], R9 ;  /* 0x0000000906001986 */ /* 0x0001e2000c101516 */
[----:B------:R-:W-:-:S03]  /*1db10*/  VIADD R0, R0, UR20 ;  /* 0x0000001400007c36 */ /* 0x000fc60008000000 */
[----:B------:R-:W-:Y:S01]  /*1db20*/  ISETP.GE.AND P6, PT, R8, UR48, PT ;  /* 0x0000003008007c0c */ /* 0x000fe2000bfc6270 */
[----:B------:R-:W1:Y:S01]  /*1db30*/  LDCU UR48, c[0x0][0x39c] ;  /* 0x00007380ff3077ac */ /* 0x000e620008000800 */
[----:B0-----:R-:W-:Y:S02]  /*1db40*/  VIADD R6, R93, 0x1a ;  /* 0x0000001a5d067836 */ /* 0x001fe40000000000 */
[----:B------:R-:W-:-:S03]  /*1db50*/  IMAD.WIDE R8, R0, 0x2, R2 ;  /* 0x0000000200087825 */ /* 0x000fc600078e0202 */
[----:B------:R-:W-:Y:S01]  /*1db60*/  ISETP.GE.AND P4, PT, R6, UR10, PT ;  /* 0x0000000a06007c0c */ /* 0x000fe2000bf86270 */
[C---:B------:R-:W-:Y:S01]  /*1db70*/  IMAD.WIDE R6, R0.reuse, 0x2, R4 ;  /* 0x0000000200067825 */ /* 0x040fe200078e0204 */
[----:B------:R0:W-:Y:S01]  /*1db80*/  @P0 STG.E.U16 desc[UR22][R8.64], R11 ;  /* 0x0000000b08000986 */ /* 0x0001e2000c101516 */
[----:B------:R-:W-:Y:S01]  /*1db90*/  ISETP.LT.AND P5, PT, R73, UR54, !P5 ;  /* 0x0000003649007c0c */ /* 0x000fe2000efa1270 */
[----:B------:R-:W1:Y:S01]  /*1dba0*/  LDCU UR10, c[0x0][0x39c] ;  /* 0x00007380ff0a77ac */ /* 0x000e620008000800 */
[----:B------:R-:W-:Y:S01]  /*1dbb0*/  VIADD R0, R0, UR20 ;  /* 0x0000001400007c36 */ /* 0x000fe20008000000 */
[----:B------:R2:W-:Y:S01]  /*1dbc0*/  @P3 STG.E.U16 desc[UR22][R6.64], R10 ;  /* 0x0000000a06003986 */ /* 0x0005e2000c101516 */
[----:B------:R-:W-:Y:S01]  /*1dbd0*/  ISETP.LT.AND P1, PT, R74, UR60, !P6 ;  /* 0x0000003c4a007c0c */ /* 0x000fe2000f721270 */
[----:B------:R-:W1:Y:S01]  /*1dbe0*/  LDCU UR54, c[0x0][0x398] ;  /* 0x00007300ff3677ac */ /* 0x000e620008000800 */
[----:B0-----:R-:W-:Y:S01]  /*1dbf0*/  PRMT R9, R92, 0x7610, R9 ;  /* 0x000076105c097816 */ /* 0x001fe20000000009 */
[----:B------:R-:W-:-:S02]  /*1dc00*/  VIADD R8, R93, 0x1b ;  /* 0x0000001b5d087836 */ /* 0x000fc40000000000 */
[C---:B--2---:R-:W-:Y:S01]  /*1dc10*/  IMAD.WIDE R6, R0.reuse, 0x2, R2 ;  /* 0x0000000200067825 */ /* 0x044fe200078e0202 */
[----:B------:R-:W-:Y:S01]  /*1dc20*/  ISETP.LT.AND P6, PT, R73, UR69, !P6 ;  /* 0x0000004549007c0c */ /* 0x000fe2000f7c1270 */
[----:B------:R-:W0:Y:S03]  /*1dc30*/  LDCU UR60, c[0x0][0x398] ;  /* 0x00007300ff3c77ac */ /* 0x000e260008000800 */
[----:B------:R2:W-:Y:S01]  /*1dc40*/  @P2 STG.E.U16 desc[UR22][R6.64], R9 ;  /* 0x0000000906002986 */ /* 0x0005e2000c101516 */
[----:B------:R-:W-:Y:S01]  /*1dc50*/  IMAD.WIDE R10, R0, 0x2, R4 ;  /* 0x00000002000a7825 */ /* 0x000fe200078e0204 */
[----:B------:R-:W-:Y:S01]  /*1dc60*/  ISETP.GE.AND P3, PT, R8, UR52, PT ;  /* 0x0000003408007c0c */ /* 0x000fe2000bf66270 */
[----:B------:R-:W0:Y:S03]  /*1dc70*/  LDCU UR52, c[0x0][0x39c] ;  /* 0x00007380ff3477ac */ /* 0x000e260008000800 */
[----:B------:R1:W-:Y:S01]  /*1dc80*/  @P5 STG.E.U16 desc[UR22][R10.64], R67 ;  /* 0x000000430a005986 */ /* 0x0003e2000c101516 */
[----:B------:R-:W-:Y:S01]  /*1dc90*/  ISETP.LT.AND P0, PT, R74, UR8, !P4 ;  /* 0x000000084a007c0c */ /* 0x000fe2000e701270 */
[----:B------:R-:W0:Y:S01]  /*1dca0*/  LDCU UR69, c[0x0][0x398] ;  /* 0x00007300ff4577ac */ /* 0x000e220008000800 */
[----:B--2---:R-:W-:Y:S01]  /*1dcb0*/  VIADD R6, R0, UR20 ;  /* 0x0000001400067c36 */ /* 0x004fe20008000000 */
[----:B------:R-:W-:Y:S01]  /*1dcc0*/  PRMT R7, R75, 0x7610, R7 ;  /* 0x000076104b077816 */ /* 0x000fe20000000007 */
[----:B------:R-:W2:Y:S02]  /*1dcd0*/  LDCU UR8, c[0x0][0x398] ;  /* 0x00007300ff0877ac */ /* 0x000ea40008000800 */
[----:B------:R-:W-:Y:S01]  /*1dce0*/  IMAD.WIDE R8, R6, 0x2, R2 ;  /* 0x0000000206087825 */ /* 0x000fe200078e0202 */
[----:B-1----:R-:W-:-:S02]  /*1dcf0*/  PRMT R67, R70, 0x7610, R67 ;  /* 0x0000761046437816 */ /* 0x002fc40000000043 */
[----:B------:R-:W2:Y:S04]  /*1dd00*/  LDL.LU.S16 R70, [R1+0x36e] ;  /* 0x00036e0001467983 */ /* 0x000ea80000300600 */
[----:B------:R1:W-:Y:S04]  /*1dd10*/  @P1 STG.E.U16 desc[UR22][R8.64], R7 ;  /* 0x0000000708001986 */ /* 0x0003e8000c101516 */
[----:B------:R-:W3:Y:S01]  /*1dd20*/  LDL.S16 R75, [R1+0x370] ;  /* 0x00037000014b7983 */ /* 0x000ee20000100600 */
[----:B-1----:R-:W-:-:S05]  /*1dd30*/  IMAD.WIDE R8, R6, 0x2, R4 ;  /* 0x0000000206087825 */ /* 0x002fca00078e0204 */
[----:B------:R1:W-:Y:S02]  /*1dd40*/  @P6 STG.E.U16 desc[UR22][R8.64], R67 ;  /* 0x0000004308006986 */ /* 0x0003e4000c101516 */
[----:B-1----:R-:W-:Y:S02]  /*1dd50*/  PRMT R67, R69, 0x7610, R67 ;  /* 0x0000761045437816 */ /* 0x002fe40000000043 */
[----:B------:R-:W3:Y:S01]  /*1dd60*/  LDL.LU.S16 R69, [R1+0x372] ;  /* 0x0003720001457983 */ /* 0x000ee20000300600 */
[----:B------:R-:W-:Y:S01]  /*1dd70*/  VIADD R0, R93, 0x1c ;  /* 0x0000001c5d007836 */ /* 0x000fe20000000000 */
[----:B------:R-:W-:Y:S01]  /*1dd80*/  ISETP.LT.AND P4, PT, R73, UR61, !P4 ;  /* 0x0000003d49007c0c */ /* 0x000fe2000e781270 */
[----:B------:R-:W-:Y:S01]  /*1dd90*/  VIADD R10, R93, 0x1d ;  /* 0x0000001d5d0a7836 */ /* 0x000fe20000000000 */
[----:B------:R-:W-:Y:S01]  /*1dda0*/  PRMT R11, R72, 0x7610, R11 ;  /* 0x00007610480b7816 */ /* 0x000fe2000000000b */
[----:B------:R-:W1:Y:S01]  /*1ddb0*/  LDCU UR61, c[0x0][0x398] ;  /* 0x00007300ff3d77ac */ /* 0x000e620008000800 */
[----:B------:R-:W-:Y:S01]  /*1ddc0*/  ISETP.GE.AND P5, PT, R0, UR59, PT ;  /* 0x0000003b00007c0c */ /* 0x000fe2000bfa6270 */
[----:B------:R-:W-:Y:S01]  /*1ddd0*/  VIADD R0, R6, UR20 ;  /* 0x0000001406007c36 */ /* 0x000fe20008000000 */
[----:B------:R-:W-:Y:S01]  /*1dde0*/  ISETP.LT.AND P2, PT, R74, UR29, !P3 ;  /* 0x0000001d4a007c0c */ /* 0x000fe2000df41270 */
[----:B------:R-:W4:Y:S01]  /*1ddf0*/  LDL.S16 R72, [R1+0x374] ;  /* 0x0003740001487983 */ /* 0x000f220000100600 */
[----:B------:R-:W-:Y:S01]  /*1de00*/  ISETP.GE.AND P6, PT, R10, UR32, PT ;  /* 0x000000200a007c0c */ /* 0x000fe2000bfc6270 */
[----:B------:R-:W-:Y:S01]  /*1de10*/  IMAD.WIDE R6, R0, 0x2, R2 ;  /* 0x0000000200067825 */ /* 0x000fe200078e0202 */
[----:B------:R-:W-:Y:S01]  /*1de20*/  ISETP.LT.AND P3, PT, R73, UR68, !P3 ;  /* 0x0000004449007c0c */ /* 0x000fe2000df61270 */
[----:B------:R-:W0:Y:S03]  /*1de30*/  LDCU UR59, c[0x0][0x39c] ;  /* 0x00007380ff3b77ac */ /* 0x000e260008000800 */
[----:B------:R1:W-:Y:S01]  /*1de40*/  @P0 STG.E.U16 desc[UR22][R6.64], R11 ;  /* 0x0000000b06000986 */ /* 0x0003e2000c101516 */
[----:B------:R-:W-:Y:S01]  /*1de50*/  ISETP.LT.AND P1, PT, R74, UR45, !P5 ;  /* 0x0000002d4a007c0c */ /* 0x000fe2000ef21270 */
[----:B------:R-:W0:Y:S01]  /*1de60*/  LDCU UR29, c[0x0][0x398] ;  /* 0x00007300ff1d77ac */ /* 0x000e220008000800 */
[----:B------:R-:W0:Y:S01]  /*1de70*/  LDCU UR32, c[0x0][0x39c] ;  /* 0x00007380ff2077ac */ /* 0x000e220008000800 */
[----:B------:R-:W0:Y:S01]  /*1de80*/  LDCU UR68, c[0x0][0x398] ;  /* 0x00007300ff4477ac */ /* 0x000e220008000800 */
[----:B-1----:R-:W-:-:S02]  /*1de90*/  VIADD R6, R0, UR20 ;  /* 0x0000001400067c36 */ /* 0x002fc40008000000 */
[----:B------:R-:W-:Y:S01]  /*1dea0*/  IMAD.WIDE R10, R0, 0x2, R4 ;  /* 0x00000002000a7825 */ /* 0x000fe200078e0204 */
[----:B------:R-:W-:Y:S01]  /*1deb0*/  PRMT R7, R71, 0x7610, R7 ;  /* 0x0000761047077816 */ /* 0x000fe20000000007 */
[----:B------:R-:W1:Y:S02]  /*1dec0*/  LDCU UR45, c[0x0][0x398] ;  /* 0x00007300ff2d77ac */ /* 0x000e640008000800 */
[C---:B------:R-:W-:Y:S01]  /*1ded0*/  IMAD.WIDE R8, R6.reuse, 0x2, R2 ;  /* 0x0000000206087825 */ /* 0x040fe200078e0202 */
[----:B------:R-:W-:Y:S04]  /*1dee0*/  @P4 STG.E.U16 desc[UR22][R10.64], R67 ;  /* 0x000000430a004986 */ /* 0x000fe8000c101516 */
[----:B------:R0:W-:Y:S02]  /*1def0*/  @P2 STG.E.U16 desc[UR22][R8.64], R7 ;  /* 0x0000000708002986 */ /* 0x0001e4000c101516 */
[----:B0-----:R-:W-:Y:S01]  /*1df00*/  IMAD.WIDE R8, R6, 0x2, R4 ;  /* 0x0000000206087825 */ /* 0x001fe200078e0204 */
[----:B--2---:R-:W-:-:S02]  /*1df10*/  PRMT R67, R70, 0x7610, R67 ;  /* 0x0000761046437816 */ /* 0x004fc40000000043 */
[----:B------:R-:W2:Y:S04]  /*1df20*/  LDL.LU.S16 R70, [R1+0x376] ;  /* 0x0003760001467983 */ /* 0x000ea80000300600 */
[----:B------:R3:W-:Y:S04]  /*1df30*/  @P3 STG.E.U16 desc[UR22][R8.64], R67 ;  /* 0x0000004308003986 */ /* 0x0007e8000c101516 */
[----:B------:R-:W5:Y:S01]  /*1df40*/  LDL.S16 R71, [R1+0x378] ;  /* 0x0003780001477983 */ /* 0x000f620000100600 */
[----:B---3--:R-:W-:-:S03]  /*1df50*/  PRMT R67, R69, 0x7610, R67 ;  /* 0x0000761045437816 */ /* 0x008fc60000000043 */
[----:B------:R-:W3:Y:S01]  /*1df60*/  LDL.LU.S16 R69, [R1+0x37a] ;  /* 0x00037a0001457983 */ /* 0x000ee20000300600 */
[----:B------:R-:W-:Y:S01]  /*1df70*/  VIADD R0, R93, 0x1e ;  /* 0x0000001e5d007836 */ /* 0x000fe20000000000 */
[----:B------:R-:W-:Y:S01]  /*1df80*/  ISETP.LT.AND P5, PT, R73, UR75, !P5 ;  /* 0x0000004b49007c0c */ /* 0x000fe2000efa1270 */
[----:B------:R-:W-:Y:S01]  /*1df90*/  VIADD R10, R93, 0x1f ;  /* 0x0000001f5d0a7836 */ /* 0x000fe20000000000 */
[----:B------:R-:W-:Y:S01]  /*1dfa0*/  PRMT R11, R75, 0x7610, R11 ;  /* 0x000076104b0b7816 */ /* 0x000fe2000000000b */
[----:B------:R-:W0:Y:S01]  /*1dfb0*/  LDCU UR75, c[0x0][0x398] ;  /* 0x00007300ff4b77ac */ /* 0x000e220008000800 */
[----:B------:R-:W-:Y:S01]  /*1dfc0*/  ISETP.GE.AND P4, PT, R0, UR58, PT ;  /* 0x0000003a00007c0c */ /* 0x000fe2000bf86270 */
[----:B------:R-:W-:Y:S01]  /*1dfd0*/  VIADD R0, R6, UR20 ;  /* 0x0000001406007c36 */ /* 0x000fe20008000000 */
[----:B------:R-:W-:Y:S01]  /*1dfe0*/  ISETP.LT.AND P0, PT, R74, UR42, !P6 ;  /* 0x0000002a4a007c0c */ /* 0x000fe2000f701270 */
[----:B------:R-:W5:Y:S01]  /*1dff0*/  LDL.S16 R75, [R1+0x37c] ;  /* 0x00037c00014b7983 */ /* 0x000f620000100600 */
        /* <DEDUP_REMOVED lines=11> */
[----:B----4-:R-:W-:Y:S01]  /*1e0b0*/  PRMT R7, R72, 0x7610, R7 ;  /* 0x0000761048077816 */ /* 0x010fe20000000007 */
[----:B------:R-:W1:Y:S02]  /*1e0c0*/  LDCU UR36, c[0x0][0x398] ;  /* 0x00007300ff2477ac */ /* 0x000e640008000800 */
[C---:B------:R-:W-:Y:S01]  /*1e0d0*/  IMAD.WIDE R8, R6.reuse, 0x2, R2 ;  /* 0x0000000206087825 */ /* 0x040fe200078e0202 */
[----:B------:R-:W-:Y:S04]  /*1e0e0*/  @P5 STG.E.U16 desc[UR22][R10.64], R67 ;  /* 0x000000430a005986 */ /* 0x000fe8000c101516 */
[----:B------:R4:W-:Y:S02]  /*1e0f0*/  @P0 STG.E.U16 desc[UR22][R8.64], R7 ;  /* 0x0000000708000986 */ /* 0x0009e4000c101516 */
[----:B----4-:R-:W-:Y:S01]  /*1e100*/  IMAD.WIDE R8, R6, 0x2, R4 ;  /* 0x0000000206087825 */ /* 0x010fe200078e0204 */
[----:B--2---:R-:W-:-:S02]  /*1e110*/  PRMT R67, R70, 0x7610, R67 ;  /* 0x0000761046437816 */ /* 0x004fc40000000043 */
[----:B------:R-:W2:Y:S04]  /*1e120*/  LDL.LU.S16 R70, [R1+0x37e] ;  /* 0x00037e0001467983 */ /* 0x000ea80000300600 */
[----:B------:R3:W-:Y:S04]  /*1e130*/  @P6 STG.E.U16 desc[UR22][R8.64], R67 ;  /* 0x0000004308006986 */ /* 0x0007e8000c101516 */
[----:B------:R-:W4:Y:S01]  /*1e140*/  LDL.S16 R72, [R1+0x380] ;  /* 0x0003800001487983 */ /* 0x000f220000100600 */
[----:B---3--:R-:W-:-:S03]  /*1e150*/  PRMT R67, R69, 0x7610, R67 ;  /* 0x0000761045437816 */ /* 0x008fc60000000043 */
[----:B------:R-:W3:Y:S01]  /*1e160*/  LDL.LU.S16 R69, [R1+0x382] ;  /* 0x0003820001457983 */ /* 0x000ee20000300600 */
[----:B------:R-:W-:Y:S01]  /*1e170*/  VIADD R0, R93, 0x20 ;  /* 0x000000205d007836 */ /* 0x000fe20000000000 */
[----:B------:R-:W-:Y:S01]  /*1e180*/  ISETP.LT.AND P4, PT, R73, UR33, !P4 ;  /* 0x0000002149007c0c */ /* 0x000fe2000e781270 */
[----:B------:R-:W-:Y:S01]  /*1e190*/  VIADD R10, R93, 0x21 ;  /* 0x000000215d0a7836 */ /* 0x000fe20000000000 */
[----:B-----5:R-:W-:Y:S01]  /*1e1a0*/  PRMT R11, R71, 0x7610, R11 ;  /* 0x00007610470b7816 */ /* 0x020fe2000000000b */
[----:B------:R-:W5:Y:S01]  /*1e1b0*/  LDCU UR33, c[0x0][0x398] ;  /* 0x00007300ff2177ac */ /* 0x000f620008000800 */
        /* <DEDUP_REMOVED lines=24> */
[----:B------:R-:W2:Y:S01]  /*1e340*/  LDL.S16 R75, [R1+0x388] ;  /* 0x00038800014b7983 */ /* 0x000ea20000100600 */
[----:B---3--:R-:W-:-:S03]  /*1e350*/  PRMT R67, R69, 0x7610, R67 ;  /* 0x0000761045437816 */ /* 0x008fc60000000043 */
[----:B------:R-:W3:Y:S01]  /*1e360*/  LDL.LU.S16 R69, [R1+0x38a] ;  /* 0x00038a0001457983 */ /* 0x000ee20000300600 */
[----:B------:R-:W-:Y:S01]  /*1e370*/  VIADD R0, R93, 0x22 ;  /* 0x000000225d007836 */ /* 0x000fe20000000000 */
[----:B------:R-:W-:Y:S01]  /*1e380*/  ISETP.LT.AND P5, PT, R73, UR26, !P5 ;  /* 0x0000001a49007c0c */ /* 0x000fe2000efa1270 */
[----:B------:R-:W-:Y:S01]  /*1e390*/  VIADD R10, R93, 0x23 ;  /* 0x000000235d0a7836 */ /* 0x000fe20000000000 */
[----:B----4-:R-:W-:Y:S01]  /*1e3a0*/  PRMT R11, R72, 0x7610, R11 ;  /* 0x00007610480b7816 */ /* 0x010fe2000000000b */
[----:B------:R-:W0:Y:S01]  /*1e3b0*/  LDCU UR26, c[0x0][0x398] ;  /* 0x00007300ff1a77ac */ /* 0x000e220008000800 */
        /* <DEDUP_REMOVED lines=15> */
[----:B-----5:R-:W-:Y:S01]  /*1e4b0*/  PRMT R7, R71, 0x7610, R7 ;  /* 0x0000761047077816 */ /* 0x020fe20000000007 */
[----:B------:R-:W1:Y:S02]  /*1e4c0*/  LDCU UR66, c[0x0][0x398] ;  /* 0x00007300ff4277ac */ /* 0x000e640008000800 */
[C---:B------:R-:W-:Y:S01]  /*1e4d0*/  IMAD.WIDE R8, R6.reuse, 0x2, R2 ;  /* 0x0000000206087825 */ /* 0x040fe200078e0202 */
[----:B------:R-:W-:Y:S04]  /*1e4e0*/  @P5 STG.E.U16 desc[UR22][R10.64], R67 ;  /* 0x000000430a005986 */ /* 0x000fe8000c101516 */
[----:B------:R5:W-:Y:S02]  /*1e4f0*/  @P2 STG.E.U16 desc[UR22][R8.64], R7 ;  /* 0x0000000708002986 */ /* 0x000be4000c101516 */
[----:B-----5:R-:W-:Y:S01]  /*1e500*/  IMAD.WIDE R8, R6, 0x2, R4 ;  /* 0x0000000206087825 */ /* 0x020fe200078e0204 */
        /* <DEDUP_REMOVED lines=743> */
[----:B----4-:R-:W-:Y:S02]  /*21380*/  PRMT R11, R72, 0x7610, R11 ;  /* 0x00007610480b7816 */ /* 0x010fe4000000000b */
[----:B------:R-:W4:Y:S02]  /*21390*/  LDL.S16 R72, [R1+0x24c] ;  /* 0x00024c0001487983 */ /* 0x000f240000100600 */
[----:B------:R-:W-:Y:S01]  /*213a0*/  ISETP.GE.AND P4, PT, R0, UR43, PT ;  /* 0x0000002b00007c0c */ /* 0x000fe2000bf86270 */
[----:B------:R-:W-:Y:S01]  /*213b0*/  VIADD R0, R6, UR20 ;  /* 0x0000001406007c36 */ /* 0x000fe20008000000 */
[----:B------:R-:W-:Y:S01]  /*213c0*/  ISETP.LT.AND P5, PT, R73, UR44, !P5 ;  /* 0x0000002c49007c0c */ /* 0x000fe2000efa1270 */
[----:B------:R-:W-:Y:S01]  /*213d0*/  VIADD R10, R93, 0x53 ;  /* 0x000000535d0a7836 */ /* 0x000fe20000000000 */
[----:B------:R-:W-:Y:S01]  /*213e0*/  ISETP.LT.AND P2, PT, R74, UR47, !P6 ;  /* 0x0000002f4a007c0c */ /* 0x000fe2000f741270 */
[----:B------:R-:W-:Y:S01]  /*213f0*/  IMAD.WIDE R6, R0, 0x2, R2 ;  /* 0x0000000200067825 */ /* 0x000fe200078e0202 */
[----:B------:R-:W-:Y:S01]  /*21400*/  ISETP.LT.AND P6, PT, R73, UR71, !P6 ;  /* 0x0000004749007c0c */ /* 0x000fe2000f7c1270 */
[----:B------:R-:W0:Y:S01]  /*21410*/  LDCU UR43, c[0x0][0x39c] ;  /* 0x00007380ff2b77ac */ /* 0x000e220008000800 */
[----:B------:R-:W-:-:S02]  /*21420*/  ISETP.GE.AND P3, PT, R10, UR4, PT ;  /* 0x000000040a007c0c */ /* 0x000fc4000bf66270 */
[----:B------:R1:W-:Y:S01]  /*21430*/  @P0 STG.E.U16 desc[UR22][R6.64], R11 ;  /* 0x0000000b06000986 */ /* 0x0003e2000c101516 */
[----:B------:R-:W-:Y:S01]  /*21440*/  ISETP.LT.AND P1, PT, R74, UR37, !P4 ;  /* 0x000000254a007c0c */ /* 0x000fe2000e721270 */
[----:B------:R-:W0:Y:S01]  /*21450*/  LDCU UR4, c[0x0][0x39c] ;  /* 0x00007380ff0477ac */ /* 0x000e220008000800 */
[----:B------:R-:W0:Y:S01]  /*21460*/  LDCU UR44, c[0x0][0x398] ;  /* 0x00007300ff2c77ac */ /* 0x000e220008000800 */
[----:B------:R-:W0:Y:S01]  /*21470*/  LDCU UR47, c[0x0][0x398] ;  /* 0x00007300ff2f77ac */ /* 0x000e220008000800 */
[C---:B-1----:R-:W-:Y:S01]  /*21480*/  VIADD R6, R0.reuse, UR20 ;  /* 0x0000001400067c36 */ /* 0x042fe20008000000 */
[----:B-----5:R-:W-:Y:S01]  /*21490*/  PRMT R7, R71, 0x7610, R7 ;  /* 0x0000761047077816 */ /* 0x020fe20000000007 */
[----:B------:R-:W-:Y:S01]  /*214a0*/  IMAD.WIDE R10, R0, 0x2, R4 ;  /* 0x00000002000a7825 */ /* 0x000fe200078e0204 */
[----:B------:R-:W5:Y:S01]  /*214b0*/  LDL.LU.S16 R71, [R1+0x24e] ;  /* 0x00024e0001477983 */ /* 0x000f620000300600 */
[----:B------:R-:W-:Y:S01]  /*214c0*/  ISETP.LT.AND P0, PT, R74, UR12, !P3 ;  /* 0x0000000c4a007c0c */ /* 0x000fe2000df01270 */
[----:B------:R-:W1:Y:S01]  /*214d0*/  LDCU UR71, c[0x0][0x398] ;  /* 0x00007300ff4777ac */ /* 0x000e620008000800 */
[C---:B------:R-:W-:Y:S01]  /*214e0*/  IMAD.WIDE R8, R6.reuse, 0x2, R2 ;  /* 0x0000000206087825 */ /* 0x040fe200078e0202 */
[----:B------:R-:W-:Y:S01]  /*214f0*/  @P5 STG.E.U16 desc[UR22][R10.64], R67 ;  /* 0x000000430a005986 */ /* 0x000fe2000c101516 */
[----:B------:R-:W-:Y:S01]  /*21500*/  ISETP.LT.AND P4, PT, R73, UR39, !P4 ;  /* 0x0000002749007c0c */ /* 0x000fe2000e781270 */
[----:B------:R-:W0:Y:S02]  /*21510*/  LDCU UR37, c[0x0][0x398] ;  /* 0x00007300ff2577ac */ /* 0x000e240008000800 */
[----:B------:R1:W-:Y:S01]  /*21520*/  @P2 STG.E.U16 desc[UR22][R8.64], R7 ;  /* 0x0000000708002986 */ /* 0x0003e2000c101516 */
[----:B------:R-:W-:Y:S01]  /*21530*/  VIADD R0, R93, 0x54 ;  /* 0x000000545d007836 */ /* 0x000fe20000000000 */
[----:B------:R-:W-:Y:S01]  /*21540*/  ISETP.LT.AND P3, PT, R73, UR70, !P3 ;  /* 0x0000004649007c0c */ /* 0x000fe2000df61270 */
[----:B------:R-:W0:Y:S01]  /*21550*/  LDCU UR39, c[0x0][0x398] ;  /* 0x00007300ff2777ac */ /* 0x000e220008000800 */
[----:B------:R-:W0:Y:S01]  /*21560*/  LDCU UR12, c[0x0][0x398] ;  /* 0x00007300ff0c77ac */ /* 0x000e220008000800 */
[----:B-1----:R-:W-:Y:S01]  /*21570*/  IMAD.WIDE R8, R6, 0x2, R4 ;  /* 0x0000000206087825 */ /* 0x002fe200078e0204 */
[----:B--2---:R-:W-:-:S03]  /*21580*/  PRMT R67, R70, 0x7610, R67 ;  /* 0x0000761046437816 */ /* 0x004fc60000000043 */
[----:B------:R-:W-:Y:S01]  /*21590*/  VIADD R10, R93, 0x55 ;  /* 0x000000555d0a7836 */ /* 0x000fe20000000000 */
[----:B------:R-:W2:Y:S01]  /*215a0*/  LDL.S16 R70, [R1+0x250] ;  /* 0x0002500001467983 */ /* 0x000ea20000100600 */
[----:B------:R-:W-:Y:S01]  /*215b0*/  ISETP.GE.AND P5, PT, R0, UR34, PT ;  /* 0x0000002200007c0c */ /* 0x000fe2000bfa6270 */
[----:B------:R-:W1:Y:S02]  /*215c0*/  LDCU UR70, c[0x0][0x398] ;  /* 0x00007300ff4677ac */ /* 0x000e640008000800 */
[----:B------:R3:W-:Y:S01]  /*215d0*/  @P6 STG.E.U16 desc[UR22][R8.64], R67 ;  /* 0x0000004308006986 */ /* 0x0007e2000c101516 */
[----:B------:R-:W-:Y:S01]  /*215e0*/  VIADD R0, R6, UR20 ;  /* 0x0000001406007c36 */ /* 0x000fe20008000000 */
[----:B------:R-:W-:Y:S01]  /*215f0*/  PRMT R11, R75, 0x7610, R11 ;  /* 0x000076104b0b7816 */ /* 0x000fe2000000000b */
[----:B------:R-:W0:Y:S01]  /*21600*/  LDCU UR34, c[0x0][0x39c] ;  /* 0x00007380ff2277ac */ /* 0x000e220008000800 */
[----:B---3--:R-:W-:Y:S02]  /*21610*/  PRMT R67, R69, 0x7610, R67 ;  /* 0x0000761045437816 */ /* 0x008fe40000000043 */
[----:B------:R-:W3:Y:S01]  /*21620*/  LDL.LU.S16 R69, [R1+0x252] ;  /* 0x0002520001457983 */ /* 0x000ee20000300600 */
[----:B------:R-:W-:-:S03]  /*21630*/  IMAD.WIDE R6, R0, 0x2, R2 ;  /* 0x0000000200067825 */ /* 0x000fc600078e0202 */
[----:B------:R-:W3:Y:S04]  /*21640*/  LDL.S16 R76, [R1+0x254] ;  /* 0x00025400014c7983 */ /* 0x000ee80000100600 */
[----:B------:R4:W-:Y:S01]  /*21650*/  @P1 STG.E.U16 desc[UR22][R6.64], R11 ;  /* 0x0000000b06001986 */ /* 0x0009e2000c101516 */
[----:B------:R-:W-:Y:S01]  /*21660*/  ISETP.GE.AND P6, PT, R10, UR48, PT ;  /* 0x000000300a007c0c */ /* 0x000fe2000bfc6270 */
[----:B------:R-:W0:Y:S01]  /*21670*/  LDCU UR48, c[0x0][0x39c] ;  /* 0x00007380ff3077ac */ /* 0x000e220008000800 */
[----:B----4-:R-:W-:Y:S02]  /*21680*/  PRMT R7, R72, 0x7610, R7 ;  /* 0x0000761048077816 */ /* 0x010fe40000000007 */
[----:B------:R-:W4:Y:S01]  /*21690*/  LDL.LU.S16 R72, [R1+0x256] ;  /* 0x0002560001487983 */ /* 0x000f220000300600 */
[----:B------:R-:W-:-:S03]  /*216a0*/  IMAD.WIDE R10, R0, 0x2, R4 ;  /* 0x00000002000a7825 */ /* 0x000fc600078e0204 */
[----:B------:R-:W4:Y:S01]  /*216b0*/  LDL.S16 R75, [R1+0x258] ;  /* 0x00025800014b7983 */ /* 0x000f220000100600 */
[----:B------:R-:W-:-:S03]  /*216c0*/  VIADD R6, R0, UR20 ;  /* 0x0000001400067c36 */ /* 0x000fc60008000000 */
[----:B------:R5:W-:Y:S01]  /*216d0*/  @P4 STG.E.U16 desc[UR22][R10.64], R67 ;  /* 0x000000430a004986 */ /* 0x000be2000c101516 */
[C---:B------:R-:W-:Y:S01]  /*216e0*/  IMAD.WIDE R8, R6.reuse, 0x2, R2 ;  /* 0x0000000206087825 */ /* 0x040fe200078e0202 */
[----:B-----5:R-:W-:Y:S02]  /*216f0*/  PRMT R67, R71, 0x7610, R67 ;  /* 0x0000761047437816 */ /* 0x020fe40000000043 */
[----:B------:R-:W5:Y:S04]  /*21700*/  LDL.LU.S16 R71, [R1+0x25a] ;  /* 0x00025a0001477983 */ /* 0x000f680000300600 */
[----:B------:R0:W-:Y:S02]  /*21710*/  @P0 STG.E.U16 desc[UR22][R8.64], R7 ;  /* 0x0000000708000986 */ /* 0x0001e4000c101516 */
[----:B0-----:R-:W-:-:S05]  /*21720*/  IMAD.WIDE R8, R6, 0x2, R4 ;  /* 0x0000000206087825 */ /* 0x001fca00078e0204 */
[----:B------:R3:W-:Y:S01]  /*21730*/  @P3 STG.E.U16 desc[UR22][R8.64], R67 ;  /* 0x0000004308003986 */ /* 0x0007e2000c101516 */
[----:B--2---:R-:W-:-:S03]  /*21740*/  PRMT R11, R70, 0x7610, R11 ;  /* 0x00007610460b7816 */ /* 0x004fc6000000000b */
[----:B------:R-:W2:Y:S01]  /*21750*/  LDL.S16 R70, [R1+0x25c] ;  /* 0x00025c0001467983 */ /* 0x000ea20000100600 */
[----:B---3--:R-:W-:-:S03]  /*21760*/  PRMT R67, R69, 0x7610, R67 ;  /* 0x0000761045437816 */ /* 0x008fc60000000043 */
[----:B------:R-:W3:Y:S01]  /*21770*/  LDL.LU.S16 R69, [R1+0x25e] ;  /* 0x00025e0001457983 */ /* 0x000ee20000300600 */
[C---:B------:R-:W-:Y:S01]  /*21780*/  VIADD R0, R93.reuse, 0x56 ;  /* 0x000000565d007836 */ /* 0x040fe20000000000 */
[----:B------:R-:W-:Y:S01]  /*21790*/  ISETP.LT.AND P2, PT, R74, UR53, !P5 ;  /* 0x000000354a007c0c */ /* 0x000fe2000ef41270 */
[----:B------:R-:W-:-:S03]  /*217a0*/  VIADD R10, R93, 0x57 ;  /* 0x000000575d0a7836 */ /* 0x000fc60000000000 */
[----:B------:R-:W-:Y:S01]  /*217b0*/  ISETP.GE.AND P4, PT, R0, UR10, PT ;  /* 0x0000000a00007c0c */ /* 0x000fe2000bf86270 */
[----:B------:R-:W-:Y:S01]  /*217c0*/  VIADD R0, R6, UR20 ;  /* 0x0000001406007c36 */ /* 0x000fe20008000000 */
[C---:B------:R-:W-:Y:S01]  /*217d0*/  ISETP.LT.AND P5, PT, R73.reuse, UR54, !P5 ;  /* 0x0000003649007c0c */ /* 0x040fe2000efa1270 */
[----:B------:R-:W0:Y:S02]  /*217e0*/  LDCU UR10, c[0x0][0x39c] ;  /* 0x00007380ff0a77ac */ /* 0x000e240008000800 */
[----:B------:R-:W-:Y:S01]  /*217f0*/  IMAD.WIDE R6, R0, 0x2, R2 ;  /* 0x0000000200067825 */ /* 0x000fe200078e0202 */
[----:B------:R-:W-:Y:S01]  /*21800*/  ISETP.LT.AND P1, PT, R74, UR60, !P6 ;  /* 0x0000003c4a007c0c */ /* 0x000fe2000f721270 */
[----:B------:R-:W0:Y:S03]  /*21810*/  LDCU UR53, c[0x0][0x398] ;  /* 0x00007300ff3577ac */ /* 0x000e260008000800 */
[----:B------:R1:W-:Y:S01]  /*21820*/  @P2 STG.E.U16 desc[UR22][R6.64], R11 ;  /* 0x0000000b06002986 */ /* 0x0003e2000c101516 */
[----:B------:R-:W-:Y:S01]  /*21830*/  ISETP.LT.AND P6, PT, R73, UR69, !P6 ;  /* 0x0000004549007c0c */ /* 0x000fe2000f7c1270 */
[----:B------:R-:W0:Y:S01]  /*21840*/  LDCU UR54, c[0x0][0x398] ;  /* 0x00007300ff3677ac */ /* 0x000e220008000800 */
[----:B------:R-:W-:-:S02]  /*21850*/  ISETP.GE.AND P3, PT, R10, UR52, PT ;  /* 0x000000340a007c0c */ /* 0x000fc4000bf66270 */
[----:B----4-:R-:W-:Y:S01]  /*21860*/  PRMT R68, R72, 0x7610, R68 ;  /* 0x0000761048447816 */ /* 0x010fe20000000044 */
[----:B------:R-:W4:Y:S01]  /*21870*/  LDCU UR52, c[0x0][0x39c] ;  /* 0x00007380ff3477ac */ /* 0x000f220008000800 */
[----:B------:R-:W4:Y:S01]  /*21880*/  LDL.S16 R72, [R1+0x260] ;  /* 0x0002600001487983 */ /* 0x000f220000100600 */
[----:B------:R-:W-:Y:S01]  /*21890*/  ISETP.LT.AND P0, PT, R74, UR8, !P4 ;  /* 0x000000084a007c0c */ /* 0x000fe2000e701270 */
[----:B------:R-:W0:Y:S01]  /*218a0*/  LDCU UR60, c[0x0][0x398] ;  /* 0x00007300ff3c77ac */ /* 0x000e220008000800 */
[C---:B-1----:R-:W-:Y:S02]  /*218b0*/  VIADD R6, R0.reuse, UR20 ;  /* 0x0000001400067c36 */ /* 0x042fe40008000000 */
[----:B------:R-:W-:Y:S01]  /*218c0*/  IMAD.WIDE R10, R0, 0x2, R4 ;  /* 0x00000002000a7825 */ /* 0x000fe200078e0204 */
[----:B------:R-:W-:Y:S01]  /*218d0*/  PRMT R0, R76, 0x7610, R0 ;  /* 0x000076104c007816 */ /* 0x000fe20000000000 */
[----:B------:R-:W1:Y:S02]  /*218e0*/  LDCU UR69, c[0x0][0x398] ;  /* 0x00007300ff4577ac */ /* 0x000e640008000800 */
[----:B------:R-:W-:Y:S01]  /*218f0*/  IMAD.WIDE R8, R6, 0x2, R2 ;  /* 0x0000000206087825 */ /* 0x000fe200078e0202 */
[----:B------:R-:W-:Y:S03]  /*21900*/  @P5 STG.E.U16 desc[UR22][R10.64], R67 ;  /* 0x000000430a005986 */ /* 0x000fe6000c101516 */
[----:B------:R-:W-:Y:S01]  /*21910*/  VIADD R7, R93, 0x58 ;  /* 0x000000585d077836 */ /* 0x000fe20000000000 */
[----:B------:R0:W-:Y:S01]  /*21920*/  @P1 STG.E.U16 desc[UR22][R8.64], R0 ;  /* 0x0000000008001986 */ /* 0x0001e2000c101516 */
[----:B------:R-:W-:Y:S01]  /*21930*/  ISETP.LT.AND P4, PT, R73, UR61, !P4 ;  /* 0x0000003d49007c0c */ /* 0x000fe2000e781270 */
[----:B------:R-:W1:Y:S02]  /*21940*/  LDCU UR8, c[0x0][0x398] ;  /* 0x00007300ff0877ac */ /* 0x000e640008000800 */
[----:B------:R-:W-:-:S02]  /*21950*/  ISETP.GE.AND P5, PT, R7, UR59, PT ;  /* 0x0000003b07007c0c */ /* 0x000fc4000bfa6270 */
[----:B------:R-:W-:Y:S01]  /*21960*/  ISETP.LT.AND P2, PT, R74, UR29, !P3 ;  /* 0x0000001d4a007c0c */ /* 0x000fe2000df41270 */
[----:B------:R-:W1:Y:S01]  /*21970*/  LDCU UR59, c[0x0][0x39c] ;  /* 0x00007380ff3b77ac */ /* 0x000e620008000800 */
[C---:B0-----:R-:W-:Y:S01]  /*21980*/  IMAD.WIDE R8, R6.reuse, 0x2, R4 ;  /* 0x0000000206087825 */ /* 0x041fe200078e0204 */
[----:B------:R-:W-:Y:S01]  /*21990*/  PRMT R67, R75, 0x7610, R67 ;  /* 0x000076104b437816 */ /* 0x000fe20000000043 */
[----:B------:R-:W0:Y:S02]  /*219a0*/  LDCU UR61, c[0x0][0x398] ;  /* 0x00007300ff3d77ac */ /* 0x000e240008000800 */
[----:B------:R-:W-:Y:S01]  /*219b0*/  VIADD R0, R6, UR20 ;  /* 0x0000001406007c36 */ /* 0x000fe20008000000 */
[----:B------:R5:W-:Y:S01]  /*219c0*/  @P6 STG.E.U16 desc[UR22][R8.64], R68 ;  /* 0x0000004408006986 */ /* 0x000be2000c101516 */
[----:B------:R-:W-:Y:S01]  /*219d0*/  VIADD R10, R93, 0x59 ;  /* 0x000000595d0a7836 */ /* 0x000fe20000000000 */
[----:B------:R-:W0:Y:S01]  /*219e0*/  LDCU UR29, c[0x0][0x398] ;  /* 0x00007300ff1d77ac */ /* 0x000e220008000800 */
[----:B------:R-:W-:-:S04]  /*219f0*/  IMAD.WIDE R6, R0, 0x2, R2 ;  /* 0x0000000200067825 */ /* 0x000fc800078e0202 */
[----:B------:R-:W-:Y:S01]  /*21a00*/  VIADD R11, R93, 0x5a ;  /* 0x0000005a5d0b7836 */ /* 0x000fe20000000000 */
[----:B-----5:R-:W-:Y:S02]  /*21a10*/  PRMT R68, R71, 0x7610, R68 ;  /* 0x0000761047447816 */ /* 0x020fe40000000044 */
[----:B------:R-:W5:Y:S04]  /*21a20*/  LDL.LU.S16 R71, [R1+0x262] ;  /* 0x0002620001477983 */ /* 0x000f680000300600 */
[----:B------:R-:W5:Y:S01]  /*21a30*/  LDL.S16 R76, [R1+0x264] ;  /* 0x00026400014c7983 */ /* 0x000f620000100600 */
[----:B------:R-:W-:Y:S01]  /*21a40*/  ISETP.GE.AND P1, PT, R10, UR32, PT ;  /* 0x000000200a007c0c */ /* 0x000fe2000bf26270 */
[----:B------:R-:W0:Y:S02]  /*21a50*/  LDCU UR32, c[0x0][0x398] ;  /* 0x00007300ff2077ac */ /* 0x000e240008000800 */
[----:B------:R2:W-:Y:S01]  /*21a60*/  @P0 STG.E.U16 desc[UR22][R6.64], R67 ;  /* 0x0000004306000986 */ /* 0x0005e2000c101516 */
[----:B------:R-:W-:Y:S01]  /*21a70*/  ISETP.GE.AND P6, PT, R11, UR58, PT ;  /* 0x0000003a0b007c0c */ /* 0x000fe2000bfc6270 */
[----:B------:R-:W-:Y:S01]  /*21a80*/  IMAD.WIDE R10, R0, 0x2, R4 ;  /* 0x00000002000a7825 */ /* 0x000fe200078e0204 */
[----:B------:R-:W-:Y:S01]  /*21a90*/  ISETP.LT.AND P3, PT, R73, UR68, !P3 ;  /* 0x0000004449007c0c */ /* 0x000fe2000df61270 */
[----:B------:R-:W0:Y:S03]  /*21aa0*/  LDCU UR68, c[0x0][0x398] ;  /* 0x00007300ff4477ac */ /* 0x000e260008000800 */
[----:B------:R3:W-:Y:S01]  /*21ab0*/  @P4 STG.E.U16 desc[UR22][R10.64], R68 ;  /* 0x000000440a004986 */ /* 0x0007e2000c101516 */
[----:B------:R-:W0:Y:S01]  /*21ac0*/  LDCU UR58, c[0x0][0x398] ;  /* 0x00007300ff3a77ac */ /* 0x000e220008000800 */
[----:B--2---:R-:W-:-:S02]  /*21ad0*/  PRMT R67, R70, 0x7610, R67 ;  /* 0x0000761046437816 */ /* 0x004fc40000000043 */
[----:B------:R-:W2:Y:S04]  /*21ae0*/  LDL.LU.S16 R70, [R1+0x266] ;  /* 0x0002660001467983 */ /* 0x000ea80000300600 */
[----:B------:R-:W2:Y:S01]  /*21af0*/  LDL.S16 R75, [R1+0x268] ;  /* 0x00026800014b7983 */ /* 0x000ea20000100600 */
[----:B---3--:R-:W-:-:S03]  /*21b00*/  PRMT R11, R69, 0x7610, R11 ;  /* 0x00007610450b7816 */ /* 0x008fc6000000000b */
[----:B------:R-:W3:Y:S01]  /*21b10*/  LDL.LU.S16 R69, [R1+0x26a] ;  /* 0x00026a0001457983 */ /* 0x000ee20000300600 */
[----:B------:R-:W-:-:S04]  /*21b20*/  VIADD R6, R0, UR20 ;  /* 0x0000001400067c36 */ /* 0x000fc80008000000 */
[----:B------:R-:W-:-:S04]  /*21b30*/  IMAD.WIDE R8, R6, 0x2, R2 ;  /* 0x0000000206087825 */ /* 0x000fc800078e0202 */
[C---:B------:R-:W-:Y:S01]  /*21b40*/  VIADD R0, R93.reuse, 0x5c ;  /* 0x0000005c5d007836 */ /* 0x040fe20000000000 */
[----:B------:R0:W-:Y:S01]  /*21b50*/  @P2 STG.E.U16 desc[UR22][R8.64], R67 ;  /* 0x0000004308002986 */ /* 0x0001e2000c101516 */
[----:B------:R-:W-:Y:S01]  /*21b60*/  ISETP.LT.AND P2, PT, R74, UR45, !P5 ;  /* 0x0000002d4a007c0c */ /* 0x000fe2000ef41270 */
[----:B------:R-:W-:Y:S02]  /*21b70*/  VIADD R7, R93, 0x5b ;  /* 0x0000005b5d077836 */ /* 0x000fe40000000000 */
[----:B------:R-:W-:Y:S01]  /*21b80*/  ISETP.GE.AND P4, PT, R0, UR50, PT ;  /* 0x0000003200007c0c */ /* 0x000fe2000bf86270 */
[----:B------:R-:W-:Y:S01]  /*21b90*/  VIADD R0, R6, UR20 ;  /* 0x0000001406007c36 */ /* 0x000fe20008000000 */
[----:B------:R-:W-:Y:S01]  /*21ba0*/  ISETP.LT.AND P5, PT, R73, UR75, !P5 ;  /* 0x0000004b49007c0c */ /* 0x000fe2000efa1270 */
[----:B------:R-:W1:Y:S01]  /*21bb0*/  LDCU UR45, c[0x0][0x398] ;  /* 0x00007300ff2d77ac */ /* 0x000e620008000800 */
[----:B------:R-:W-:Y:S02]  /*21bc0*/  ISETP.GE.AND P0, PT, R7, UR46, PT ;  /* 0x0000002e07007c0c */ /* 0x000fe4000bf06270 */
[----:B----4-:R-:W-:Y:S01]  /*21bd0*/  PRMT R10, R72, 0x7610, R10 ;  /* 0x00007610480a7816 */ /* 0x010fe2000000000a */
[----:B0-----:R-:W-:Y:S01]  /*21be0*/  IMAD.WIDE R8, R6, 0x2, R4 ;  /* 0x0000000206087825 */ /* 0x001fe200078e0204 */
[----:B------:R-:W4:Y:S01]  /*21bf0*/  LDL.S16 R72, [R1+0x26c] ;  /* 0x00026c0001487983 */ /* 0x000f220000100600 */
[----:B------:R-:W0:Y:S02]  /*21c00*/  LDCU UR46, c[0x0][0x39c] ;  /* 0x00007380ff2e77ac */ /* 0x000e240008000800 */
[----:B------:R-:W-:Y:S01]  /*21c10*/  IMAD.WIDE R6, R0, 0x2, R2 ;  /* 0x0000000200067825 */ /* 0x000fe200078e0202 */
[----:B------:R1:W-:Y:S01]  /*21c20*/  @P3 STG.E.U16 desc[UR22][R8.64], R11 ;  /* 0x0000000b08003986 */ /* 0x0003e2000c101516 */
[----:B------:R-:W-:Y:S01]  /*21c30*/  ISETP.LT.AND P3, PT, R74, UR42, !P1 ;  /* 0x0000002a4a007c0c */ /* 0x000fe2000cf61270 */
[----:B------:R-:W0:Y:S02]  /*21c40*/  LDCU UR42, c[0x0][0x39c] ;  /* 0x00007380ff2a77ac */ /* 0x000e240008000800 */
[----:B------:R0:W-:Y:S01]  /*21c50*/  @P2 STG.E.U16 desc[UR22][R6.64], R10 ;  /* 0x0000000a06002986 */ /* 0x0001e2000c101516 */
[----:B------:R-:W-:Y:S01]  /*21c60*/  ISETP.LT.AND P1, PT, R73, UR41, !P1 ;  /* 0x0000002949007c0c */ /* 0x000fe2000cf21270 */
[----:B------:R-:W2:Y:S01]  /*21c70*/  LDCU UR50, c[0x0][0x398] ;  /* 0x00007300ff3277ac */ /* 0x000ea20008000800 */
[----:B------:R-:W2:Y:S01]  /*21c80*/  LDCU UR41, c[0x0][0x398] ;  /* 0x00007300ff2977ac */ /* 0x000ea20008000800 */
[----:B-1----:R-:W-:-:S02]  /*21c90*/  VIADD R8, R93, 0x5d ;  /* 0x0000005d5d087836 */ /* 0x002fc40000000000 */
[----:B0-----:R-:W-:-:S03]  /*21ca0*/  VIADD R6, R0, UR20 ;  /* 0x0000001400067c36 */ /* 0x001fc60008000000 */
[----:B------:R-:W-:Y:S01]  /*21cb0*/  ISETP.GE.AND P2, PT, R8, UR65, PT ;  /* 0x0000004108007c0c */ /* 0x000fe2000bf46270 */
[----:B------:R-:W-:Y:S01]  /*21cc0*/  IMAD.WIDE R10, R0, 0x2, R4 ;  /* 0x00000002000a7825 */ /* 0x000fe200078e0204 */
[----:B------:R-:W0:Y:S03]  /*21cd0*/  LDCU UR65, c[0x0][0x398] ;  /* 0x00007300ff4177ac */ /* 0x000e260008000800 */
[----:B------:R-:W-:Y:S01]  /*21ce0*/  IMAD.WIDE R8, R6, 0x2, R2 ;  /* 0x0000000206087825 */ /* 0x000fe200078e0202 */
[----:B-----5:R-:W-:Y:S02]  /*21cf0*/  PRMT R7, R71, 0x7610, R7 ;  /* 0x0000761047077816 */ /* 0x020fe40000000007 */
[----:B------:R-:W5:Y:S01]  /*21d00*/  LDL.LU.S16 R71, [R1+0x26e] ;  /* 0x00026e0001477983 */ /* 0x000f620000300600 */
[----:B------:R-:W-:-:S03]  /*21d10*/  PRMT R0, R76, 0x7610, R0 ;  /* 0x000076104c007816 */ /* 0x000fc60000000000 */
[----:B------:R-:W-:Y:S04]  /*21d20*/  @P5 STG.E.U16 desc[UR22][R10.64], R7 ;  /* 0x000000070a005986 */ /* 0x000fe8000c101516 */
[----:B------:R1:W-:Y:S02]  /*21d30*/  @P3 STG.E.U16 desc[UR22][R8.64], R0 ;  /* 0x0000000008003986 */ /* 0x0003e4000c101516 */
[----:B-1----:R-:W-:Y:S01]  /*21d40*/  IMAD.WIDE R8, R6, 0x2, R4 ;  /* 0x0000000206087825 */ /* 0x002fe200078e0204 */
[----:B--2---:R-:W-:Y:S02]  /*21d50*/  PRMT R67, R70, 0x7610, R67 ;  /* 0x0000761046437816 */ /* 0x004fe40000000043 */
[----:B------:R-:W2:Y:S04]  /*21d60*/  LDL.S16 R70, [R1+0x270] ;  /* 0x0002700001467983 */ /* 0x000ea80000100600 */
[----:B------:R3:W-:Y:S02]  /*21d70*/  @P1 STG.E.U16 desc[UR22][R8.64], R67 ;  /* 0x0000004308001986 */ /* 0x0007e4000c101516 */
[----:B---3--:R-:W-:-:S02]  /*21d80*/  PRMT R67, R69, 0x7610, R67 ;  /* 0x0000761045437816 */ /* 0x008fc40000000043 */
[----:B------:R-:W3:Y:S01]  /*21d90*/  LDL.LU.S16 R69, [R1+0x272] ;  /* 0x0002720001457983 */ /* 0x000ee20000300600 */
[----:B------:R-:W-:Y:S01]  /*21da0*/  ISETP.LT.AND P5, PT, R74, UR36, !P6 ;  /* 0x000000244a007c0c */ /* 0x000fe2000f7a1270 */
[----:B------:R-:W-:Y:S01]  /*21db0*/  VIADD R0, R6, UR20 ;  /* 0x0000001406007c36 */ /* 0x000fe20008000000 */
[----:B------:R-:W-:Y:S01]  /*21dc0*/  PRMT R11, R75, 0x7610, R11 ;  /* 0x000076104b0b7816 */ /* 0x000fe2000000000b */
[----:B------:R-:W-:Y:S01]  /*21dd0*/  VIADD R10, R93, 0x5e ;  /* 0x0000005e5d0a7836 */ /* 0x000fe20000000000 */
[----:B------:R-:W3:Y:S01]  /*21de0*/  LDL.S16 R76, [R1+0x274] ;  /* 0x00027400014c7983 */ /* 0x000ee20000100600 */
[----:B------:R-:W-:Y:S01]  /*21df0*/  IMAD.WIDE R6, R0, 0x2, R2 ;  /* 0x0000000200067825 */ /* 0x000fe200078e0202 */
[----:B------:R-:W-:Y:S01]  /*21e00*/  ISETP.LT.AND P6, PT, R73, UR33, !P6 ;  /* 0x0000002149007c0c */ /* 0x000fe2000f7c1270 */
[----:B------:R-:W1:Y:S01]  /*21e10*/  LDCU UR36, c[0x0][0x39c] ;  /* 0x00007380ff2477ac */ /* 0x000e620008000800 */
[----:B------:R-:W-:Y:S01]  /*21e20*/  ISETP.GE.AND P3, PT, R10, UR30, PT ;  /* 0x0000001e0a007c0c */ /* 0x000fe2000bf66270 */
[----:B------:R-:W0:Y:S04]  /*21e30*/  LDCU UR30, c[0x0][0x398] ;  /* 0x00007300ff1e77ac */ /* 0x000e280008000800 */
[----:B------:R1:W-:Y:S01]  /*21e40*/  @P5 STG.E.U16 desc[UR22][R6.64], R11 ;  /* 0x0000000b06005986 */ /* 0x0003e2000c101516 */
[----:B------:R-:W-:Y:S01]  /*21e50*/  ISETP.LT.AND P5, PT, R74, UR24, !P0 ;  /* 0x000000184a007c0c */ /* 0x000fe2000c7a1270 */
[----:B------:R-:W0:Y:S01]  /*21e60*/  LDCU UR24, c[0x0][0x39c] ;  /* 0x00007380ff1877ac */ /* 0x000e220008000800 */
[----:B------:R-:W0:Y:S01]  /*21e70*/  LDCU UR33, c[0x0][0x398] ;  /* 0x00007300ff2177ac */ /* 0x000e220008000800 */
[----:B-1----:R-:W-:-:S02]  /*21e80*/  VIADD R6, R0, UR20 ;  /* 0x0000001400067c36 */ /* 0x002fc40008000000 */
[----:B------:R-:W-:Y:S01]  /*21e90*/  IMAD.WIDE R10, R0, 0x2, R4 ;  /* 0x00000002000a7825 */ /* 0x000fe200078e0204 */
[----:B----4-:R-:W-:Y:S02]  /*21ea0*/  PRMT R0, R72, 0x7610, R0 ;  /* 0x0000761048007816 */ /* 0x010fe40000000000 */
[----:B------:R-:W4:Y:S01]  /*21eb0*/  LDL.LU.S16 R72, [R1+0x276] ;  /* 0x0002760001487983 */ /* 0x000f220000300600 */
[----:B------:R-:W-:Y:S01]  /*21ec0*/  ISETP.LT.AND P0, PT, R73, UR57, !P0 ;  /* 0x0000003949007c0c */ /* 0x000fe2000c701270 */
[C---:B------:R-:W-:Y:S01]  /*21ed0*/  IMAD.WIDE R8, R6.reuse, 0x2, R2 ;  /* 0x0000000206087825 */ /* 0x040fe200078e0202 */
[----:B------:R-:W1:Y:S01]  /*21ee0*/  LDCU UR57, c[0x0][0x398] ;  /* 0x00007300ff3977ac */ /* 0x000e620008000800 */
[----:B------:R-:W-:Y:S04]  /*21ef0*/  @P6 STG.E.U16 desc[UR22][R10.64], R67 ;  /* 0x000000430a006986 */ /* 0x000fe8000c101516 */
[----:B------:R-:W4:Y:S04]  /*21f00*/  LDL.S16 R75, [R1+0x278] ;  /* 0x00027800014b7983 */ /* 0x000f280000100600 */
[----:B------:R0:W-:Y:S02]  /*21f10*/  @P5 STG.E.U16 desc[UR22][R8.64], R0 ;  /* 0x0000000008005986 */ /* 0x0001e4000c101516 */
[----:B0-----:R-:W-:Y:S01]  /*21f20*/  IMAD.WIDE R8, R6, 0x2, R4 ;  /* 0x0000000206087825 */ /* 0x001fe200078e0204 */
[----:B-----5:R-:W-:-:S02]  /*21f30*/  PRMT R67, R71, 0x7610, R67 ;  /* 0x0000761047437816 */ /* 0x020fc40000000043 */
[----:B------:R-:W5:Y:S04]  /*21f40*/  LDL.LU.S16 R71, [R1+0x27a] ;  /* 0x00027a0001477983 */ /* 0x000f680000300600 */
[----:B------:R3:W-:Y:S01]  /*21f50*/  @P0 STG.E.U16 desc[UR22][R8.64], R67 ;  /* 0x0000004308000986 */ /* 0x0007e2000c101516 */
[----:B--2---:R-:W-:-:S03]  /*21f60*/  PRMT R11, R70, 0x7610, R11 ;  /* 0x00007610460b7816 */ /* 0x004fc6000000000b */
[----:B------:R-:W2:Y:S01]  /*21f70*/  LDL.S16 R70, [R1+0x27c] ;  /* 0x00027c0001467983 */ /* 0x000ea20000100600 */
[----:B---3--:R-:W-:-:S03]  /*21f80*/  PRMT R67, R69, 0x7610, R67 ;  /* 0x0000761045437816 */ /* 0x008fc60000000043 */
[----:B------:R-:W3:Y:S01]  /*21f90*/  LDL.LU.S16 R69, [R1+0x27e] ;  /* 0x00027e0001457983 */ /* 0x000ee20000300600 */
[----:B------:R-:W-:Y:S01]  /*21fa0*/  ISETP.LT.AND P6, PT, R74, UR67, !P4 ;  /* 0x000000434a007c0c */ /* 0x000fe2000e7c1270 */
[----:B------:R-:W-:Y:S02]  /*21fb0*/  VIADD R7, R93, 0x5f ;  /* 0x0000005f5d077836 */ /* 0x000fe40000000000 */
[----:B------:R-:W-:Y:S01]  /*21fc0*/  VIADD R0, R6, UR20 ;  /* 0x0000001406007c36 */ /* 0x000fe20008000000 */
[----:B------:R-:W-:Y:S01]  /*21fd0*/  ISETP.LT.AND P4, PT, R73, UR26, !P4 ;  /* 0x0000001a49007c0c */ /* 0x000fe2000e781270 */
[----:B------:R-:W-:Y:S01]  /*21fe0*/  VIADD R10, R93, 0x60 ;  /* 0x000000605d0a7836 */ /* 0x000fe20000000000 */
[----:B------:R-:W-:Y:S01]  /*21ff0*/  ISETP.GE.AND P1, PT, R7, UR49, PT ;  /* 0x0000003107007c0c */ /* 0x000fe2000bf26270 */
[----:B------:R-:W-:Y:S01]  /*22000*/  IMAD.WIDE R6, R0, 0x2, R2 ;  /* 0x0000000200067825 */ /* 0x000fe200078e0202 */
[----:B------:R-:W0:Y:S02]  /*22010*/  LDCU UR49, c[0x0][0x398] ;  /* 0x00007300ff3177ac */ /* 0x000e240008000800 */
[----:B------:R-:W-:Y:S01]  /*22020*/  ISETP.GE.AND P5, PT, R10, UR14, PT ;  /* 0x0000000e0a007c0c */ /* 0x000fe2000bfa6270 */
[----:B------:R-:W0:Y:S02]  /*22030*/  LDCU UR14, c[0x0][0x39c] ;  /* 0x00007380ff0e77ac */ /* 0x000e240008000800 */
[----:B------:R1:W-:Y:S01]  /*22040*/  @P6 STG.E.U16 desc[UR22][R6.64], R11 ;  /* 0x0000000b06006986 */ /* 0x0003e2000c101516 */
[----:B------:R-:W-:-:S02]  /*22050*/  ISETP.LT.AND P6, PT, R74, UR31, !P2 ;  /* 0x0000001f4a007c0c */ /* 0x000fc4000d7c1270 */
[----:B------:R-:W-:Y:S01]  /*22060*/  ISETP.LT.AND P2, PT, R73, UR51, !P2 ;  /* 0x0000003349007c0c */ /* 0x000fe2000d741270 */
[----:B------:R-:W0:Y:S01]  /*22070*/  LDCU UR26, c[0x0][0x398] ;  /* 0x00007300ff1a77ac */ /* 0x000e220008000800 */
[----:B------:R-:W0:Y:S01]  /*22080*/  LDCU UR31, c[0x0][0x398] ;  /* 0x00007300ff1f77ac */ /* 0x000e220008000800 */
[C---:B-1----:R-:W-:Y:S01]  /*22090*/  IMAD.WIDE R10, R0.reuse, 0x2, R4 ;  /* 0x00000002000a7825 */ /* 0x042fe200078e0204 */
[----:B------:R-:W1:Y:S03]  /*220a0*/  LDCU UR51, c[0x0][0x398] ;  /* 0x00007300ff3377ac */ /* 0x000e660008000800 */
[----:B------:R-:W-:Y:S01]  /*220b0*/  VIADD R6, R0, UR20 ;  /* 0x0000001400067c36 */ /* 0x000fe20008000000 */
[----:B------:R-:W-:Y:S01]  /*220c0*/  PRMT R0, R76, 0x7610, R0 ;  /* 0x000076104c007816 */ /* 0x000fe20000000000 */
[----:B------:R4:W-:Y:S01]  /*220d0*/  @P4 STG.E.U16 desc[UR22][R10.64], R67 ;  /* 0x000000430a004986 */ /* 0x0009e2000c101516 */
[----:B------:R-:W0:Y:S01]  /*220e0*/  LDCU UR67, c[0x0][0x398] ;  /* 0x00007300ff4377ac */ /* 0x000e220008000800 */
[----:B------:R-:W-:Y:S01]  /*220f0*/  IMAD.WIDE R8, R6, 0x2, R2 ;  /* 0x0000000206087825 */ /* 0x000fe200078e0202 */
[----:B------:R-:W-:-:S03]  /*22100*/  ISETP.LT.AND P4, PT, R74, UR66, !P3 ;  /* 0x000000424a007c0c */ /* 0x000fc6000df81270 */
[C---:B------:R-:W-:Y:S01]  /*22110*/  VIADD R7, R93.reuse, 0x61 ;  /* 0x000000615d077836 */ /* 0x040fe20000000000 */
[----:B------:R0:W-:Y:S01]  /*22120*/  @P6 STG.E.U16 desc[UR22][R8.64], R0 ;  /* 0x0000000008006986 */ /* 0x0001e2000c101516 */
[----:B----4-:R-:W-:Y:S01]  /*22130*/  PRMT R67, R72, 0x7610, R67 ;  /* 0x0000761048437816 */ /* 0x010fe20000000043 */
[----:B------:R-:W-:Y:S02]  /*22140*/  VIADD R10, R93, 0x62 ;  /* 0x000000625d0a7836 */ /* 0x000fe40000000000 */
[----:B------:R-:W4:Y:S01]  /*22150*/  LDL.S16 R72, [R1+0x280] ;  /* 0x0002800001487983 */ /* 0x000f220000100600 */
[----:B------:R-:W-:Y:S01]  /*22160*/  ISETP.GE.AND P0, PT, R7, UR35, PT ;  /* 0x0000002307007c0c */ /* 0x000fe2000bf06270 */
[----:B------:R-:W1:Y:S01]  /*22170*/  LDCU UR35, c[0x0][0x39c] ;  /* 0x00007380ff2377ac */ /* 0x000e620008000800 */
[C---:B0-----:R-:W-:Y:S01]  /*22180*/  IMAD.WIDE R8, R6.reuse, 0x2, R4 ;  /* 0x0000000206087825 */ /* 0x041fe200078e0204 */
[----:B------:R-:W-:Y:S01]  /*22190*/  PRMT R11, R75, 0x7610, R11 ;  /* 0x000076104b0b7816 */ /* 0x000fe2000000000b */
[----:B------:R-:W0:Y:S02]  /*221a0*/  LDCU UR66, c[0x0][0x398] ;  /* 0x00007300ff4277ac */ /* 0x000e240008000800 */
[----:B------:R-:W-:Y:S01]  /*221b0*/  VIADD R0, R6, UR20 ;  /* 0x0000001406007c36 */ /* 0x000fe20008000000 */
[----:B------:R5:W-:Y:S01]  /*221c0*/  @P2 STG.E.U16 desc[UR22][R8.64], R67 ;  /* 0x0000004308002986 */ /* 0x000be2000c101516 */
[----:B------:R-:W-:Y:S01]  /*221d0*/  ISETP.LT.AND P3, PT, R73, UR18, !P3 ;  /* 0x0000001249007c0c */ /* 0x000fe2000df61270 */
[----:B------:R-:W0:Y:S01]  /*221e0*/  LDCU UR18, c[0x0][0x39c] ;  /* 0x00007380ff1277ac */ /* 0x000e220008000800 */
[----:B------:R-:W-:Y:S01]  /*221f0*/  IMAD.WIDE R6, R0, 0x2, R2 ;  /* 0x0000000200067825 */ /* 0x000fe200078e0202 */
[----:B------:R-:W-:-:S04]  /*22200*/  ISETP.GE.AND P6, PT, R10, UR77, PT ;  /* 0x0000004d0a007c0c */ /* 0x000fc8000bfc6270 */
[----:B------:R0:W-:Y:S01]  /*22210*/  @P4 STG.E.U16 desc[UR22][R6.64], R11 ;  /* 0x0000000b06004986 */ /* 0x0001e2000c101516 */
[----:B-----5:R-:W-:-:S03]  /*22220*/  PRMT R67, R71, 0x7610, R67 ;  /* 0x0000761047437816 */ /* 0x020fc60000000043 */
[----:B------:R-:W5:Y:S04]  /*22230*/  LDL.LU.S16 R71, [R1+0x282] ;  /* 0x0002820001477983 */ /* 0x000f680000300600 */
[----:B------:R-:W5:Y:S01]  /*22240*/  LDL.S16 R76, [R1+0x284] ;  /* 0x00028400014c7983 */ /* 0x000f620000100600 */
[C---:B0-----:R-:W-:Y:S02]  /*22250*/  VIADD R6, R0.reuse, UR20 ;  /* 0x0000001400067c36 */ /* 0x041fe40008000000 */
[----:B------:R-:W-:-:S05]  /*22260*/  IMAD.WIDE R10, R0, 0x2, R4 ;  /* 0x00000002000a7825 */ /* 0x000fca00078e0204 */
[----:B------:R3:W-:Y:S01]  /*22270*/  @P3 STG.E.U16 desc[UR22][R10.64], R67 ;  /* 0x000000430a003986 */ /* 0x0007e2000c101516 */
[----:B--2---:R-:W-:-:S03]  /*22280*/  PRMT R0, R70, 0x7610, R0 ;  /* 0x0000761046007816 */ /* 0x004fc60000000000 */
[----:B------:R-:W2:Y:S04]  /*22290*/  LDL.LU.S16 R70, [R1+0x286] ;  /* 0x0002860001467983 */ /* 0x000ea80000300600 */
[----:B------:R-:W2:Y:S01]  /*222a0*/  LDL.S16 R75, [R1+0x288] ;  /* 0x00028800014b7983 */ /* 0x000ea20000100600 */
[----:B---3--:R-:W-:-:S03]  /*222b0*/  PRMT R67, R69, 0x7610, R67 ;  /* 0x0000761045437816 */ /* 0x008fc60000000043 */
[----:B------:R-:W3:Y:S01]  /*222c0*/  LDL.LU.S16 R69, [R1+0x28a] ;  /* 0x00028a0001457983 */ /* 0x000ee20000300600 */
[----:B------:R-:W-:Y:S01]  /*222d0*/  ISETP.LT.AND P4, PT, R74, UR74, !P1 ;  /* 0x0000004a4a007c0c */ /* 0x000fe2000cf81270 */
[----:B------:R-:W-:Y:S01]  /*222e0*/  IMAD.WIDE R8, R6, 0x2, R2 ;  /* 0x0000000206087825 */ /* 0x000fe200078e0202 */
[----:B------:R-:W-:Y:S01]  /*222f0*/  ISETP.LT.AND P1, PT, R73, UR64, !P1 ;  /* 0x0000004049007c0c */ /* 0x000fe2000cf21270 */
[----:B------:R-:W0:Y:S01]  /*22300*/  LDCU UR64, c[0x0][0x39c] ;  /* 0x00007380ff4077ac */ /* 0x000e220008000800 */
[----:B------:R-:W-:Y:S01]  /*22310*/  ISETP.LT.AND P3, PT, R74, UR40, !P5 ;  /* 0x000000284a007c0c */ /* 0x000fe2000ef61270 */
[----:B------:R-:W-:-:S08]  /*22320*/  VIADD R7, R93, 0x63 ;  /* 0x000000635d077836 */ /* 0x000fd00000000000 */
[----:B------:R0:W-:Y:S01]  /*22330*/  @P4 STG.E.U16 desc[UR22][R8.64], R0 ;  /* 0x0000000008004986 */ /* 0x0001e2000c101516 */
[----:B------:R-:W-:Y:S01]  /*22340*/  ISETP.GE.AND P2, PT, R7, UR63, PT ;  /* 0x0000003f07007c0c */ /* 0x000fe2000bf46270 */
[----:B------:R-:W-:Y:S01]  /*22350*/  VIADD R10, R93, 0x64 ;  /* 0x000000645d0a7836 */ /* 0x000fe20000000000 */
[----:B------:R-:W-:Y:S01]  /*22360*/  ISETP.LT.AND P5, PT, R73, UR16, !P5 ;  /* 0x0000001049007c0c */ /* 0x000fe2000efa1270 */
[----:B------:R-:W1:Y:S01]  /*22370*/  LDCU UR40, c[0x0][0x39c] ;  /* 0x00007380ff2877ac */ /* 0x000e620008000800 */
[C---:B0-----:R-:W-:Y:S02]  /*22380*/  VIADD R0, R6.reuse, UR20 ;  /* 0x0000001406007c36 */ /* 0x041fe40008000000 */
[----:B------:R-:W-:Y:S01]  /*22390*/  IMAD.WIDE R8, R6, 0x2, R4 ;  /* 0x0000000206087825 */ /* 0x000fe200078e0204 */
[----:B------:R-:W-:Y:S01]  /*223a0*/  ISETP.GE.AND P4, PT, R10, UR38, PT ;  /* 0x000000260a007c0c */ /* 0x000fe2000bf86270 */
[----:B------:R-:W0:Y:S02]  /*223b0*/  LDCU UR63, c[0x0][0x398] ;  /* 0x00007300ff3f77ac */ /* 0x000e240008000800 */
[----:B------:R-:W-:Y:S01]  /*223c0*/  IMAD.WIDE R6, R0, 0x2, R2 ;  /* 0x0000000200067825 */ /* 0x000fe200078e0202 */
[----:B------:R-:W-:Y:S01]  /*223d0*/  @P1 STG.E.U16 desc[UR22][R8.64], R67 ;  /* 0x0000004308001986 */ /* 0x000fe2000c101516 */
[----:B------:R-:W0:Y:S01]  /*223e0*/  LDCU UR38, c[0x0][0x398] ;  /* 0x00007300ff2677ac */ /* 0x000e220008000800 */
[----:B------:R-:W0:Y:S01]  /*223f0*/  LDCU UR16, c[0x0][0x398] ;  /* 0x00007300ff1077ac */ /* 0x000e220008000800 */
[----:B----4-:R-:W-:-:S02]  /*22400*/  PRMT R11, R72, 0x7610, R11 ;  /* 0x00007610480b7816 */ /* 0x010fc4000000000b */
[----:B------:R-:W4:Y:S04]  /*22410*/  LDL.S16 R72, [R1+0x28c] ;  /* 0x00028c0001487983 */ /* 0x000f280000100600 */
[----:B------:R0:W-:Y:S01]  /*22420*/  @P3 STG.E.U16 desc[UR22][R6.64], R11 ;  /* 0x0000000b06003986 */ /* 0x0001e2000c101516 */
[----:B------:R-:W-:Y:S02]  /*22430*/  ISETP.LT.AND P3, PT, R74, UR73, !P0 ;  /* 0x000000494a007c0c */ /* 0x000fe4000c761270 */
[----:B------:R-:W-:Y:S01]  /*22440*/  ISETP.LT.AND P0, PT, R73, UR55, !P0 ;  /* 0x0000003749007c0c */ /* 0x000fe2000c701270 */
[----:B------:R-:W1:Y:S01]  /*22450*/  LDCU UR55, c[0x0][0x398] ;  /* 0x00007300ff3777ac */ /* 0x000e620008000800 */
[C---:B0-----:R-:W-:Y:S02]  /*22460*/  VIADD R6, R0.reuse, UR20 ;  /* 0x0000001400067c36 */ /* 0x041fe40008000000 */
[----:B------:R-:W-:Y:S01]  /*22470*/  IMAD.WIDE R10, R0, 0x2, R4 ;  /* 0x00000002000a7825 */ /* 0x000fe200078e0204 */
[----:B-----5:R-:W-:-:S02]  /*22480*/  PRMT R67, R71, 0x7610, R67 ;  /* 0x0000761047437816 */ /* 0x020fc40000000043 */
[----:B------:R-:W5:Y:S01]  /*22490*/  LDL.LU.S16 R71, [R1+0x28e] ;  /* 0x00028e0001477983 */ /* 0x000f620000300600 */
[----:B------:R-:W-:Y:S01]  /*224a0*/  IMAD.WIDE R8, R6, 0x2, R2 ;  /* 0x0000000206087825 */ /* 0x000fe200078e0202 */
[----:B------:R-:W-:Y:S02]  /*224b0*/  PRMT R0, R76, 0x7610, R0 ;  /* 0x000076104c007816 */ /* 0x000fe40000000000 */
[----:B------:R-:W-:Y:S04]  /*224c0*/  @P5 STG.E.U16 desc[UR22][R10.64], R67 ;  /* 0x000000430a005986 */ /* 0x000fe8000c101516 */
[----:B------:R0:W-:Y:S02]  /*224d0*/  @P3 STG.E.U16 desc[UR22][R8.64], R0 ;  /* 0x0000000008003986 */ /* 0x0001e4000c101516 */
[----:B0-----:R-:W-:Y:S01]  /*224e0*/  IMAD.WIDE R8, R6, 0x2, R4 ;  /* 0x0000000206087825 */ /* 0x001fe200078e0204 */
[----:B--2---:R-:W-:-:S02]  /*224f0*/  PRMT R67, R70, 0x7610, R67 ;  /* 0x0000761046437816 */ /* 0x004fc40000000043 */
[----:B------:R-:W2:Y:S04]  /*22500*/  LDL.S16 R70, [R1+0x290] ;  /* 0x0002900001467983 */ /* 0x000ea80000100600 */
[----:B------:R3:W-:Y:S02]  /*22510*/  @P0 STG.E.U16 desc[UR22][R8.64], R67 ;  /* 0x0000004308000986 */ /* 0x0007e4000c101516 */
[----:B---3--:R-:W-:Y:S02]  /*22520*/  PRMT R67, R69, 0x7610, R67 ;  /* 0x0000761045437816 */ /* 0x008fe40000000043 */
[----:B------:R-:W3:Y:S01]  /*22530*/  LDL.LU.S16 R69, [R1+0x292] ;  /* 0x0002920001457983 */ /* 0x000ee20000300600 */
[----:B------:R-:W-:Y:S01]  /*22540*/  ISETP.LT.AND P5, PT, R74, UR76, !P6 ;  /* 0x0000004c4a007c0c */ /* 0x000fe2000f7a1270 */
[----:B------:R-:W-:-:S02]  /*22550*/  VIADD R7, R93, 0x65 ;  /* 0x000000655d077836 */ /* 0x000fc40000000000 */
[----:B------:R-:W-:Y:S01]  /*22560*/  VIADD R0, R6, UR20 ;  /* 0x0000001406007c36 */ /* 0x000fe20008000000 */
[----:B------:R-:W-:Y:S01]  /*22570*/  PRMT R11, R75, 0x7610, R11 ;  /* 0x000076104b0b7816 */ /* 0x000fe2000000000b */
[----:B------:R-:W-:Y:S01]  /*22580*/  VIADD R10, R93, 0x66 ;  /* 0x000000665d0a7836 */ /* 0x000fe20000000000 */
[----:B------:R-:W-:Y:S01]  /*22590*/  ISETP.GE.AND P1, PT, R7, UR28, PT ;  /* 0x0000001c07007c0c */ /* 0x000fe2000bf26270 */
[----:B------:R-:W-:Y:S01]  /*225a0*/  IMAD.WIDE R6, R0, 0x2, R2 ;  /* 0x0000000200067825 */ /* 0x000fe200078e0202 */
[----:B------:R-:W-:Y:S01]  /*225b0*/  ISETP.LT.AND P6, PT, R73, UR6, !P6 ;  /* 0x0000000649007c0c */ /* 0x000fe2000f7c1270 */
[----:B------:R-:W3:Y:S01]  /*225c0*/  LDL.S16 R76, [R1+0x294] ;  /* 0x00029400014c7983 */ /* 0x000ee20000100600 */
[----:B------:R-:W-:Y:S01]  /*225d0*/  ISETP.GE.AND P3, PT, R10, UR43, PT ;  /* 0x0000002b0a007c0c */ /* 0x000fe2000bf66270 */
[----:B------:R-:W0:Y:S02]  /*225e0*/  LDCU UR43, c[0x0][0x39c] ;  /* 0x00007380ff2b77ac */ /* 0x000e240008000800 */
[----:B------:R1:W-:Y:S01]  /*225f0*/  @P5 STG.E.U16 desc[UR22][R6.64], R11 ;  /* 0x0000000b06005986 */ /* 0x0003e2000c101516 */
[----:B------:R-:W-:Y:S01]  /*22600*/  ISETP.LT.AND P5, PT, R74, UR56, !P2 ;  /* 0x000000384a007c0c */ /* 0x000fe2000d7a1270 */
[----:B------:R-:W0:Y:S01]  /*22610*/  LDCU UR56, c[0x0][0x39c] ;  /* 0x00007380ff3877ac */ /* 0x000e220008000800 */
[----:B------:R-:W0:Y:S01]  /*22620*/  LDCU UR28, c[0x0][0x398] ;  /* 0x00007300ff1c77ac */ /* 0x000e220008000800 */
[----:B------:R-:W0:Y:S01]  /*22630*/  LDCU UR6, c[0x0][0x398] ;  /* 0x00007300ff0677ac */ /* 0x000e220008000800 */
[----:B-1----:R-:W-:-:S02]  /*22640*/  VIADD R6, R0, UR20 ;  /* 0x0000001400067c36 */ /* 0x002fc40008000000 */
[----:B------:R-:W-:Y:S01]  /*22650*/  IMAD.WIDE R10, R0, 0x2, R4 ;  /* 0x00000002000a7825 */ /* 0x000fe200078e0204 */
[----:B------:R-:W-:-:S04]  /*22660*/  ISETP.LT.AND P2, PT, R73, UR72, !P2 ;  /* 0x0000004849007c0c */ /* 0x000fc8000d741270 */
[----:B------:R5:W-:Y:S01]  /*22670*/  @P6 STG.E.U16 desc[UR22][R10.64], R67 ;  /* 0x000000430a006986 */ /* 0x000be2000c101516 */
[----:B----4-:R-:W-:-:S03]  /*22680*/  PRMT R0, R72, 0x7610, R0 ;  /* 0x0000761048007816 */ /* 0x010fc60000000000 */
[----:B------:R-:W4:Y:S01]  /*22690*/  LDL.LU.S16 R72, [R1+0x296] ;  /* 0x0002960001487983 */ /* 0x000f220000300600 */
[----:B------:R-:W-:-:S03]  /*226a0*/  IMAD.WIDE R8, R6, 0x2, R2 ;  /* 0x0000000206087825 */ /* 0x000fc600078e0202 */
[----:B------:R-:W4:Y:S04]  /*226b0*/  LDL.S16 R75, [R1+0x298] ;  /* 0x00029800014b7983 */ /* 0x000f280000100600 */
[----:B------:R1:W-:Y:S01]  /*226c0*/  @P5 STG.E.U16 desc[UR22][R8.64], R0 ;  /* 0x0000000008005986 */ /* 0x0003e2000c101516 */
[----:B-----5:R-:W-:-:S03]  /*226d0*/  PRMT R67, R71, 0x7610, R67 ;  /* 0x0000761047437816 */ /* 0x020fc60000000043 */
[----:B------:R-:W5:Y:S01]  /*226e0*/  LDL.LU.S16 R71, [R1+0x29a] ;  /* 0x00029a0001477983 */ /* 0x000f620000300600 */
[----:B-1----:R-:W-:-:S05]  /*226f0*/  IMAD.WIDE R8, R6, 0x2, R4 ;  /* 0x0000000206087825 */ /* 0x002fca00078e0204 */
        /* <DEDUP_REMOVED lines=12> */
[----:B------:R-:W1:Y:S02]  /*227c0*/  LDCU UR44, c[0x0][0x39c] ;  /* 0x00007380ff2c77ac */ /* 0x000e640008000800 */
        /* <DEDUP_REMOVED lines=11> */
[----:B------:R4:W-:Y:S02]  /*22880*/  @P4 STG.E.U16 desc[UR22][R10.64], R67 ;  /* 0x000000430a004986 */ /* 0x0009e4000c101516 */
[----:B------:R-:W-:Y:S01]  /*22890*/  IMAD.WIDE R8, R6, 0x2, R2 ;  /* 0x0000000206087825 */ /* 0x000fe200078e0202 */
[----:B------:R-:W-:Y:S01]  /*228a0*/  ISETP.LT.AND P4, PT, R74, UR37, !P3 ;  /* 0x000000254a007c0c */ /* 0x000fe2000df81270 */
[----:B------:R-:W0:Y:S02]  /*228b0*/  LDCU UR37, c[0x0][0x39c] ;  /* 0x00007380ff2577ac */ /* 0x000e240008000800 */
[----:B------:R-:W-:Y:S01]  /*228c0*/  VIADD R7, R93, 0x69 ;  /* 0x000000695d077836 */ /* 0x000fe20000000000 */
[----:B------:R1:W-:Y:S01]  /*228d0*/  @P6 STG.E.U16 desc[UR22][R8.64], R0 ;  /* 0x0000000008006986 */ /* 0x0003e2000c101516 */
[----:B----4-:R-:W-:-:S03]  /*228e0*/  PRMT R67, R72, 0x7610, R67 ;  /* 0x0000761048437816 */ /* 0x010fc60000000043 */
[----:B------:R-:W4:Y:S01]  /*228f0*/  LDL.S16 R72, [R1+0x2a0] ;  /* 0x0002a00001487983 */ /* 0x000f220000100600 */
[----:B------:R-:W-:Y:S01]  /*22900*/  ISETP.GE.AND P2, PT, R7, UR48, PT ;  /* 0x0000003007007c0c */ /* 0x000fe2000bf46270 */
[----:B------:R-:W-:Y:S01]  /*22910*/  VIADD R10, R93, 0x6a ;  /* 0x0000006a5d0a7836 */ /* 0x000fe20000000000 */
[----:B------:R-:W-:Y:S01]  /*22920*/  PRMT R11, R75, 0x7610, R11 ;  /* 0x000076104b0b7816 */ /* 0x000fe2000000000b */
[----:B------:R-:W0:Y:S01]  /*22930*/  LDCU UR48, c[0x0][0x398] ;  /* 0x00007300ff3077ac */ /* 0x000e220008000800 */
[----:B-1----:R-:W-:-:S04]  /*22940*/  IMAD.WIDE R8, R6, 0x2, R4 ;  /* 0x0000000206087825 */ /* 0x002fc800078e0204 */
[----:B------:R-:W-:Y:S01]  /*22950*/  VIADD R0, R6, UR20 ;  /* 0x0000001406007c36 */ /* 0x000fe20008000000 */
[----:B------:R5:W-:Y:S01]  /*22960*/  @P1 STG.E.U16 desc[UR22][R8.64], R67 ;  /* 0x0000004308001986 */ /* 0x000be2000c101516 */
[----:B------:R-:W-:Y:S01]  /*22970*/  ISETP.LT.AND P3, PT, R73, UR39, !P3 ;  /* 0x0000002749007c0c */ /* 0x000fe2000df61270 */
[----:B------:R-:W1:Y:S01]  /*22980*/  LDCU UR39, c[0x0][0x398] ;  /* 0x00007300ff2777ac */ /* 0x000e620008000800 */
[----:B------:R-:W-:Y:S01]  /*22990*/  IMAD.WIDE R6, R0, 0x2, R2 ;  /* 0x0000000200067825 */ /* 0x000fe200078e0202 */
[----:B------:R-:W-:Y:S01]  /*229a0*/  ISETP.GE.AND P6, PT, R10, UR10, PT ;  /* 0x0000000a0a007c0c */ /* 0x000fe2000bfc6270 */
[----:B------:R-:W0:Y:S03]  /*229b0*/  LDCU UR10, c[0x0][0x398] ;  /* 0x00007300ff0a77ac */ /* 0x000e260008000800 */
[----:B------:R1:W-:Y:S01]  /*229c0*/  @P4 STG.E.U16 desc[UR22][R6.64], R11 ;  /* 0x0000000b06004986 */ /* 0x0003e2000c101516 */
[----:B-----5:R-:W-:-:S03]  /*229d0*/  PRMT R67, R71, 0x7610, R67 ;  /* 0x0000761047437816 */ /* 0x020fc60000000043 */
[----:B------:R-:W5:Y:S04]  /*229e0*/  LDL.LU.S16 R71, [R1+0x2a2] ;  /* 0x0002a20001477983 */ /* 0x000f680000300600 */
[----:B------:R-:W5:Y:S01]  /*229f0*/  LDL.S16 R76, [R1+0x2a4] ;  /* 0x0002a400014c7983 */ /* 0x000f620000100600 */
[C---:B-1----:R-:W-:Y:S02]  /*22a00*/  VIADD R6, R0.reuse, UR20 ;  /* 0x0000001400067c36 */ /* 0x042fe40008000000 */
        /* <DEDUP_REMOVED lines=10> */
[----:B------:R-:W1:Y:S01]  /*22ab0*/  LDCU UR12, c[0x0][0x39c] ;  /* 0x00007380ff0c77ac */ /* 0x000e620008000800 */
[----:B------:R-:W-:Y:S01]  /*22ac0*/  ISETP.LT.AND P3, PT, R74, UR53, !P5 ;  /* 0x000000354a007c0c */ /* 0x000fe2000ef61270 */
[----:B------:R-:W-:-:S08]  /*22ad0*/  VIADD R7, R93, 0x6b ;  /* 0x0000006b5d077836 */ /* 0x000fd00000000000 */
[----:B------:R0:W-:Y:S01]  /*22ae0*/  @P4 STG.E.U16 desc[UR22][R8.64], R0 ;  /* 0x0000000008004986 */ /* 0x0001e2000c101516 */
[----:B------:R-:W-:Y:S01]  /*22af0*/  ISETP.GE.AND P1, PT, R7, UR52, PT ;  /* 0x0000003407007c0c */ /* 0x000fe2000bf26270 */
[----:B------:R-:W-:Y:S01]  /*22b00*/  VIADD R10, R93, 0x6c ;  /* 0x0000006c5d0a7836 */ /* 0x000fe20000000000 */
[----:B------:R-:W-:Y:S01]  /*22b10*/  ISETP.LT.AND P5, PT, R73, UR54, !P5 ;  /* 0x0000003649007c0c */ /* 0x000fe2000efa1270 */
[----:B------:R-:W1:Y:S01]  /*22b20*/  LDCU UR52, c[0x0][0x398] ;  /* 0x00007300ff3477ac */ /* 0x000e620008000800 */
        /* <DEDUP_REMOVED lines=8> */
[----:B----4-:R-:W-:-:S02]  /*22bb0*/  PRMT R11, R72, 0x7610, R11 ;  /* 0x00007610480b7816 */ /* 0x010fc4000000000b */
[----:B------:R-:W4:Y:S04]  /*22bc0*/  LDL.S16 R72, [R1+0x2ac] ;  /* 0x0002ac0001487983 */ /* 0x000f280000100600 */
[----:B------:R0:W-:Y:S01]  /*22bd0*/  @P3 STG.E.U16 desc[UR22][R6.64], R11 ;  /* 0x0000000b06003986 */ /* 0x0001e2000c101516 */
[----:B------:R-:W-:Y:S01]  /*22be0*/  ISETP.LT.AND P3, PT, R74, UR60, !P2 ;  /* 0x0000003c4a007c0c */ /* 0x000fe2000d761270 */
[----:B------:R-:W1:Y:S01]  /*22bf0*/  LDCU UR60, c[0x0][0x398] ;  /* 0x00007300ff3c77ac */ /* 0x000e620008000800 */
[----:B------:R-:W-:Y:S01]  /*22c00*/  ISETP.LT.AND P2, PT, R73, UR69, !P2 ;  /* 0x0000004549007c0c */ /* 0x000fe2000d741270 */
        /* <DEDUP_REMOVED lines=15> */
[----:B------:R-:W-:Y:S01]  /*22d00*/  VIADD R7, R93, 0x6d ;  /* 0x0000006d5d077836 */ /* 0x000fe20000000000 */
[----:B------:R-:W-:Y:S01]  /*22d10*/  PRMT R11, R75, 0x7610, R11 ;  /* 0x000076104b0b7816 */ /* 0x000fe2000000000b */
[----:B------:R-:W-:Y:S01]  /*22d20*/  VIADD R0, R6, UR20 ;  /* 0x0000001406007c36 */ /* 0x000fe20008000000 */
[----:B------:R-:W3:Y:S01]  /*22d30*/  LDL.S16 R76, [R1+0x2b4] ;  /* 0x0002b400014c7983 */ /* 0x000ee20000100600 */
[----:B------:R-:W-:Y:S01]  /*22d40*/  VIADD R10, R93, 0x6e ;  /* 0x0000006e5d0a7836 */ /* 0x000fe20000000000 */
[----:B------:R-:W-:Y:S01]  /*22d50*/  ISETP.GE.AND P0, PT, R7, UR46, PT ;  /* 0x0000002e07007c0c */ /* 0x000fe2000bf06270 */
[----:B------:R-:W-:Y:S01]  /*22d60*/  IMAD.WIDE R6, R0, 0x2, R2 ;  /* 0x0000000200067825 */ /* 0x000fe200078e0202 */
[----:B------:R-:W-:Y:S01]  /*22d70*/  ISETP.LT.AND P6, PT, R73, UR61, !P6 ;  /* 0x0000003d49007c0c */ /* 0x000fe2000f7c1270 */
[----:B------:R-:W0:Y:S01]  /*22d80*/  LDCU UR46, c[0x0][0x39c] ;  /* 0x00007380ff2e77ac */ /* 0x000e220008000800 */
[----:B------:R-:W-:-:S03]  /*22d90*/  ISETP.GE.AND P3, PT, R10, UR42, PT ;  /* 0x0000002a0a007c0c */ /* 0x000fc6000bf66270 */
[----:B------:R1:W-:Y:S01]  /*22da0*/  @P5 STG.E.U16 desc[UR22][R6.64], R11 ;  /* 0x0000000b06005986 */ /* 0x0003e2000c101516 */
[----:B------:R-:W-:Y:S01]  /*22db0*/  ISETP.LT.AND P5, PT, R74, UR29, !P1 ;  /* 0x0000001d4a007c0c */ /* 0x000fe2000cfa1270 */
[----:B------:R-:W0:Y:S01]  /*22dc0*/  LDCU UR61, c[0x0][0x39c] ;  /* 0x00007380ff3d77ac */ /* 0x000e220008000800 */
[----:B------:R-:W0:Y:S01]  /*22dd0*/  LDCU UR8, c[0x0][0x398] ;  /* 0x00007300ff0877ac */ /* 0x000e220008000800 */
[----:B------:R-:W0:Y:S01]  /*22de0*/  LDCU UR42, c[0x0][0x398] ;  /* 0x00007300ff2a77ac */ /* 0x000e220008000800 */
[C---:B-1----:R-:W-:Y:S02]  /*22df0*/  VIADD R6, R0.reuse, UR20 ;  /* 0x0000001400067c36 */ /* 0x042fe40008000000 */
[----:B------:R-:W-:Y:S01]  /*22e00*/  IMAD.WIDE R10, R0, 0x2, R4 ;  /* 0x00000002000a7825 */ /* 0x000fe200078e0204 */
[----:B------:R-:W-:Y:S01]  /*22e10*/  ISETP.LT.AND P1, PT, R73, UR68, !P1 ;  /* 0x0000004449007c0c */ /* 0x000fe2000cf21270 */
[----:B------:R-:W1:Y:S03]  /*22e20*/  LDCU UR29, c[0x0][0x398] ;  /* 0x00007300ff1d77ac */ /* 0x000e660008000800 */
        /* <DEDUP_REMOVED lines=8> */
[----:B0-----:R-:W-:-:S05]  /*22eb0*/  IMAD.WIDE R8, R6, 0x2, R4 ;  /* 0x0000000206087825 */ /* 0x001fca00078e0204 */
        /* <DEDUP_REMOVED lines=25> */
[----:B------:R-:W-:Y:S01]  /*23050*/  VIADD R7, R93, 0x71 ;  /* 0x000000715d077836 */ /* 0x000fe20000000000 */
[----:B------:R-:W0:Y:S01]  /*23060*/  LDCU UR50, c[0x0][0x398] ;  /* 0x00007300ff3277ac */ /* 0x000e220008000800 */
[----:B------:R-:W-:Y:S01]  /*23070*/  IMAD.WIDE R8, R6, 0x2, R2 ;  /* 0x0000000206087825 */ /* 0x000fe200078e0202 */
[----:B------:R-:W-:-:S04]  /*23080*/  ISETP.LT.AND P4, PT, R74, UR65, !P3 ;  /* 0x000000414a007c0c */ /* 0x000fc8000df81270 */
[----:B------:R0:W-:Y:S01]  /*23090*/  @P6 STG.E.U16 desc[UR22][R8.64], R0 ;  /* 0x0000000008006986 */ /* 0x0001e2000c101516 */
[----:B----4-:R-:W-:-:S03]  /*230a0*/  PRMT R67, R72, 0x7610, R67 ;  /* 0x0000761048437816 */ /* 0x010fc60000000043 */
[----:B------:R-:W4:Y:S01]  /*230b0*/  LDL.S16 R72, [R1+0x2c0] ;  /* 0x0002c00001487983 */ /* 0x000f220000100600 */
[----:B------:R-:W-:Y:S01]  /*230c0*/  ISETP.GE.AND P1, PT, R7, UR14, PT ;  /* 0x0000000e07007c0c */ /* 0x000fe2000bf26270 */
[----:B------:R-:W-:Y:S01]  /*230d0*/  VIADD R10, R93, 0x72 ;  /* 0x000000725d0a7836 */ /* 0x000fe20000000000 */
[----:B------:R-:W-:Y:S01]  /*230e0*/  PRMT R11, R75, 0x7610, R11 ;  /* 0x000076104b0b7816 */ /* 0x000fe2000000000b */
[----:B------:R-:W1:Y:S01]  /*230f0*/  LDCU UR14, c[0x0][0x398] ;  /* 0x00007300ff0e77ac */ /* 0x000e620008000800 */
[----:B0-----:R-:W-:-:S04]  /*23100*/  IMAD.WIDE R8, R6, 0x2, R4 ;  /* 0x0000000206087825 */ /* 0x001fc800078e0204 */
[----:B------:R-:W-:Y:S01]  /*23110*/  VIADD R0, R6, UR20 ;  /* 0x0000001406007c36 */ /* 0x000fe20008000000 */
[----:B------:R5:W-:Y:S01]  /*23120*/  @P0 STG.E.U16 desc[UR22][R8.64], R67 ;  /* 0x0000004308000986 */ /* 0x000be2000c101516 */
[----:B------:R-:W-:Y:S01]  /*23130*/  ISETP.LT.AND P3, PT, R73, UR41, !P3 ;  /* 0x0000002949007c0c */ /* 0x000fe2000df61270 */
[----:B------:R-:W0:Y:S01]  /*23140*/  LDCU UR41, c[0x0][0x398] ;  /* 0x00007300ff2977ac */ /* 0x000e220008000800 */
        /* <DEDUP_REMOVED lines=20> */
[----:B------:R-:W-:Y:S01]  /*23290*/  VIADD R7, R93, 0x73 ;  /* 0x000000735d077836 */ /* 0x000fe20000000000 */
[----:B------:R-:W-:Y:S01]  /*232a0*/  ISETP.LT.AND P5, PT, R73, UR57, !P5 ;  /* 0x0000003949007c0c */ /* 0x000fe2000efa1270 */
[----:B------:R-:W-:Y:S01]  /*232b0*/  VIADD R10, R93, 0x74 ;  /* 0x000000745d0a7836 */ /* 0x000fe20000000000 */
[----:B------:R-:W0:Y:S05]  /*232c0*/  LDCU UR49, c[0x0][0x39c] ;  /* 0x00007380ff3177ac */ /* 0x000e2a0008000800 */
[----:B------:R1:W-:Y:S01]  /*232d0*/  @P4 STG.E.U16 desc[UR22][R8.64], R0 ;  /* 0x0000000008004986 */ /* 0x0003e2000c101516 */
[----:B------:R-:W-:Y:S01]  /*232e0*/  ISETP.GE.AND P0, PT, R7, UR18, PT ;  /* 0x0000001207007c0c */ /* 0x000fe2000bf06270 */
[----:B------:R-:W0:Y:S01]  /*232f0*/  LDCU UR18, c[0x0][0x398] ;  /* 0x00007300ff1277ac */ /* 0x000e220008000800 */
[----:B------:R-:W0:Y:S01]  /*23300*/  LDCU UR33, c[0x0][0x398] ;  /* 0x00007300ff2177ac */ /* 0x000e220008000800 */
[----:B------:R-:W0:Y:S01]  /*23310*/  LDCU UR57, c[0x0][0x398] ;  /* 0x00007300ff3977ac */ /* 0x000e220008000800 */
[----:B-1----:R-:W-:-:S02]  /*23320*/  VIADD R0, R6, UR20 ;  /* 0x0000001406007c36 */ /* 0x002fc40008000000 */
[----:B------:R-:W-:-:S04]  /*23330*/  IMAD.WIDE R8, R6, 0x2, R4 ;  /* 0x0000000206087825 */ /* 0x000fc800078e0204 */
[----:B------:R-:W-:Y:S01]  /*23340*/  IMAD.WIDE R6, R0, 0x2, R2 ;  /* 0x0000000200067825 */ /* 0x000fe200078e0202 */
[----:B------:R-:W-:Y:S01]  /*23350*/  @P2 STG.E.U16 desc[UR22][R8.64], R67 ;  /* 0x0000004308002986 */ /* 0x000fe2000c101516 */
[----:B------:R-:W-:Y:S01]  /*23360*/  ISETP.LT.AND P2, PT, R74, UR26, !P1 ;  /* 0x0000001a4a007c0c */ /* 0x000fe2000cf41270 */
[----:B------:R-:W1:Y:S01]  /*23370*/  LDCU UR26, c[0x0][0x398] ;  /* 0x00007300ff1a77ac */ /* 0x000e620008000800 */
[----:B----4-:R-:W-:Y:S02]  /*23380*/  PRMT R11, R72, 0x7610, R11 ;  /* 0x00007610480b7816 */ /* 0x010fe4000000000b */
[----:B------:R-:W4:Y:S01]  /*23390*/  LDL.S16 R72, [R1+0x2cc] ;  /* 0x0002cc0001487983 */ /* 0x000f220000100600 */
[----:B------:R-:W-:Y:S01]  /*233a0*/  ISETP.GE.AND P4, PT, R10, UR40, PT ;  /* 0x000000280a007c0c */ /* 0x000fe2000bf86270 */
[----:B------:R-:W0:Y:S02]  /*233b0*/  LDCU UR40, c[0x0][0x398] ;  /* 0x00007300ff2877ac */ /* 0x000e240008000800 */
[----:B------:R1:W-:Y:S01]  /*233c0*/  @P3 STG.E.U16 desc[UR22][R6.64], R11 ;  /* 0x0000000b06003986 */ /* 0x0003e2000c101516 */
[----:B------:R-:W-:Y:S01]  /*233d0*/  ISETP.LT.AND P1, PT, R73, UR31, !P1 ;  /* 0x0000001f49007c0c */ /* 0x000fe2000cf21270 */
[----:B------:R-:W0:Y:S01]  /*233e0*/  LDCU UR31, c[0x0][0x39c] ;  /* 0x00007380ff1f77ac */ /* 0x000e220008000800 */
[----:B-1----:R-:W-:-:S02]  /*233f0*/  VIADD R6, R0, UR20 ;  /* 0x0000001400067c36 */ /* 0x002fc40008000000 */
[----:B------:R-:W-:Y:S01]  /*23400*/  IMAD.WIDE R10, R0, 0x2, R4 ;  /* 0x00000002000a7825 */ /* 0x000fe200078e0204 */
[----:B-----5:R-:W-:Y:S02]  /*23410*/  PRMT R67, R71, 0x7610, R67 ;  /* 0x0000761047437816 */ /* 0x020fe40000000043 */
[----:B------:R-:W5:Y:S01]  /*23420*/  LDL.LU.S16 R71, [R1+0x2ce] ;  /* 0x0002ce0001477983 */ /* 0x000f620000300600 */
[----:B------:R-:W-:Y:S01]  /*23430*/  IMAD.WIDE R8, R6, 0x2, R2 ;  /* 0x0000000206087825 */ /* 0x000fe200078e0202 */
[----:B------:R-:W-:Y:S02]  /*23440*/  PRMT R0, R76, 0x7610, R0 ;  /* 0x000076104c007816 */ /* 0x000fe40000000000 */
[----:B------:R-:W-:Y:S04]  /*23450*/  @P5 STG.E.U16 desc[UR22][R10.64], R67 ;  /* 0x000000430a005986 */ /* 0x000fe8000c101516 */
[----:B------:R1:W-:Y:S02]  /*23460*/  @P2 STG.E.U16 desc[UR22][R8.64], R0 ;  /* 0x0000000008002986 */ /* 0x0003e4000c101516 */
[----:B-1----:R-:W-:Y:S01]  /*23470*/  IMAD.WIDE R8, R6, 0x2, R4 ;  /* 0x0000000206087825 */ /* 0x002fe200078e0204 */
        /* <DEDUP_REMOVED lines=14> */
[----:B------:R-:W1:Y:S01]  /*23560*/  LDCU UR64, c[0x0][0x39c] ;  /* 0x00007380ff4077ac */ /* 0x000e620008000800 */
[----:B------:R-:W-:-:S03]  /*23570*/  ISETP.GE.AND P2, PT, R10, UR43, PT ;  /* 0x0000002b0a007c0c */ /* 0x000fc6000bf46270 */
[----:B------:R0:W-:Y:S01]  /*23580*/  @P5 STG.E.U16 desc[UR22][R6.64], R11 ;  /* 0x0000000b06005986 */ /* 0x0001e2000c101516 */
[----:B------:R-:W-:Y:S01]  /*23590*/  ISETP.LT.AND P5, PT, R74, UR67, !P0 ;  /* 0x000000434a007c0c */ /* 0x000fe2000c7a1270 */
[----:B------:R-:W1:Y:S01]  /*235a0*/  LDCU UR43, c[0x0][0x398] ;  /* 0x00007300ff2b77ac */ /* 0x000e620008000800 */
[----:B------:R-:W1:Y:S01]  /*235b0*/  LDCU UR51, c[0x0][0x398] ;  /* 0x00007300ff3377ac */ /* 0x000e620008000800 */
[C---:B0-----:R-:W-:Y:S02]  /*235c0*/  VIADD R6, R0.reuse, UR20 ;  /* 0x0000001400067c36 */ /* 0x041fe40008000000 */
        /* <DEDUP_REMOVED lines=68> */
[----:B------:R-:W-:Y:S02]  /*23a10*/  ISETP.LT.AND P4, PT, R74, UR62, !P1 ;  /* 0x0000003e4a007c0c */ /* 0x000fe4000cf81270 */
[----:B------:R-:W-:Y:S01]  /*23a20*/  ISETP.LT.AND P1, PT, R73, UR34, !P1 ;  /* 0x0000002249007c0c */ /* 0x000fe2000cf21270 */
[----:B------:R-:W-:Y:S01]  /*23a30*/  IMAD.WIDE R8, R6, 0x2, R2 ;  /* 0x0000000206087825 */ /* 0x000fe200078e0202 */
[----:B------:R-:W-:Y:S01]  /*23a40*/  ISETP.LT.AND P2, PT, R74, UR47, !P5 ;  /* 0x0000002f4a007c0c */ /* 0x000fe2000ef41270 */
[----:B------:R-:W1:Y:S02]  /*23a50*/  LDCU UR34, c[0x0][0x39c] ;  /* 0x00007380ff2277ac */ /* 0x000e640008000800 */
[----:B------:R-:W-:Y:S01]  /*23a60*/  VIADD R7, R93, 0x7b ;  /* 0x0000007b5d077836 */ /* 0x000fe20000000000 */
[----:B------:R-:W-:Y:S01]  /*23a70*/  ISETP.LT.AND P5, PT, R73, UR48, !P5 ;  /* 0x0000003049007c0c */ /* 0x000fe2000efa1270 */
[----:B------:R-:W-:Y:S01]  /*23a80*/  VIADD R10, R93, 0x7c ;  /* 0x0000007c5d0a7836 */ /* 0x000fe20000000000 */
[----:B------:R-:W0:Y:S03]  /*23a90*/  LDCU UR48, c[0x0][0x39c] ;  /* 0x00007380ff3077ac */ /* 0x000e260008000800 */
[----:B------:R1:W-:Y:S01]  /*23aa0*/  @P4 STG.E.U16 desc[UR22][R8.64], R0 ;  /* 0x0000000008004986 */ /* 0x0003e2000c101516 */
[----:B------:R-:W-:Y:S01]  /*23ab0*/  ISETP.GE.AND P3, PT, R7, UR59, PT ;  /* 0x0000003b07007c0c */ /* 0x000fe2000bf66270 */
        /* <DEDUP_REMOVED lines=46> */
[----:B------:R-:W-:Y:S01]  /*23da0*/  ISETP.LT.AND P3, PT, R73, UR60, !P3 ;  /* 0x0000003c49007c0c */ /* 0x000fe2000df61270 */
[----:B------:R-:W0:Y:S03]  /*23db0*/  LDCU UR54, c[0x0][0x39c] ;  /* 0x00007380ff3677ac */ /* 0x000e260008000800 */
        /* <DEDUP_REMOVED lines=44> */
[----:B0-----:R-:W-:-:S04]  /*24080*/  IMAD.WIDE R8, R6, 0x2, R4 ;  /* 0x0000000206087825 */ /* 0x001fc800078e0204 */
[----:B------:R-:W-:Y:S01]  /*24090*/  VIADD R0, R6, UR20 ;  /* 0x0000001406007c36 */ /* 0x000fe20008000000 */
[----:B------:R-:W-:Y:S01]  /*240a0*/  PRMT R11, R75, 0x7610, R11 ;  /* 0x000076104b0b7816 */ /* 0x000fe2000000000b */
[----:B------:R5:W-:Y:S01]  /*240b0*/  @P2 STG.E.U16 desc[UR22][R8.64], R67 ;  /* 0x0000004308002986 */ /* 0x000be2000c101516 */
[----:B------:R-:W-:Y:S01]  /*240c0*/  ISETP.LT.AND P1, PT, R73, UR58, !P1 ;  /* 0x0000003a49007c0c */ /* 0x000fe2000cf21270 */
[----:B------:R-:W-:Y:S01]  /*240d0*/  IMAD.WIDE R6, R0, 0x2, R2 ;  /* 0x0000000200067825 */ /* 0x000fe200078e0202 */
[----:B------:R-:W-:Y:S01]  /*240e0*/  ISETP.GE.AND P6, PT, R10, UR49, PT ;  /* 0x000000310a007c0c */ /* 0x000fe2000bfc6270 */
[----:B------:R-:W0:Y:S03]  /*240f0*/  LDCU UR30, c[0x0][0x398] ;  /* 0x00007300ff1e77ac */ /* 0x000e260008000800 */
[----:B------:R1:W-:Y:S01]  /*24100*/  @P4 STG.E.U16 desc[UR22][R6.64], R11 ;  /* 0x0000000b06004986 */ /* 0x0003e2000c101516 */
[----:B-----5:R-:W-:Y:S01]  /*24110*/  PRMT R67, R71, 0x7610, R67 ;  /* 0x0000761047437816 */ /* 0x020fe20000000043 */
[----:B------:R-:W5:Y:S02]  /*24120*/  LDCU UR49, c[0x0][0x398] ;  /* 0x00007300ff3177ac */ /* 0x000f640008000800 */
[----:B------:R-:W5:Y:S04]  /*24130*/  LDL.LU.S16 R71, [R1+0x102] ;  /* 0x0001020001477983 */ /* 0x000f680000300600 */
[----:B------:R-:W5:Y:S01]  /*24140*/  LDL.S16 R76, [R1+0x104] ;  /* 0x00010400014c7983 */ /* 0x000f620000100600 */
[----:B-1----:R-:W-:-:S02]  /*24150*/  VIADD R6, R0, UR20 ;  /* 0x0000001400067c36 */ /* 0x002fc40008000000 */
        /* <DEDUP_REMOVED lines=29> */
[----:B------:R-:W-:-:S03]  /*24330*/  ISETP.GE.AND P2, PT, R10, UR64, PT ;  /* 0x000000400a007c0c */ /* 0x000fc6000bf46270 */
[----:B------:R0:W-:Y:S01]  /*24340*/  @P1 STG.E.U16 desc[UR22][R6.64], R11 ;  /* 0x0000000b06001986 */ /* 0x0001e2000c101516 */
[----:B------:R-:W-:Y:S01]  /*24350*/  ISETP.LT.AND P3, PT, R73, UR40, !P3 ;  /* 0x0000002849007c0c */ /* 0x000fe2000df61270 */
[----:B------:R-:W1:Y:S01]  /*24360*/  LDCU UR40, c[0x0][0x398] ;  /* 0x00007300ff2877ac */ /* 0x000e620008000800 */
[C---:B0-----:R-:W-:Y:S02]  /*24370*/  VIADD R6, R0.reuse, UR20 ;  /* 0x0000001400067c36 */ /* 0x041fe40008000000 */
[----:B------:R-:W-:Y:S01]  /*24380*/  IMAD.WIDE R10, R0, 0x2, R4 ;  /* 0x00000002000a7825 */ /* 0x000fe200078e0204 */
[----:B-----5:R-:W-:Y:S02]  /*24390*/  PRMT R67, R71, 0x7610, R67 ;  /* 0x0000761047437816 */ /* 0x020fe40000000043 */
[----:B------:R-:W5:Y:S01]  /*243a0*/  LDL.LU.S16 R71, [R1+0x10e] ;  /* 0x00010e0001477983 */ /* 0x000f620000300600 */
[----:B------:R-:W-:Y:S01]  /*243b0*/  IMAD.WIDE R8, R6, 0x2, R2 ;  /* 0x0000000206087825 */ /* 0x000fe200078e0202 */
[----:B------:R-:W-:-:S02]  /*243c0*/  PRMT R0, R76, 0x7610, R0 ;  /* 0x000076104c007816 */ /* 0x000fc40000000000 */
[----:B------:R-:W-:Y:S04]  /*243d0*/  @P5 STG.E.U16 desc[UR22][R10.64], R67 ;  /* 0x000000430a005986 */ /* 0x000fe8000c101516 */
[----:B------:R0:W-:Y:S02]  /*243e0*/  @P0 STG.E.U16 desc[UR22][R8.64], R0 ;  /* 0x0000000008000986 */ /* 0x0001e4000c101516 */
[----:B0-----:R-:W-:Y:S01]  /*243f0*/  IMAD.WIDE R8, R6, 0x2, R4 ;  /* 0x0000000206087825 */ /* 0x001fe200078e0204 */
[----:B--2---:R-:W-:Y:S02]  /*24400*/  PRMT R67, R70, 0x7610, R67 ;  /* 0x0000761046437816 */ /* 0x004fe40000000043 */
[----:B------:R-:W2:Y:S04]  /*24410*/  LDL.S16 R70, [R1+0x110] ;  /* 0x0001100001467983 */ /* 0x000ea80000100600 */
[----:B------:R3:W-:Y:S02]  /*24420*/  @P3 STG.E.U16 desc[UR22][R8.64], R67 ;  /* 0x0000004308003986 */ /* 0x0007e4000c101516 */
[----:B---3--:R-:W-:-:S02]  /*24430*/  PRMT R67, R69, 0x7610, R67 ;  /* 0x0000761045437816 */ /* 0x008fc40000000043 */
        /* <DEDUP_REMOVED lines=139> */
[----:B------:R-:W1:Y:S01]  /*24cf0*/  LDCU UR31, c[0x0][0x398] ;  /* 0x00007300ff1f77ac */ /* 0x000e620008000800 */
[C---:B0-----:R-:W-:Y:S02]  /*24d00*/  VIADD R6, R0.reuse, UR20 ;  /* 0x0000001400067c36 */ /* 0x041fe40008000000 */
[----:B------:R-:W-:Y:S01]  /*24d10*/  IMAD.WIDE R10, R0, 0x2, R4 ;  /* 0x00000002000a7825 */ /* 0x000fe200078e0204 */
[----:B------:R-:W-:Y:S01]  /*24d20*/  ISETP.LT.AND P1, PT, R73, UR35, !P1 ;  /* 0x0000002349007c0c */ /* 0x000fe2000cf21270 */
[----:B------:R-:W0:Y:S03]  /*24d30*/  LDCU UR8, c[0x0][0x398] ;  /* 0x00007300ff0877ac */ /* 0x000e260008000800 */
[----:B------:R5:W-:Y:S01]  /*24d40*/  @P6 STG.E.U16 desc[UR22][R10.64], R67 ;  /* 0x000000430a006986 */ /* 0x000be2000c101516 */
[----:B------:R-:W-:Y:S01]  /*24d50*/  IMAD.WIDE R8, R6, 0x2, R2 ;  /* 0x0000000206087825 */ /* 0x000fe200078e0202 */
[----:B------:R-:W0:Y:S01]  /*24d60*/  LDCU UR35, c[0x0][0x398] ;  /* 0x00007300ff2377ac */ /* 0x000e220008000800 */
[----:B----4-:R-:W-:-:S02]  /*24d70*/  PRMT R0, R72, 0x7610, R0 ;  /* 0x0000761048007816 */ /* 0x010fc40000000000 */
[----:B------:R-:W4:Y:S04]  /*24d80*/  LDL.LU.S16 R72, [R1+0x136] ;  /* 0x0001360001487983 */ /* 0x000f280000300600 */
        /* <DEDUP_REMOVED lines=38> */
[----:B-1----:R-:W-:-:S04]  /*24ff0*/  IMAD.WIDE R8, R6, 0x2, R4 ;  /* 0x0000000206087825 */ /* 0x002fc800078e0204 */
[----:B------:R-:W-:Y:S01]  /*25000*/  VIADD R0, R6, UR20 ;  /* 0x0000001406007c36 */ /* 0x000fe20008000000 */
[----:B------:R-:W-:Y:S01]  /*25010*/  PRMT R11, R75, 0x7610, R11 ;  /* 0x000076104b0b7816 */ /* 0x000fe2000000000b */
[----:B------:R-:W-:Y:S01]  /*25020*/  VIADD R10, R93, 0x92 ;  /* 0x000000925d0a7836 */ /* 0x000fe20000000000 */
[----:B------:R5:W-:Y:S01]  /*25030*/  @P0 STG.E.U16 desc[UR22][R8.64], R67 ;  /* 0x0000004308000986 */ /* 0x000be2000c101516 */
[----:B------:R-:W-:Y:S01]  /*25040*/  IMAD.WIDE R6, R0, 0x2, R2 ;  /* 0x0000000200067825 */ /* 0x000fe200078e0202 */
[----:B------:R-:W-:Y:S01]  /*25050*/  ISETP.LT.AND P3, PT, R73, UR41, !P3 ;  /* 0x0000002949007c0c */ /* 0x000fe2000df61270 */
[----:B------:R-:W1:Y:S01]  /*25060*/  LDCU UR41, c[0x0][0x398] ;  /* 0x00007300ff2977ac */ /* 0x000e620008000800 */
[----:B------:R-:W-:Y:S02]  /*25070*/  ISETP.GE.AND P6, PT, R10, UR43, PT ;  /* 0x0000002b0a007c0c */ /* 0x000fe4000bfc6270 */
[----:B------:R0:W-:Y:S01]  /*25080*/  @P2 STG.E.U16 desc[UR22][R6.64], R11 ;  /* 0x0000000b06002986 */ /* 0x0001e2000c101516 */
[----:B------:R-:W1:Y:S01]  /*25090*/  LDCU UR43, c[0x0][0x39c] ;  /* 0x00007380ff2b77ac */ /* 0x000e620008000800 */
[----:B-----5:R-:W-:-:S02]  /*250a0*/  PRMT R67, R71, 0x7610, R67 ;  /* 0x0000761047437816 */ /* 0x020fc40000000043 */
        /* <DEDUP_REMOVED lines=100> */
[----:B-1----:R-:W-:-:S04]  /*256f0*/  IMAD.WIDE R10, R0, 0x2, R4 ;  /* 0x00000002000a7825 */ /* 0x002fc800078e0204 */
[----:B------:R-:W-:Y:S01]  /*25700*/  VIADD R6, R0, UR20 ;  /* 0x0000001400067c36 */ /* 0x000fe20008000000 */
[----:B------:R-:W-:Y:S01]  /*25710*/  PRMT R0, R76, 0x7610, R0 ;  /* 0x000076104c007816 */ /* 0x000fe20000000000 */
[----:B------:R4:W-:Y:S02]  /*25720*/  @P2 STG.E.U16 desc[UR22][R10.64], R67 ;  /* 0x000000430a002986 */ /* 0x0009e4000c101516 */
[----:B------:R-:W-:Y:S01]  /*25730*/  IMAD.WIDE R8, R6, 0x2, R2 ;  /* 0x0000000206087825 */ /* 0x000fe200078e0202 */
[----:B------:R-:W-:Y:S01]  /*25740*/  ISETP.LT.AND P2, PT, R74, UR24, !P4 ;  /* 0x000000184a007c0c */ /* 0x000fe2000e741270 */
[----:B------:R-:W1:Y:S02]  /*25750*/  LDCU UR24, c[0x0][0x398] ;  /* 0x00007300ff1877ac */ /* 0x000e640008000800 */
[----:B------:R-:W-:Y:S01]  /*25760*/  VIADD R7, R93, 0x99 ;  /* 0x000000995d077836 */ /* 0x000fe20000000000 */
        /* <DEDUP_REMOVED lines=87> */
[----:B------:R-:W-:Y:S01]  /*25ce0*/  VIADD R7, R93, 0x9f ;  /* 0x0000009f5d077836 */ /* 0x000fe20000000000 */
[----:B------:R-:W0:Y:S01]  /*25cf0*/  LDCU UR41, c[0x0][0x398] ;  /* 0x00007300ff2977ac */ /* 0x000e220008000800 */
[----:B----4-:R-:W-:-:S02]  /*25d00*/  PRMT R0, R72, 0x7610, R0 ;  /* 0x0000761048007816 */ /* 0x010fc40000000000 */
        /* <DEDUP_REMOVED lines=13> */
[----:B------:R-:W-:Y:S01]  /*25de0*/  VIADD R0, R6, UR20 ;  /* 0x0000001406007c36 */ /* 0x000fe20008000000 */
[----:B------:R-:W-:Y:S01]  /*25df0*/  ISETP.GE.AND P0, PT, R7, UR16, PT ;  /* 0x0000001007007c0c */ /* 0x000fe2000bf06270 */
[----:B------:R-:W-:Y:S01]  /*25e00*/  VIADD R10, R93, 0xa0 ;  /* 0x000000a05d0a7836 */ /* 0x000fe20000000000 */
[C---:B------:R-:W-:Y:S01]  /*25e10*/  ISETP.LT.AND P3, PT, R73.reuse, UR26, !P3 ;  /* 0x0000001a49007c0c */ /* 0x040fe2000df61270 */
[----:B------:R-:W-:Y:S01]  /*25e20*/  IMAD.WIDE R6, R0, 0x2, R2 ;  /* 0x0000000200067825 */ /* 0x000fe200078e0202 */
[----:B------:R-:W0:Y:S02]  /*25e30*/  LDCU UR16, c[0x0][0x39c] ;  /* 0x00007380ff1077ac */ /* 0x000e240008000800 */
[----:B------:R-:W-:Y:S01]  /*25e40*/  ISETP.GE.AND P5, PT, R10, UR6, PT ;  /* 0x000000060a007c0c */ /* 0x000fe2000bfa6270 */
[----:B------:R-:W0:Y:S04]  /*25e50*/  LDCU UR6, c[0x0][0x39c] ;  /* 0x00007380ff0677ac */ /* 0x000e280008000800 */
[----:B------:R1:W-:Y:S01]  /*25e60*/  @P6 STG.E.U16 desc[UR22][R6.64], R11 ;  /* 0x0000000b06006986 */ /* 0x0003e2000c101516 */
[----:B------:R-:W-:Y:S01]  /*25e70*/  ISETP.LT.AND P6, PT, R74, UR37, !P1 ;  /* 0x000000254a007c0c */ /* 0x000fe2000cfc1270 */
[----:B------:R-:W0:Y:S01]  /*25e80*/  LDCU UR26, c[0x0][0x398] ;  /* 0x00007300ff1a77ac */ /* 0x000e220008000800 */
        /* <DEDUP_REMOVED lines=40> */
[----:B------:R-:W-:Y:S02]  /*26110*/  ISETP.LT.AND P0, PT, R73, UR45, !P0 ;  /* 0x0000002d49007c0c */ /* 0x000fe4000c701270 */
[----:B------:R-:W-:Y:S01]  /*26120*/  ISETP.LT.AND P4, PT, R74, UR32, !P5 ;  /* 0x000000204a007c0c */ /* 0x000fe2000ef81270 */
[----:B------:R-:W-:-:S08]  /*26130*/  VIADD R7, R93, 0xa3 ;  /* 0x000000a35d077836 */ /* 0x000fd00000000000 */
[----:B------:R1:W-:Y:S01]  /*26140*/  @P3 STG.E.U16 desc[UR22][R8.64], R0 ;  /* 0x0000000008003986 */ /* 0x0003e2000c101516 */
[----:B------:R-:W-:Y:S01]  /*26150*/  ISETP.GE.AND P1, PT, R7, UR8, PT ;  /* 0x0000000807007c0c */ /* 0x000fe2000bf26270 */
[----:B------:R-:W-:Y:S01]  /*26160*/  VIADD R10, R93, 0xa4 ;  /* 0x000000a45d0a7836 */ /* 0x000fe20000000000 */
[----:B------:R-:W-:Y:S01]  /*26170*/  ISETP.LT.AND P5, PT, R73, UR44, !P5 ;  /* 0x0000002c49007c0c */ /* 0x000fe2000efa1270 */
[----:B------:R-:W0:Y:S01]  /*26180*/  LDCU UR8, c[0x0][0x39c] ;  /* 0x00007380ff0877ac */ /* 0x000e220008000800 */
[----:B------:R-:W0:Y:S01]  /*26190*/  LDCU UR32, c[0x0][0x398] ;  /* 0x00007300ff2077ac */ /* 0x000e220008000800 */
[C---:B-1----:R-:W-:Y:S02]  /*261a0*/  VIADD R0, R6.reuse, UR20 ;  /* 0x0000001406007c36 */ /* 0x042fe40008000000 */
[----:B------:R-:W-:-:S04]  /*261b0*/  IMAD.WIDE R8, R6, 0x2, R4 ;  /* 0x0000000206087825 */ /* 0x000fc800078e0204 */
[----:B------:R-:W-:Y:S01]  /*261c0*/  IMAD.WIDE R6, R0, 0x2, R2 ;  /* 0x0000000200067825 */ /* 0x000fe200078e0202 */
[----:B------:R-:W-:Y:S01]  /*261d0*/  @P0 STG.E.U16 desc[UR22][R8.64], R67 ;  /* 0x0000004308000986 */ /* 0x000fe2000c101516 */
[----:B------:R-:W-:Y:S01]  /*261e0*/  ISETP.GE.AND P3, PT, R10, UR4, PT ;  /* 0x000000040a007c0c */ /* 0x000fe2000bf66270 */
[----:B------:R-:W1:Y:S01]  /*261f0*/  LDCU UR4, c[0x0][0x39c] ;  /* 0x00007380ff0477ac */ /* 0x000e620008000800 */
[----:B----4-:R-:W-:Y:S02]  /*26200*/  PRMT R11, R72, 0x7610, R11 ;  /* 0x00007610480b7816 */ /* 0x010fe4000000000b */
[----:B------:R-:W4:Y:S04]  /*26210*/  LDL.S16 R72, [R1+0x18c] ;  /* 0x00018c0001487983 */ /* 0x000f280000100600 */
[----:B------:R0:W-:Y:S01]  /*26220*/  @P4 STG.E.U16 desc[UR22][R6.64], R11 ;  /* 0x0000000b06004986 */ /* 0x0001e2000c101516 */
[----:B------:R-:W-:Y:S01]  /*26230*/  ISETP.LT.AND P4, PT, R74, UR24, !P2 ;  /* 0x000000184a007c0c */ /* 0x000fe2000d781270 */
[----:B------:R-:W1:Y:S01]  /*26240*/  LDCU UR24, c[0x0][0x398] ;  /* 0x00007300ff1877ac */ /* 0x000e620008000800 */
[----:B------:R-:W-:Y:S01]  /*26250*/  ISETP.LT.AND P2, PT, R73, UR42, !P2 ;  /* 0x0000002a49007c0c */ /* 0x000fe2000d741270 */
[----:B0-----:R-:W-:-:S02]  /*26260*/  VIADD R6, R0, UR20 ;  /* 0x0000001400067c36 */ /* 0x001fc40008000000 */
[----:B------:R-:W-:Y:S01]  /*26270*/  IMAD.WIDE R10, R0, 0x2, R4 ;  /* 0x00000002000a7825 */ /* 0x000fe200078e0204 */
[----:B-----5:R-:W-:Y:S02]  /*26280*/  PRMT R67, R71, 0x7610, R67 ;  /* 0x0000761047437816 */ /* 0x020fe40000000043 */
        /* <DEDUP_REMOVED lines=26> */
[C---:B-1----:R-:W-:Y:S02]  /*26430*/  VIADD R6, R0.reuse, UR20 ;  /* 0x0000001400067c36 */ /* 0x042fe40008000000 */
[----:B------:R-:W-:Y:S01]  /*26440*/  IMAD.WIDE R10, R0, 0x2, R4 ;  /* 0x00000002000a7825 */ /* 0x000fe200078e0204 */
[----:B------:R-:W-:Y:S01]  /*26450*/  ISETP.LT.AND P1, PT, R73, UR30, !P1 ;  /* 0x0000001e49007c0c */ /* 0x000fe2000cf21270 */
[----:B------:R-:W1:Y:S03]  /*26460*/  LDCU UR29, c[0x0][0x398] ;  /* 0x00007300ff1d77ac */ /* 0x000e660008000800 */
        /* <DEDUP_REMOVED lines=72> */
[C---:B------:R-:W-:Y:S02]  /*268f0*/  VIADD R7, R93.reuse, 0xab ;  /* 0x000000ab5d077836 */ /* 0x040fe40000000000 */
[----:B------:R-:W-:Y:S01]  /*26900*/  VIADD R10, R93, 0xac ;  /* 0x000000ac5d0a7836 */ /* 0x000fe20000000000 */
[----:B------:R-:W0:Y:S05]  /*26910*/  LDCU UR37, c[0x0][0x398] ;  /* 0x00007300ff2577ac */ /* 0x000e2a0008000800 */
[----:B------:R1:W-:Y:S01]  /*26920*/  @P3 STG.E.U16 desc[UR22][R8.64], R0 ;  /* 0x0000000008003986 */ /* 0x0003e2000c101516 */
[----:B------:R-:W-:Y:S01]  /*26930*/  ISETP.GE.AND P0, PT, R7, UR12, PT ;  /* 0x0000000c07007c0c */ /* 0x000fe2000bf06270 */
[----:B------:R-:W0:Y:S01]  /*26940*/  LDCU UR12, c[0x0][0x39c] ;  /* 0x00007380ff0c77ac */ /* 0x000e220008000800 */
[----:B------:R-:W-:Y:S01]  /*26950*/  ISETP.LT.AND P5, PT, R73, UR40, !P5 ;  /* 0x0000002849007c0c */ /* 0x000fe2000efa1270 */
[----:B-1----:R-:W-:-:S02]  /*26960*/  VIADD R0, R6, UR20 ;  /* 0x0000001406007c36 */ /* 0x002fc40008000000 */
        /* <DEDUP_REMOVED lines=95> */
[----:B------:R-:W-:-:S02]  /*26f60*/  ISETP.LT.AND P4, PT, R73, UR35, !P4 ;  /* 0x0000002349007c0c */ /* 0x000fc4000e781270 */
        /* <DEDUP_REMOVED lines=27> */
[----:B------:R-:W-:-:S04]  /*27120*/  IMAD.WIDE R8, R6, 0x2, R4 ;  /* 0x0000000206087825 */ /* 0x000fc800078e0204 */
[----:B------:R-:W-:Y:S01]  /*27130*/  IMAD.WIDE R6, R0, 0x2, R2 ;  /* 0x0000000200067825 */ /* 0x000fe200078e0202 */
[----:B------:R-:W-:Y:S01]  /*27140*/  @P1 STG.E.U16 desc[UR22][R8.64], R67 ;  /* 0x0000004308001986 */ /* 0x000fe2000c101516 */
[----:B------:R-:W-:Y:S01]  /*27150*/  ISETP.GE.AND P3, PT, R10, UR10, PT ;  /* 0x0000000a0a007c0c */ /* 0x000fe2000bf66270 */
[----:B------:R-:W0:Y:S01]  /*27160*/  LDCU UR10, c[0x0][0x398] ;  /* 0x00007300ff0a77ac */ /* 0x000e220008000800 */
[----:B----4-:R-:W-:Y:S02]  /*27170*/  PRMT R11, R72, 0x7610, R11 ;  /* 0x00007610480b7816 */ /* 0x010fe4000000000b */
[----:B------:R-:W4:Y:S04]  /*27180*/  LDL.S16 R72, [R1+0x1cc] ;  /* 0x0001cc0001487983 */ /* 0x000f280000100600 */
[----:B------:R0:W-:Y:S01]  /*27190*/  @P4 STG.E.U16 desc[UR22][R6.64], R11 ;  /* 0x0000000b06004986 */ /* 0x0001e2000c101516 */
[----:B------:R-:W-:Y:S01]  /*271a0*/  ISETP.LT.AND P4, PT, R74, UR32, !P0 ;  /* 0x000000204a007c0c */ /* 0x000fe2000c781270 */
[----:B------:R-:W1:Y:S01]  /*271b0*/  LDCU UR32, c[0x0][0x398] ;  /* 0x00007300ff2077ac */ /* 0x000e620008000800 */
[----:B------:R-:W-:Y:S01]  /*271c0*/  ISETP.LT.AND P0, PT, R73, UR14, !P0 ;  /* 0x0000000e49007c0c */ /* 0x000fe2000c701270 */
[----:B------:R-:W1:Y:S01]  /*271d0*/  LDCU UR14, c[0x0][0x398] ;  /* 0x00007300ff0e77ac */ /* 0x000e620008000800 */
        /* <DEDUP_REMOVED lines=24> */
[----:B-1----:R-:W-:-:S03]  /*27360*/  ISETP.GE.AND P4, PT, R10, UR4, PT ;  /* 0x000000040a007c0c */ /* 0x002fc6000bf86270 */
        /* <DEDUP_REMOVED lines=54> */
[----:B------:R-:W2:Y:S01]  /*276d0*/  LDCU UR4, c[0x0][0x39c] ;  /* 0x00007380ff0477ac */ /* 0x000ea20008000800 */
[----:B-1----:R-:W-:-:S04]  /*276e0*/  IMAD.WIDE R8, R6, 0x2, R4 ;  /* 0x0000000206087825 */ /* 0x002fc800078e0204 */
[----:B------:R-:W-:Y:S01]  /*276f0*/  VIADD R0, R6, UR20 ;  /* 0x0000001406007c36 */ /* 0x000fe20008000000 */
[----:B------:R5:W-:Y:S01]  /*27700*/  @P1 STG.E.U16 desc[UR22][R8.64], R67 ;  /* 0x0000004308001986 */ /* 0x000be2000c101516 */
[----:B------:R-:W-:Y:S02]  /*27710*/  ISETP.LT.AND P4, PT, R73, UR33, !P4 ;  /* 0x0000002149007c0c */ /* 0x000fe4000e781270 */
[----:B------:R-:W-:Y:S01]  /*27720*/  IMAD.WIDE R6, R0, 0x2, R2 ;  /* 0x0000000200067825 */ /* 0x000fe200078e0202 */
[----:B0-----:R-:W-:Y:S01]  /*27730*/  ISETP.GE.AND P6, PT, R10, UR8, PT ;  /* 0x000000080a007c0c */ /* 0x001fe2000bfc6270 */
        /* <DEDUP_REMOVED lines=40> */
[----:B-----5:R-:W-:-:S03]  /*279c0*/  PRMT R67, R71, 0x7610, R67 ;  /* 0x0000761047437816 */ /* 0x020fc60000000043 */
[----:B------:R-:W-:Y:S01]  /*279d0*/  IMAD.WIDE R8, R6, 0x2, R2 ;  /* 0x0000000206087825 */ /* 0x000fe200078e0202 */
[----:B------:R-:W5:Y:S01]  /*279e0*/  LDL.LU.S16 R71, [R1+0x1ee] ;  /* 0x0001ee0001477983 */ /* 0x000f620000300600 */
[----:B------:R-:W-:-:S03]  /*279f0*/  PRMT R0, R76, 0x7610, R0 ;  /* 0x000076104c007816 */ /* 0x000fc60000000000 */
        /* <DEDUP_REMOVED lines=9> */
[C---:B------:R-:W-:Y:S02]  /*27a90*/  VIADD R7, R93.reuse, 0xbd ;  /* 0x000000bd5d077836 */ /* 0x040fe40000000000 */
[----:B------:R-:W-:Y:S01]  /*27aa0*/  VIADD R0, R6, UR20 ;  /* 0x0000001406007c36 */ /* 0x000fe20008000000 */
[----:B------:R-:W3:Y:S01]  /*27ab0*/  LDL.S16 R76, [R1+0x1f4] ;  /* 0x0001f400014c7983 */ /* 0x000ee20000100600 */
[----:B------:R-:W-:Y:S01]  /*27ac0*/  VIADD R10, R93, 0xbe ;  /* 0x000000be5d0a7836 */ /* 0x000fe20000000000 */
[----:B-1----:R-:W-:Y:S01]  /*27ad0*/  ISETP.GE.AND P0, PT, R7, UR4, PT ;  /* 0x0000000407007c0c */ /* 0x002fe2000bf06270 */
[----:B------:R-:W-:Y:S01]  /*27ae0*/  IMAD.WIDE R6, R0, 0x2, R2 ;  /* 0x0000000200067825 */ /* 0x000fe200078e0202 */
[----:B------:R-:W-:Y:S01]  /*27af0*/  PRMT R11, R75, 0x7610, R11 ;  /* 0x000076104b0b7816 */ /* 0x000fe2000000000b */
[----:B------:R-:W0:Y:S01]  /*27b00*/  LDCU UR4, c[0x0][0x39c] ;  /* 0x00007380ff0477ac */ /* 0x000e220008000800 */
[----:B------:R-:W-:Y:S01]  /*27b10*/  ISETP.LT.AND P6, PT, R73, UR28, !P6 ;  /* 0x0000001c49007c0c */ /* 0x000fe2000f7c1270 */
[----:B------:R-:W3:Y:S01]  /*27b20*/  LDL.LU.S16 R75, [R1+0x1f6] ;  /* 0x0001f600014b7983 */ /* 0x000ee20000300600 */
[----:B------:R-:W-:Y:S01]  /*27b30*/  ISETP.GE.AND P4, PT, R10, UR6, PT ;  /* 0x000000060a007c0c */ /* 0x000fe2000bf86270 */
[----:B------:R-:W1:Y:S02]  /*27b40*/  LDCU UR6, c[0x0][0x39c] ;  /* 0x00007380ff0677ac */ /* 0x000e640008000800 */
[----:B------:R0:W-:Y:S01]  /*27b50*/  @P5 STG.E.U16 desc[UR22][R6.64], R11 ;  /* 0x0000000b06005986 */ /* 0x0001e2000c101516 */
[----:B------:R-:W-:Y:S01]  /*27b60*/  ISETP.LT.AND P5, PT, R74, UR18, !P1 ;  /* 0x000000124a007c0c */ /* 0x000fe2000cfa1270 */
[----:B------:R-:W1:Y:S01]  /*27b70*/  LDCU UR12, c[0x0][0x398] ;  /* 0x00007300ff0c77ac */ /* 0x000e620008000800 */
[----:B------:R-:W1:Y:S01]  /*27b80*/  LDCU UR28, c[0x0][0x398] ;  /* 0x00007300ff1c77ac */ /* 0x000e620008000800 */
[----:B0-----:R-:W-:-:S02]  /*27b90*/  VIADD R6, R0, UR20 ;  /* 0x0000001400067c36 */ /* 0x001fc40008000000 */
[----:B------:R-:W-:Y:S01]  /*27ba0*/  IMAD.WIDE R10, R0, 0x2, R4 ;  /* 0x00000002000a7825 */ /* 0x000fe200078e0204 */
[----:B------:R-:W-:Y:S01]  /*27bb0*/  ISETP.LT.AND P1, PT, R73, UR26, !P1 ;  /* 0x0000001a49007c0c */ /* 0x000fe2000cf21270 */
[----:B------:R-:W0:Y:S03]  /*27bc0*/  LDCU UR18, c[0x0][0x398] ;  /* 0x00007300ff1277ac */ /* 0x000e260008000800 */
[----:B------:R5:W-:Y:S01]  /*27bd0*/  @P6 STG.E.U16 desc[UR22][R10.64], R67 ;  /* 0x000000430a006986 */ /* 0x000be2000c101516 */
[----:B----4-:R-:W-:-:S03]  /*27be0*/  PRMT R0, R72, 0x7610, R0 ;  /* 0x0000761048007816 */ /* 0x010fc60000000000 */
[----:B------:R-:W4:Y:S01]  /*27bf0*/  LDL.S16 R72, [R1+0x1f8] ;  /* 0x0001f80001487983 */ /* 0x000f220000100600 */
[----:B------:R-:W-:-:S05]  /*27c00*/  IMAD.WIDE R8, R6, 0x2, R2 ;  /* 0x0000000206087825 */ /* 0x000fca00078e0202 */
        /* <DEDUP_REMOVED lines=12> */
[----:B------:R-:W0:Y:S02]  /*27cd0*/  LDCU UR8, c[0x0][0x398] ;  /* 0x00007300ff0877ac */ /* 0x000e240008000800 */
[----:B------:R-:W-:Y:S01]  /*27ce0*/  ISETP.GE.AND P2, PT, R7, UR4, PT ;  /* 0x0000000407007c0c */ /* 0x000fe2000bf46270 */
[----:B------:R-:W-:Y:S01]  /*27cf0*/  IMAD.WIDE R6, R0, 0x2, R2 ;  /* 0x0000000200067825 */ /* 0x000fe200078e0202 */
[----:B------:R-:W-:Y:S01]  /*27d00*/  ISETP.LT.AND P3, PT, R73, UR10, !P3 ;  /* 0x0000000a49007c0c */ /* 0x000fe2000df61270 */
[----:B------:R-:W0:Y:S02]  /*27d10*/  LDCU UR4, c[0x0][0x39c] ;  /* 0x00007380ff0477ac */ /* 0x000e240008000800 */
[----:B------:R-:W-:-:S02]  /*27d20*/  VIADD R10, R93, 0xc0 ;  /* 0x000000c05d0a7836 */ /* 0x000fc40000000000 */
[----:B------:R0:W-:Y:S01]  /*27d30*/  @P6 STG.E.U16 desc[UR22][R6.64], R11 ;  /* 0x0000000b06006986 */ /* 0x0001e2000c101516 */
[----:B------:R-:W-:Y:S01]  /*27d40*/  ISETP.LT.AND P6, PT, R74, UR14, !P0 ;  /* 0x0000000e4a007c0c */ /* 0x000fe2000c7c1270 */
[----:B------:R-:W2:Y:S01]  /*27d50*/  LDCU UR10, c[0x0][0x398] ;  /* 0x00007300ff0a77ac */ /* 0x000ea20008000800 */
[----:B-1----:R-:W-:Y:S02]  /*27d60*/  ISETP.GE.AND P5, PT, R10, UR6, PT ;  /* 0x000000060a007c0c */ /* 0x002fe4000bfa6270 */
[----:B------:R-:W-:Y:S01]  /*27d70*/  ISETP.LT.AND P0, PT, R73, UR30, !P0 ;  /* 0x0000001e49007c0c */ /* 0x000fe2000c701270 */
[----:B------:R-:W1:Y:S01]  /*27d80*/  LDCU UR6, c[0x0][0x39c] ;  /* 0x00007380ff0677ac */ /* 0x000e620008000800 */
[----:B------:R-:W1:Y:S01]  /*27d90*/  LDCU UR14, c[0x0][0x398] ;  /* 0x00007300ff0e77ac */ /* 0x000e620008000800 */
[C---:B0-----:R-:W-:Y:S02]  /*27da0*/  VIADD R6, R0.reuse, UR20 ;  /* 0x0000001400067c36 */ /* 0x041fe40008000000 */
[----:B------:R-:W-:Y:S01]  /*27db0*/  IMAD.WIDE R10, R0, 0x2, R4 ;  /* 0x00000002000a7825 */ /* 0x000fe200078e0204 */
[----:B------:R-:W-:-:S03]  /*27dc0*/  PRMT R0, R76, 0x7610, R0 ;  /* 0x000076104c007816 */ /* 0x000fc60000000000 */
[----:B------:R-:W-:Y:S01]  /*27dd0*/  IMAD.WIDE R8, R6, 0x2, R2 ;  /* 0x0000000206087825 */ /* 0x000fe200078e0202 */
[----:B------:R0:W-:Y:S01]  /*27de0*/  @P3 STG.E.U16 desc[UR22][R10.64], R67 ;  /* 0x000000430a003986 */ /* 0x0001e2000c101516 */
[----:B------:R-:W-:Y:S01]  /*27df0*/  ISETP.LT.AND P3, PT, R74, UR16, !P4 ;  /* 0x000000104a007c0c */ /* 0x000fe2000e761270 */
[----:B------:R-:W1:Y:S01]  /*27e00*/  LDCU UR16, c[0x0][0x398] ;  /* 0x00007300ff1077ac */ /* 0x000e620008000800 */
[----:B------:R-:W-:Y:S01]  /*27e10*/  VIADD R7, R93, 0xc1 ;  /* 0x000000c15d077836 */ /* 0x000fe20000000000 */
[----:B------:R4:W-:Y:S01]  /*27e20*/  @P6 STG.E.U16 desc[UR22][R8.64], R0 ;  /* 0x0000000008006986 */ /* 0x0009e2000c101516 */
[----:B------:R-:W-:Y:S01]  /*27e30*/  ISETP.LT.AND P4, PT, R73, UR24, !P4 ;  /* 0x0000001849007c0c */ /* 0x000fe2000e781270 */
[----:B------:R-:W1:Y:S02]  /*27e40*/  LDCU UR24, c[0x0][0x398] ;  /* 0x00007300ff1877ac */ /* 0x000e640008000800 */
[----:B------:R-:W-:Y:S01]  /*27e50*/  ISETP.GE.AND P1, PT, R7, UR4, PT ;  /* 0x0000000407007c0c */ /* 0x000fe2000bf26270 */
[----:B------:R-:W1:Y:S01]  /*27e60*/  LDCU UR4, c[0x0][0x39c] ;  /* 0x00007380ff0477ac */ /* 0x000e620008000800 */
[----:B0-----:R-:W-:Y:S01]  /*27e70*/  PRMT R67, R75, 0x7610, R67 ;  /* 0x000076104b437816 */ /* 0x001fe20000000043 */
[----:B----4-:R-:W-:Y:S01]  /*27e80*/  VIADD R0, R6, UR20 ;  /* 0x0000001406007c36 */ /* 0x010fe20008000000 */
[----:B------:R-:W-:Y:S01]  /*27e90*/  PRMT R11, R72, 0x7610, R11 ;  /* 0x00007610480b7816 */ /* 0x000fe2000000000b */
[----:B------:R-:W-:-:S04]  /*27ea0*/  IMAD.WIDE R8, R6, 0x2, R4 ;  /* 0x0000000206087825 */ /* 0x000fc800078e0204 */
[----:B------:R-:W-:Y:S01]  /*27eb0*/  IMAD.WIDE R6, R0, 0x2, R2 ;  /* 0x0000000200067825 */ /* 0x000fe200078e0202 */
[----:B------:R5:W-:Y:S03]  /*27ec0*/  @P0 STG.E.U16 desc[UR22][R8.64], R67 ;  /* 0x0000004308000986 */ /* 0x000be6000c101516 */
[----:B------:R-:W-:Y:S01]  /*27ed0*/  VIADD R10, R93, 0xc2 ;  /* 0x000000c25d0a7836 */ /* 0x000fe20000000000 */
[----:B------:R0:W-:Y:S01]  /*27ee0*/  @P3 STG.E.U16 desc[UR22][R6.64], R11 ;  /* 0x0000000b06003986 */ /* 0x0001e2000c101516 */
[----:B------:R-:W-:Y:S01]  /*27ef0*/  ISETP.LT.AND P3, PT, R74, UR12, !P2 ;  /* 0x0000000c4a007c0c */ /* 0x000fe2000d761270 */
[----:B------:R-:W4:Y:S02]  /*27f00*/  LDCU UR12, c[0x0][0x398] ;  /* 0x00007300ff0c77ac */ /* 0x000f240008000800 */
[----:B-1----:R-:W-:Y:S01]  /*27f10*/  ISETP.GE.AND P6, PT, R10, UR6, PT ;  /* 0x000000060a007c0c */ /* 0x002fe2000bfc6270 */
[----:B------:R-:W1:Y:S01]  /*27f20*/  LDCU UR6, c[0x0][0x39c] ;  /* 0x00007380ff0677ac */ /* 0x000e620008000800 */
[----:B-----5:R-:W-:Y:S01]  /*27f30*/  PRMT R67, R71, 0x7610, R67 ;  /* 0x0000761047437816 */ /* 0x020fe20000000043 */
[----:B0-----:R-:W-:-:S02]  /*27f40*/  VIADD R6, R0, UR20 ;  /* 0x0000001400067c36 */ /* 0x001fc40008000000 */
[----:B------:R-:W-:Y:S01]  /*27f50*/  IMAD.WIDE R10, R0, 0x2, R4 ;  /* 0x00000002000a7825 */ /* 0x000fe200078e0204 */
[----:B------:R-:W-:Y:S01]  /*27f60*/  ISETP.LT.AND P2, PT, R73, UR18, !P2 ;  /* 0x0000001249007c0c */ /* 0x000fe2000d741270 */
[----:B------:R-:W0:Y:S02]  /*27f70*/  LDCU UR18, c[0x0][0x398] ;  /* 0x00007300ff1277ac */ /* 0x000e240008000800 */
[----:B------:R-:W-:Y:S01]  /*27f80*/  IMAD.WIDE R8, R6, 0x2, R2 ;  /* 0x0000000206087825 */ /* 0x000fe200078e0202 */
[----:B------:R5:W-:Y:S01]  /*27f90*/  @P4 STG.E.U16 desc[UR22][R10.64], R67 ;  /* 0x000000430a004986 */ /* 0x000be2000c101516 */
[----:B------:R-:W-:Y:S02]  /*27fa0*/  ISETP.LT.AND P4, PT, R74, UR28, !P5 ;  /* 0x0000001c4a007c0c */ /* 0x000fe4000ef81270 */
[----:B------:R-:W-:Y:S01]  /*27fb0*/  VIADD R7, R93, 0xc3 ;  /* 0x000000c35d077836 */ /* 0x000fe20000000000 */
[----:B------:R-:W-:Y:S01]  /*27fc0*/  ISETP.LT.AND P5, PT, R73, UR8, !P5 ;  /* 0x0000000849007c0c */ /* 0x000fe2000efa1270 */
[----:B------:R-:W0:Y:S03]  /*27fd0*/  LDCU UR8, c[0x0][0x398] ;  /* 0x00007300ff0877ac */ /* 0x000e260008000800 */
[----:B------:R-:W-:Y:S01]  /*27fe0*/  ISETP.GE.AND P0, PT, R7, UR4, PT ;  /* 0x0000000407007c0c */ /* 0x000fe2000bf06270 */
[----:B------:R-:W0:Y:S01]  /*27ff0*/  LDCU UR4, c[0x0][0x39c] ;  /* 0x00007380ff0477ac */ /* 0x000e220008000800 */
[----:B-----5:R-:W-:Y:S01]  /*28000*/  PRMT R11, R51, 0x7610, R11 ;  /* 0x00007610330b7816 */ /* 0x020fe2000000000b */
[----:B------:R-:W-:Y:S01]  /*28010*/  VIADD R10, R93, 0xc4 ;  /* 0x000000c45d0a7836 */ /* 0x000fe20000000000 */
[----:B------:R-:W5:Y:S01]  /*28020*/  LDL.LU R51, [R1+0x8a8] ;  /* 0x0008a80001337983 */ /* 0x000f620000300800 */
[----:B--2---:R-:W-:-:S05]  /*28030*/  PRMT R0, R70, 0x7610, R0 ;  /* 0x0000761046007816 */ /* 0x004fca0000000000 */
[----:B------:R2:W-:Y:S02]  /*28040*/  @P3 STG.E.U16 desc[UR22][R8.64], R0 ;  /* 0x0000000008003986 */ /* 0x0005e4000c101516 */
[C---:B--2---:R-:W-:Y:S02]  /*28050*/  VIADD R0, R6.reuse, UR20 ;  /* 0x0000001406007c36 */ /* 0x044fe40008000000 */
[----:B------:R-:W-:-:S04]  /*28060*/  IMAD.WIDE R8, R6, 0x2, R4 ;  /* 0x0000000206087825 */ /* 0x000fc800078e0204 */
[----:B------:R-:W-:Y:S01]  /*28070*/  IMAD.WIDE R6, R0, 0x2, R2 ;  /* 0x0000000200067825 */ /* 0x000fe200078e0202 */
[----:B-1----:R-:W-:Y:S01]  /*28080*/  ISETP.GE.AND P3, PT, R10, UR6, PT ;  /* 0x000000060a007c0c */ /* 0x002fe2000bf66270 */
[----:B------:R-:W1:Y:S01]  /*28090*/  LDCU UR6, c[0x0][0x39c] ;  /* 0x00007380ff0677ac */ /* 0x000e620008000800 */
[----:B---3--:R-:W-:-:S05]  /*280a0*/  PRMT R67, R69, 0x7610, R67 ;  /* 0x0000761045437816 */ /* 0x008fca0000000043 */
[----:B------:R2:W-:Y:S04]  /*280b0*/  @P2 STG.E.U16 desc[UR22][R8.64], R67 ;  /* 0x0000004308002986 */ /* 0x0005e8000c101516 */
[----:B------:R3:W-:Y:S01]  /*280c0*/  @P4 STG.E.U16 desc[UR22][R6.64], R11 ;  /* 0x0000000b06004986 */ /* 0x0007e2000c101516 */
[----:B------:R-:W-:Y:S01]  /*280d0*/  ISETP.LT.AND P4, PT, R74, UR10, !P1 ;  /* 0x0000000a4a007c0c */ /* 0x000fe2000cf81270 */
[----:B------:R-:W0:Y:S01]  /*280e0*/  LDCU UR10, c[0x0][0x398] ;  /* 0x00007300ff0a77ac */ /* 0x000e220008000800 */
[----:B------:R-:W-:Y:S01]  /*280f0*/  ISETP.LT.AND P1, PT, R73, UR14, !P1 ;  /* 0x0000000e49007c0c */ /* 0x000fe2000cf21270 */
[----:B------:R-:W0:Y:S01]  /*28100*/  LDCU UR14, c[0x0][0x398] ;  /* 0x00007300ff0e77ac */ /* 0x000e220008000800 */
[----:B--2---:R-:W-:Y:S02]  /*28110*/  PRMT R67, R52, 0x7610, R67 ;  /* 0x0000761034437816 */ /* 0x004fe40000000043 */
[----:B------:R-:W2:Y:S01]  /*28120*/  LDL.LU R52, [R1+0x8a4] ;  /* 0x0008a40001347983 */ /* 0x000ea20000300800 */
[----:B---3--:R-:W-:-:S02]  /*28130*/  VIADD R6, R0, UR20 ;  /* 0x0000001400067c36 */ /* 0x008fc40008000000 */
[----:B------:R-:W-:Y:S01]  /*28140*/  IMAD.WIDE R10, R0, 0x2, R4 ;  /* 0x00000002000a7825 */ /* 0x000fe200078e0204 */
[----:B------:R-:W-:Y:S02]  /*28150*/  PRMT R0, R53, 0x7610, R0 ;  /* 0x0000761035007816 */ /* 0x000fe40000000000 */
[----:B------:R-:W3:Y:S01]  /*28160*/  LDL.LU R53, [R1+0x8a0] ;  /* 0x0008a00001357983 */ /* 0x000ee20000300800 */
[----:B------:R-:W-:-:S03]  /*28170*/  IMAD.WIDE R8, R6, 0x2, R2 ;  /* 0x0000000206087825 */ /* 0x000fc600078e0202 */
[----:B------:R1:W-:Y:S01]  /*28180*/  @P5 STG.E.U16 desc[UR22][R10.64], R67 ;  /* 0x000000430a005986 */ /* 0x0003e2000c101516 */
[----:B------:R-:W-:Y:S01]  /*28190*/  ISETP.LT.AND P5, PT, R74, UR16, !P6 ;  /* 0x000000104a007c0c */ /* 0x000fe2000f7a1270 */
[----:B------:R-:W-:Y:S01]  /*281a0*/  VIADD R7, R93, 0xc5 ;  /* 0x000000c55d077836 */ /* 0x000fe20000000000 */
[----:B------:R-:W5:Y:S01]  /*281b0*/  LDCU UR16, c[0x0][0x398] ;  /* 0x00007300ff1077ac */ /* 0x000f620008000800 */
[----:B------:R4:W-:Y:S03]  /*281c0*/  @P4 STG.E.U16 desc[UR22][R8.64], R0 ;  /* 0x0000000008004986 */ /* 0x0009e6000c101516 */
[----:B0-----:R-:W-:Y:S01]  /*281d0*/  ISETP.GE.AND P2, PT, R7, UR4, PT ;  /* 0x0000000407007c0c */ /* 0x001fe2000bf46270 */
[----:B------:R-:W0:Y:S01]  /*281e0*/  LDCU UR4, c[0x0][0x39c] ;  /* 0x00007380ff0477ac */ /* 0x000e220008000800 */
[----:B-1----:R-:W-:Y:S02]  /*281f0*/  PRMT R67, R54, 0x7610, R67 ;  /* 0x0000761036437816 */ /* 0x002fe40000000043 */
[----:B------:R-:W-:Y:S01]  /*28200*/  PRMT R11, R55, 0x7610, R11 ;  /* 0x00007610370b7816 */ /* 0x000fe2000000000b */
[----:B------:R-:W-:Y:S01]  /*28210*/  VIADD R10, R93, 0xc6 ;  /* 0x000000c65d0a7836 */ /* 0x000fe20000000000 */
[----:B----4-:R-:W-:Y:S01]  /*28220*/  ISETP.LT.AND P6, PT, R73, UR12, !P6 ;  /* 0x0000000c49007c0c */ /* 0x010fe2000f7c1270 */
[C---:B------:R-:W-:Y:S01]  /*28230*/  VIADD R0, R6.reuse, UR20 ;  /* 0x0000001406007c36 */ /* 0x040fe20008000000 */
[----:B------:R-:W4:Y:S01]  /*28240*/  LDL.LU R54, [R1+0x89c] ;  /* 0x00089c0001367983 */ /* 0x000f220000300800 */
[----:B------:R-:W-:Y:S01]  /*28250*/  IMAD.WIDE R8, R6, 0x2, R4 ;  /* 0x0000000206087825 */ /* 0x000fe200078e0204 */
[----:B------:R-:W-:Y:S01]  /*28260*/  ISETP.GE.AND P4, PT, R10, UR6, PT ;  /* 0x000000060a007c0c */ /* 0x000fe2000bf86270 */
[----:B------:R-:W1:Y:S01]  /*28270*/  LDCU UR6, c[0x0][0x39c] ;  /* 0x00007380ff0677ac */ /* 0x000e620008000800 */
[----:B------:R-:W2:Y:S01]  /*28280*/  LDL.LU R55, [R1+0x898] ;  /* 0x0008980001377983 */ /* 0x000ea20000300800 */
[----:B------:R-:W-:Y:S01]  /*28290*/  IMAD.WIDE R6, R0, 0x2, R2 ;  /* 0x0000000200067825 */ /* 0x000fe200078e0202 */
[----:B------:R-:W0:Y:S02]  /*282a0*/  LDCU UR12, c[0x0][0x398] ;  /* 0x00007300ff0c77ac */ /* 0x000e240008000800 */
[----:B------:R1:W-:Y:S04]  /*282b0*/  @P1 STG.E.U16 desc[UR22][R8.64], R67 ;  /* 0x0000004308001986 */ /* 0x0003e8000c101516 */
[----:B------:R0:W-:Y:S01]  /*282c0*/  @P5 STG.E.U16 desc[UR22][R6.64], R11 ;  /* 0x0000000b06005986 */ /* 0x0001e2000c101516 */
[----:B------:R-:W-:-:S02]  /*282d0*/  ISETP.LT.AND P5, PT, R74, UR24, !P0 ;  /* 0x000000184a007c0c */ /* 0x000fc4000c7a1270 */
[----:B------:R-:W-:Y:S02]  /*282e0*/  ISETP.LT.AND P0, PT, R73, UR18, !P0 ;  /* 0x0000001249007c0c */ /* 0x000fe4000c701270 */
[----:B-1----:R-:W-:Y:S02]  /*282f0*/  PRMT R67, R56, 0x7610, R67 ;  /* 0x0000761038437816 */ /* 0x002fe40000000043 */
[----:B------:R-:W2:Y:S01]  /*28300*/  LDL.LU R56, [R1+0x894] ;  /* 0x0008940001387983 */ /* 0x000ea20000300800 */
[C---:B0-----:R-:W-:Y:S02]  /*28310*/  VIADD R6, R0.reuse, UR20 ;  /* 0x0000001400067c36 */ /* 0x041fe40008000000 */
[----:B------:R-:W-:Y:S01]  /*28320*/  IMAD.WIDE R10, R0, 0x2, R4 ;  /* 0x00000002000a7825 */ /* 0x000fe200078e0204 */
[----:B------:R-:W-:Y:S02]  /*28330*/  PRMT R0, R57, 0x7610, R0 ;  /* 0x0000761039007816 */ /* 0x000fe40000000000 */
[----:B------:R-:W2:Y:S01]  /*28340*/  LDL.LU R57, [R1+0x890] ;  /* 0x0008900001397983 */ /* 0x000ea20000300800 */
[----:B------:R-:W-:-:S03]  /*28350*/  IMAD.WIDE R8, R6, 0x2, R2 ;  /* 0x0000000206087825 */ /* 0x000fc600078e0202 */
[----:B------:R0:W-:Y:S04]  /*28360*/  @P6 STG.E.U16 desc[UR22][R10.64], R67 ;  /* 0x000000430a006986 */ /* 0x0001e8000c101516 */
[----:B------:R1:W-:Y:S01]  /*28370*/  @P5 STG.E.U16 desc[UR22][R8.64], R0 ;  /* 0x0000000008005986 */ /* 0x0003e2000c101516 */
[----:B0-----:R-:W-:-:S03]  /*28380*/  PRMT R67, R58, 0x7610, R67 ;  /* 0x000076103a437816 */ /* 0x001fc60000000043 */
[----:B------:R-:W2:Y:S01]  /*28390*/  LDL.LU R58, [R1+0x88c] ;  /* 0x00088c00013a7983 */ /* 0x000ea20000300800 */
[----:B-1----:R-:W-:Y:S01]  /*283a0*/  IMAD.WIDE R8, R6, 0x2, R4 ;  /* 0x0000000206087825 */ /* 0x002fe200078e0204 */
[----:B------:R-:W-:Y:S02]  /*283b0*/  PRMT R11, R59, 0x7610, R11 ;  /* 0x000076103b0b7816 */ /* 0x000fe4000000000b */
[----:B------:R-:W2:Y:S04]  /*283c0*/  LDL.LU R59, [R1+0x888] ;  /* 0x00088800013b7983 */ /* 0x000ea80000300800 */
[----:B------:R0:W-:Y:S02]  /*283d0*/  @P0 STG.E.U16 desc[UR22][R8.64], R67 ;  /* 0x0000004308000986 */ /* 0x0001e4000c101516 */
[----:B0-----:R-:W-:-:S02]  /*283e0*/  PRMT R67, R60, 0x7610, R67 ;  /* 0x000076103c437816 */ /* 0x001fc40000000043 */
[----:B------:R-:W2:Y:S04]  /*283f0*/  LDL.LU R60, [R1+0x884] ;  /* 0x00088400013c7983 */ /* 0x000ea80000300800 */
[----:B------:R-:W2:Y:S01]  /*28400*/  LDL.LU R69, [R1+0x20] ;  /* 0x0000200001457983 */ /* 0x000ea20000300800 */
[----:B------:R-:W-:Y:S01]  /*28410*/  ISETP.LT.AND P6, PT, R74, UR8, !P3 ;  /* 0x000000084a007c0c */ /* 0x000fe2000dfc1270 */
[----:B------:R-:W-:Y:S02]  /*28420*/  VIADD R7, R93, 0xc7 ;  /* 0x000000c75d077836 */ /* 0x000fe40000000000 */
[----:B------:R-:W-:Y:S01]  /*28430*/  VIADD R0, R6, UR20 ;  /* 0x0000001406007c36 */ /* 0x000fe20008000000 */
[----:B------:R-:W0:Y:S02]  /*28440*/  LDCU UR8, c[0x0][0x398] ;  /* 0x00007300ff0877ac */ /* 0x000e240008000800 */
[----:B------:R-:W-:Y:S01]  /*28450*/  ISETP.GE.AND P1, PT, R7, UR4, PT ;  /* 0x0000000407007c0c */ /* 0x000fe2000bf26270 */
[----:B------:R-:W-:Y:S01]  /*28460*/  IMAD.WIDE R6, R0, 0x2, R2 ;  /* 0x0000000200067825 */ /* 0x000fe200078e0202 */
[----:B------:R-:W-:Y:S01]  /*28470*/  ISETP.LT.AND P3, PT, R73, UR10, !P3 ;  /* 0x0000000a49007c0c */ /* 0x000fe2000df61270 */
[----:B------:R-:W1:Y:S02]  /*28480*/  LDCU UR4, c[0x0][0x39c] ;  /* 0x00007380ff0477ac */ /* 0x000e640008000800 */
[----:B------:R-:W-:-:S02]  /*28490*/  VIADD R10, R93, 0xc8 ;  /* 0x000000c85d0a7836 */ /* 0x000fc40000000000 */
[----:B------:R0:W-:Y:S01]  /*284a0*/  @P6 STG.E.U16 desc[UR22][R6.64], R11 ;  /* 0x0000000b06006986 */ /* 0x0001e2000c101516 */
[----:B------:R-:W-:Y:S01]  /*284b0*/  ISETP.LT.AND P6, PT, R74, UR14, !P2 ;  /* 0x0000000e4a007c0c */ /* 0x000fe2000d7c1270 */
[----:B------:R-:W1:Y:S01]  /*284c0*/  LDCU UR10, c[0x0][0x398] ;  /* 0x00007300ff0a77ac */ /* 0x000e620008000800 */
[----:B------:R-:W-:Y:S01]  /*284d0*/  ISETP.GE.AND P5, PT, R10, UR6, PT ;  /* 0x000000060a007c0c */ /* 0x000fe2000bfa6270 */
[----:B------:R-:W1:Y:S01]  /*284e0*/  LDCU UR6, c[0x0][0x39c] ;  /* 0x00007380ff0677ac */ /* 0x000e620008000800 */
[----:B------:R-:W-:Y:S01]  /*284f0*/  ISETP.LT.AND P2, PT, R73, UR12, !P2 ;  /* 0x0000000c49007c0c */ /* 0x000fe2000d741270 */
[----:B------:R-:W1:Y:S01]  /*28500*/  LDCU UR14, c[0x0][0x398] ;  /* 0x00007300ff0e77ac */ /* 0x000e620008000800 */
[C---:B0-----:R-:W-:Y:S02]  /*28510*/  VIADD R6, R0.reuse, UR20 ;  /* 0x0000001400067c36 */ /* 0x041fe40008000000 */
[----:B------:R-:W-:Y:S01]  /*28520*/  IMAD.WIDE R10, R0, 0x2, R4 ;  /* 0x00000002000a7825 */ /* 0x000fe200078e0204 */
[----:B------:R-:W-:Y:S01]  /*28530*/  PRMT R0, R61, 0x7610, R0 ;  /* 0x000076103d007816 */ /* 0x000fe20000000000 */
[----:B------:R-:W0:Y:S01]  /*28540*/  LDCU UR12, c[0x0][0x398] ;  /* 0x00007300ff0c77ac */ /* 0x000e220008000800 */
[----:B------:R-:W3:Y:S01]  /*28550*/  LDL.LU R61, [R1+0x880] ;  /* 0x00088000013d7983 */ /* 0x000ee20000300800 */
[----:B------:R-:W-:-:S03]  /*28560*/  IMAD.WIDE R8, R6, 0x2, R2 ;  /* 0x0000000206087825 */ /* 0x000fc600078e0202 */
[----:B------:R0:W-:Y:S01]  /*28570*/  @P3 STG.E.U16 desc[UR22][R10.64], R67 ;  /* 0x000000430a003986 */ /* 0x0001e2000c101516 */
[----:B-----5:R-:W-:Y:S01]  /*28580*/  ISETP.LT.AND P3, PT, R74, UR16, !P4 ;  /* 0x000000104a007c0c */ /* 0x020fe2000e761270 */
[----:B------:R-:W-:Y:S02]  /*28590*/  VIADD R7, R93, 0xc9 ;  /* 0x000000c95d077836 */ /* 0x000fe40000000000 */
[----:B------:R5:W-:Y:S01]  /*285a0*/  @P6 STG.E.U16 desc[UR22][R8.64], R0 ;  /* 0x0000000008006986 */ /* 0x000be2000c101516 */
[----:B------:R-:W-:Y:S01]  /*285b0*/  ISETP.LT.AND P4, PT, R73, UR8, !P4 ;  /* 0x0000000849007c0c */ /* 0x000fe2000e781270 */
[----:B------:R-:W2:Y:S01]  /*285c0*/  LDCU UR8, c[0x0][0x398] ;  /* 0x00007300ff0877ac */ /* 0x000ea20008000800 */
[----:B-1----:R-:W-:Y:S01]  /*285d0*/  ISETP.GE.AND P0, PT, R7, UR4, PT ;  /* 0x0000000407007c0c */ /* 0x002fe2000bf06270 */
[----:B------:R-:W1:Y:S01]  /*285e0*/  LDCU UR4, c[0x0][0x39c] ;  /* 0x00007380ff0477ac */ /* 0x000e620008000800 */
[----:B0-----:R-:W-:Y:S01]  /*285f0*/  PRMT R67, R62, 0x7610, R67 ;  /* 0x000076103e437816 */ /* 0x001fe20000000043 */
[----:B------:R-:W-:Y:S01]  /*28600*/  VIADD R10, R93, 0xca ;  /* 0x000000ca5d0a7836 */ /* 0x000fe20000000000 */
[----:B------:R-:W-:Y:S01]  /*28610*/  PRMT R11, R63, 0x7610, R11 ;  /* 0x000076103f0b7816 */ /* 0x000fe2000000000b */
[----:B------:R-:W3:Y:S01]  /*28620*/  LDL.LU R62, [R1+0x87c] ;  /* 0x00087c00013e7983 */ /* 0x000ee20000300800 */
[C---:B-----5:R-:W-:Y:S01]  /*28630*/  VIADD R0, R6.reuse, UR20 ;  /* 0x0000001406007c36 */ /* 0x060fe20008000000 */
[----:B------:R-:W0:Y:S01]  /*28640*/  LDCU UR16, c[0x0][0x398] ;  /* 0x00007300ff1077ac */ /* 0x000e220008000800 */
[----:B------:R-:W-:Y:S01]  /*28650*/  IMAD.WIDE R8, R6, 0x2, R4 ;  /* 0x0000000206087825 */ /* 0x000fe200078e0204 */
[----:B------:R-:W-:Y:S01]  /*28660*/  ISETP.GE.AND P6, PT, R10, UR6, PT ;  /* 0x000000060a007c0c */ /* 0x000fe2000bfc6270 */
[----:B------:R-:W5:Y:S01]  /*28670*/  LDL.LU R63, [R1+0x878] ;  /* 0x00087800013f7983 */ /* 0x000f620000300800 */
[----:B------:R-:W0:Y:S01]  /*28680*/  LDCU UR6, c[0x0][0x39c] ;  /* 0x00007380ff0677ac */ /* 0x000e220008000800 */
[----:B------:R-:W-:-:S02]  /*28690*/  IMAD.WIDE R6, R0, 0x2, R2 ;  /* 0x0000000200067825 */ /* 0x000fc400078e0202 */
[----:B------:R1:W-:Y:S04]  /*286a0*/  @P2 STG.E.U16 desc[UR22][R8.64], R67 ;  /* 0x0000004308002986 */ /* 0x0003e8000c101516 */
[----:B------:R0:W-:Y:S01]  /*286b0*/  @P3 STG.E.U16 desc[UR22][R6.64], R11 ;  /* 0x0000000b06003986 */ /* 0x0001e2000c101516 */
[----:B-1----:R-:W-:-:S03]  /*286c0*/  PRMT R67, R64, 0x7610, R67 ;  /* 0x0000761040437816 */ /* 0x002fc60000000043 */
[----:B------:R-:W3:Y:S01]  /*286d0*/  LDL.LU R64, [R1+0x874] ;  /* 0x0008740001407983 */ /* 0x000ee20000300800 */
[----:B0-----:R-:W-:-:S04]  /*286e0*/  IMAD.WIDE R10, R0, 0x2, R4 ;  /* 0x00000002000a7825 */ /* 0x001fc800078e0204 */
[----:B------:R-:W-:Y:S01]  /*286f0*/  VIADD R7, R0, UR20 ;  /* 0x0000001400077c36 */ /* 0x000fe20008000000 */
[----:B------:R-:W-:Y:S01]  /*28700*/  PRMT R0, R65, 0x7610, R0 ;  /* 0x0000761041007816 */ /* 0x000fe20000000000 */
[----:B------:R0:W-:Y:S04]  /*28710*/  @P4 STG.E.U16 desc[UR22][R10.64], R67 ;  /* 0x000000430a004986 */ /* 0x0001e8000c101516 */
[----:B------:R-:W3:Y:S01]  /*28720*/  LDL.LU R65, [R1+0x870] ;  /* 0x0008700001417983 */ /* 0x000ee20000300800 */
[----:B------:R-:W-:Y:S01]  /*28730*/  VIADD R6, R93, 0xcb ;  /* 0x000000cb5d067836 */ /* 0x000fe20000000000 */
[----:B0-----:R-:W-:Y:S02]  /*28740*/  PRMT R67, R66, 0x7610, R67 ;  /* 0x0000761042437816 */ /* 0x001fe40000000043 */
[----:B------:R-:W3:Y:S04]  /*28750*/  LDL.LU R66, [R1+0x86c] ;  /* 0x00086c0001427983 */ /* 0x000ee80000300800 */
[----:B------:R-:W3:Y:S04]  /*28760*/  LDL.LU R68, [R1+0xa8] ;  /* 0x0000a80001447983 */ /* 0x000ee80000300800 */
[----:B------:R-:W3:Y:S04]  /*28770*/  LDL.LU R92, [R1+0xac] ;  /* 0x0000ac00015c7983 */ /* 0x000ee80000300800 */
[----:B------:R-:W3:Y:S04]  /*28780*/  LDL.LU R91, [R1+0xb0] ;  /* 0x0000b000015b7983 */ /* 0x000ee80000300800 */
[----:B------:R-:W3:Y:S01]  /*28790*/  LDL.LU R90, [R1+0xb4] ;  /* 0x0000b400015a7983 */ /* 0x000ee20000300800 */
[----:B------:R-:W-:Y:S01]  /*287a0*/  ISETP.LT.AND P3, PT, R74, UR10, !P1 ;  /* 0x0000000a4a007c0c */ /* 0x000fe2000cf61270 */
[----:B------:R-:W-:-:S02]  /*287b0*/  IMAD.WIDE R8, R7, 0x2, R2 ;  /* 0x0000000207087825 */ /* 0x000fc400078e0202 */
[----:B------:R-:W3:Y:S01]  /*287c0*/  LDL.LU R89, [R1+0xb8] ;  /* 0x0000b80001597983 */ /* 0x000ee20000300800 */
[----:B------:R-:W-:Y:S01]  /*287d0*/  ISETP.GE.AND P2, PT, R6, UR4, PT ;  /* 0x0000000406007c0c */ /* 0x000fe2000bf46270 */
[----:B------:R-:W0:Y:S02]  /*287e0*/  LDCU UR4, c[0x0][0x39c] ;  /* 0x00007380ff0477ac */ /* 0x000e240008000800 */
[----:B------:R-:W3:Y:S01]  /*287f0*/  LDL.LU R88, [R1+0xbc] ;  /* 0x0000bc0001587983 */ /* 0x000ee20000300800 */
[----:B------:R-:W-:Y:S01]  /*28800*/  ISETP.LT.AND P1, PT, R73, UR14, !P1 ;  /* 0x0000000e49007c0c */ /* 0x000fe2000cf21270 */
[C---:B------:R-:W-:Y:S01]  /*28810*/  IMAD.WIDE R10, R7.reuse, 0x2, R4 ;  /* 0x00000002070a7825 */ /* 0x040fe200078e0204 */
[----:B------:R-:W1:Y:S01]  /*28820*/  LDCU UR10, c[0x0][0x398] ;  /* 0x00007300ff0a77ac */ /* 0x000e620008000800 */
[----:B------:R-:W3:Y:S02]  /*28830*/  LDL.LU R87, [R1+0xc0] ;  /* 0x0000c00001577983 */ /* 0x000ee40000300800 */
[----:B------:R-:W-:Y:S01]  /*28840*/  VIADD R6, R7, UR20 ;  /* 0x0000001407067c36 */ /* 0x000fe20008000000 */
[----:B--2---:R-:W-:Y:S01]  /*28850*/  F2FP.BF16.F32.PACK_AB R12, R12, R69 ;  /* 0x000000450c0c723e */ /* 0x004fe200000010ff */
[----:B------:R-:W2:Y:S01]  /*28860*/  LDL.LU R86, [R1+0xc4] ;  /* 0x0000c40001567983 */ /* 0x000ea20000300800 */
[----:B------:R-:W-:Y:S01]  /*28870*/  ISETP.LT.AND P4, PT, R74, UR12, !P5 ;  /* 0x0000000c4a007c0c */ /* 0x000fe2000ef81270 */
[----:B------:R-:W0:Y:S02]  /*28880*/  LDCU UR12, c[0x0][0x398] ;  /* 0x00007300ff0c77ac */ /* 0x000e240008000800 */
[----:B------:R-:W4:Y:S01]  /*28890*/  LDL.LU R85, [R1+0xc8] ;  /* 0x0000c80001557983 */ /* 0x000f220000300800 */
[----:B------:R-:W0:Y:S03]  /*288a0*/  LDCU UR14, c[0x0][0x398] ;  /* 0x00007300ff0e77ac */ /* 0x000e260008000800 */
        /* <DEDUP_REMOVED lines=9> */
[----:B------:R-:W5:Y:S04]  /*28940*/  LDL.LU R75, [R1+0xec] ;  /* 0x0000ec00014b7983 */ /* 0x000f680000300800 */
[----:B------:R-:W2:Y:S04]  /*28950*/  LDL.LU R72, [R1+0xf4] ;  /* 0x0000f40001487983 */ /* 0x000ea80000300800 */
[----:B------:R-:W-:Y:S04]  /*28960*/  @P3 STG.E.U16 desc[UR22][R8.64], R0 ;  /* 0x0000000008003986 */ /* 0x000fe8000c101516 */
[----:B------:R-:W2:Y:S04]  /*28970*/  LDL.LU R71, [R1+0xf8] ;  /* 0x0000f80001477983 */ /* 0x000ea80000300800 */
[----:B------:R-:W2:Y:S04]  /*28980*/  LDL.S16 R70, [R1+0xfc] ;  /* 0x0000fc0001467983 */ /* 0x000ea80000100600 */
[----:B------:R0:W-:Y:S04]  /*28990*/  @P1 STG.E.U16 desc[UR22][R10.64], R67 ;  /* 0x000000430a001986 */ /* 0x0001e8000c101516 */
[----:B------:R-:W2:Y:S04]  /*289a0*/  LDL.LU.S16 R69, [R1+0xfe] ;  /* 0x0000fe0001457983 */ /* 0x000ea80000300600 */
[----:B------:R-:W2:Y:S01]  /*289b0*/  LDL.LU R7, [R1+0x24] ;  /* 0x0000240001077983 */ /* 0x000ea20000300800 */
[----:B0-----:R-:W-:-:S03]  /*289c0*/  VIADD R10, R93, 0xcd ;  /* 0x000000cd5d0a7836 */ /* 0x001fc60000000000 */
[----:B------:R-:W3:Y:S02]  /*289d0*/  LDL.LU R67, [R1+0xa4] ;  /* 0x0000a40001437983 */ /* 0x000ee40000300800 */
[----:B------:R-:W-:Y:S01]  /*289e0*/  ISETP.GE.AND P1, PT, R10, UR4, PT ;  /* 0x000000040a007c0c */ /* 0x000fe2000bf26270 */
[----:B------:R-:W-:Y:S01]  /*289f0*/  IMAD.WIDE R8, R6, 0x2, R2 ;  /* 0x0000000206087825 */ /* 0x000fe200078e0202 */
[----:B------:R-:W3:Y:S01]  /*28a00*/  LDL.LU R10, [R1+0x28] ;  /* 0x00002800010a7983 */ /* 0x000ee20000300800 */
[----:B------:R-:W-:Y:S01]  /*28a10*/  ISETP.LT.AND P5, PT, R73, UR8, !P5 ;  /* 0x0000000849007c0c */ /* 0x000fe2000efa1270 */
[----:B------:R-:W0:Y:S01]  /*28a20*/  LDCU UR4, c[0x0][0x39c] ;  /* 0x00007380ff0477ac */ /* 0x000e220008000800 */
[----:B------:R-:W-:Y:S01]  /*28a30*/  VIADD R0, R93, 0xcc ;  /* 0x000000cc5d007836 */ /* 0x000fe20000000000 */
[----:B------:R0:W-:Y:S01]  /*28a40*/  @P4 STG.E.U16 desc[UR22][R8.64], R12 ;  /* 0x0000000c08004986 */ /* 0x0001e2000c101516 */
[----:B-1----:R-:W-:Y:S01]  /*28a50*/  ISETP.LT.AND P4, PT, R74, UR10, !P0 ;  /* 0x0000000a4a007c0c */ /* 0x002fe2000c781270 */
[----:B------:R-:W1:Y:S02]  /*28a60*/  LDCU UR8, c[0x0][0x398] ;  /* 0x00007300ff0877ac */ /* 0x000e640008000800 */
[----:B------:R-:W-:Y:S01]  /*28a70*/  ISETP.GE.AND P3, PT, R0, UR6, PT ;  /* 0x0000000600007c0c */ /* 0x000fe2000bf66270 */
[----:B------:R-:W-:Y:S01]  /*28a80*/  VIADD R0, R6, UR20 ;  /* 0x0000001406007c36 */ /* 0x000fe20008000000 */
[----:B------:R-:W-:Y:S01]  /*28a90*/  ISETP.LT.AND P0, PT, R73, UR12, !P0 ;  /* 0x0000000c49007c0c */ /* 0x000fe2000c701270 */
[----:B------:R-:W1:Y:S01]  /*28aa0*/  LDCU UR10, c[0x0][0x398] ;  /* 0x00007300ff0a77ac */ /* 0x000e620008000800 */
[----:B------:R-:W-:Y:S01]  /*28ab0*/  PRMT R11, R12, 0x7632, R11 ;  /* 0x000076320c0b7816 */ /* 0x000fe2000000000b */
[----:B------:R-:W1:Y:S01]  /*28ac0*/  LDCU UR6, c[0x0][0x39c] ;  /* 0x00007380ff0677ac */ /* 0x000e620008000800 */
[----:B0-----:R-:W-:Y:S01]  /*28ad0*/  IMAD.WIDE R8, R6, 0x2, R4 ;  /* 0x0000000206087825 */ /* 0x001fe200078e0204 */
[----:B------:R-:W0:Y:S04]  /*28ae0*/  LDCU UR12, c[0x0][0x398] ;  /* 0x00007300ff0c77ac */ /* 0x000e280008000800 */
[----:B------:R0:W-:Y:S01]  /*28af0*/  @P5 STG.E.U16 desc[UR22][R8.64], R11 ;  /* 0x0000000b08005986 */ /* 0x0001e2000c101516 */
[----:B--2---:R-:W-:Y:S01]  /*28b00*/  F2FP.BF16.F32.PACK_AB R13, R13, R7 ;  /* 0x000000070d0d723e */ /* 0x004fe200000010ff */
[----:B------:R-:W-:-:S03]  /*28b10*/  IMAD.WIDE R6, R0, 0x2, R2 ;  /* 0x0000000200067825 */ /* 0x000fc600078e0202 */
[----:B------:R-:W-:Y:S02]  /*28b20*/  PRMT R12, R13, 0x7632, R12 ;  /* 0x000076320d0c7816 */ /* 0x000fe4000000000c */
[----:B------:R2:W-:Y:S01]  /*28b30*/  @P4 STG.E.U16 desc[UR22][R6.64], R13 ;  /* 0x0000000d06004986 */ /* 0x0005e2000c101516 */
[----:B---3--:R-:W-:Y:S01]  /*28b40*/  F2FP.BF16.F32.PACK_AB R14, R14, R10 ;  /* 0x0000000a0e0e723e */ /* 0x008fe200000010ff */
[----:B0-----:R-:W-:-:S04]  /*28b50*/  IMAD.WIDE R10, R0, 0x2, R4 ;  /* 0x00000002000a7825 */ /* 0x001fc800078e0204 */
[----:B--2---:R-:W-:Y:S01]  /*28b60*/  VIADD R6, R0, UR20 ;  /* 0x0000001400067c36 */ /* 0x004fe20008000000 */
[----:B------:R-:W2:Y:S04]  /*28b70*/  LDL.LU R13, [R1+0x64] ;  /* 0x00006400010d7983 */ /* 0x000ea80000300800 */
[----:B------:R-:W3:Y:S04]  /*28b80*/  LDL.LU R0, [R1+0x2c] ;  /* 0x00002c0001007983 */ /* 0x000ee80000300800 */
[----:B------:R0:W-:Y:S02]  /*28b90*/  @P0 STG.E.U16 desc[UR22][R10.64], R12 ;  /* 0x0000000c0a000986 */ /* 0x0001e4000c101516 */
[----:B0-----:R-:W-:-:S05]  /*28ba0*/  VIADD R10, R93, 0xcf ;  /* 0x000000cf5d0a7836 */ /* 0x001fca0000000000 */
[----:B------:R-:W-:Y:S02]  /*28bb0*/  ISETP.GE.AND P0, PT, R10, UR4, PT ;  /* 0x000000040a007c0c */ /* 0x000fe4000bf06270 */
[----:B------:R-:W-:Y:S01]  /*28bc0*/  ISETP.LT.AND P5, PT, R74, UR14, !P6 ;  /* 0x0000000e4a007c0c */ /* 0x000fe2000f7a1270 */
[----:B------:R-:W2:Y:S01]  /*28bd0*/  LDL.LU R10, [R1+0x30] ;  /* 0x00003000010a7983 */ /* 0x000ea20000300800 */
[----:B------:R-:W-:Y:S01]  /*28be0*/  IMAD.WIDE R8, R6, 0x2, R2 ;  /* 0x0000000206087825 */ /* 0x000fe200078e0202 */
[----:B-1----:R-:W-:Y:S01]  /*28bf0*/  ISETP.LT.AND P6, PT, R73, UR8, !P6 ;  /* 0x0000000849007c0c */ /* 0x002fe2000f7c1270 */
[----:B------:R-:W0:Y:S02]  /*28c00*/  LDCU UR4, c[0x0][0x39c] ;  /* 0x00007380ff0477ac */ /* 0x000e240008000800 */
[----:B------:R-:W-:Y:S01]  /*28c10*/  VIADD R7, R93, 0xce ;  /* 0x000000ce5d077836 */ /* 0x000fe20000000000 */
[----:B------:R-:W-:Y:S01]  /*28c20*/  PRMT R11, R14, 0x7632, R11 ;  /* 0x000076320e0b7816 */ /* 0x000fe2000000000b */
[----:B------:R-:W1:Y:S05]  /*28c30*/  LDCU UR14, c[0x0][0x398] ;  /* 0x00007300ff0e77ac */ /* 0x000e6a0008000800 */
[----:B------:R0:W-:Y:S01]  /*28c40*/  @P5 STG.E.U16 desc[UR22][R8.64], R14 ;  /* 0x0000000e08005986 */ /* 0x0001e2000c101516 */
[----:B------:R-:W-:Y:S01]  /*28c50*/  ISETP.LT.AND P5, PT, R74, UR10, !P2 ;  /* 0x0000000a4a007c0c */ /* 0x000fe2000d7a1270 */
[----:B------:R-:W1:Y:S01]  /*28c60*/  LDCU UR8, c[0x0][0x398] ;  /* 0x00007300ff0877ac */ /* 0x000e620008000800 */
[----:B------:R-:W-:-:S02]  /*28c70*/  ISETP.GE.AND P4, PT, R7, UR6, PT ;  /* 0x0000000607007c0c */ /* 0x000fc4000bf86270 */
[----:B------:R-:W-:Y:S01]  /*28c80*/  ISETP.LT.AND P2, PT, R73, UR12, !P2 ;  /* 0x0000000c49007c0c */ /* 0x000fe2000d741270 */
[----:B------:R-:W1:Y:S01]  /*28c90*/  LDCU UR10, c[0x0][0x398] ;  /* 0x00007300ff0a77ac */ /* 0x000e620008000800 */
[----:B------:R-:W1:Y:S01]  /*28ca0*/  LDCU UR6, c[0x0][0x39c] ;  /* 0x00007380ff0677ac */ /* 0x000e620008000800 */
[C---:B0-----:R-:W-:Y:S01]  /*28cb0*/  IMAD.WIDE R8, R6.reuse, 0x2, R4 ;  /* 0x0000000206087825 */ /* 0x041fe200078e0204 */
[----:B------:R-:W0:Y:S04]  /*28cc0*/  LDCU UR12, c[0x0][0x398] ;  /* 0x00007300ff0c77ac */ /* 0x000e280008000800 */
[----:B------:R-:W-:Y:S01]  /*28cd0*/  @P6 STG.E.U16 desc[UR22][R8.64], R11 ;  /* 0x0000000b08006986 */ /* 0x000fe2000c101516 */
[----:B---3--:R-:W-:Y:S01]  /*28ce0*/  F2FP.BF16.F32.PACK_AB R15, R15, R0 ;  /* 0x000000000f0f723e */ /* 0x008fe200000010ff */
[----:B------:R-:W-:-:S04]  /*28cf0*/  VIADD R0, R6, UR20 ;  /* 0x0000001406007c36 */ /* 0x000fc80008000000 */
[----:B------:R-:W-:Y:S01]  /*28d00*/  IMAD.WIDE R6, R0, 0x2, R2 ;  /* 0x0000000200067825 */ /* 0x000fe200078e0202 */
[----:B------:R-:W-:-:S04]  /*28d10*/  PRMT R12, R15, 0x7632, R12 ;  /* 0x000076320f0c7816 */ /* 0x000fc8000000000c */
[----:B------:R3:W-:Y:S02]  /*28d20*/  @P5 STG.E.U16 desc[UR22][R6.64], R15 ;  /* 0x0000000f06005986 */ /* 0x0007e4000c101516 */
[----:B---3--:R-:W-:Y:S02]  /*28d30*/  VIADD R6, R0, UR20 ;  /* 0x0000001400067c36 */ /* 0x008fe40008000000 */
[----:B------:R-:W3:Y:S01]  /*28d40*/  LDL.LU R15, [R1+0x68] ;  /* 0x00006800010f7983 */ /* 0x000ee20000300800 */
[----:B--2---:R-:W-:Y:S01]  /*28d50*/  F2FP.BF16.F32.PACK_AB R16, R16, R10 ;  /* 0x0000000a1010723e */ /* 0x004fe200000010ff */
[----:B------:R-:W-:Y:S02]  /*28d60*/  IMAD.WIDE R10, R0, 0x2, R4 ;  /* 0x00000002000a7825 */ /* 0x000fe400078e0204 */
[----:B------:R-:W2:Y:S04]  /*28d70*/  LDL.LU R0, [R1+0x34] ;  /* 0x0000340001007983 */ /* 0x000ea80000300800 */
[----:B------:R0:W-:Y:S02]  /*28d80*/  @P2 STG.E.U16 desc[UR22][R10.64], R12 ;  /* 0x0000000c0a002986 */ /* 0x0001e4000c101516 */
[----:B0-----:R-:W-:-:S05]  /*28d90*/  VIADD R10, R93, 0xd1 ;  /* 0x000000d15d0a7836 */ /* 0x001fca0000000000 */
[----:B------:R-:W-:Y:S02]  /*28da0*/  ISETP.GE.AND P2, PT, R10, UR4, PT ;  /* 0x000000040a007c0c */ /* 0x000fe4000bf46270 */
[----:B-1----:R-:W-:Y:S01]  /*28db0*/  ISETP.LT.AND P6, PT, R74, UR14, !P3 ;  /* 0x0000000e4a007c0c */ /* 0x002fe2000dfc1270 */
[----:B------:R-:W3:Y:S01]  /*28dc0*/  LDL.LU R10, [R1+0x38] ;  /* 0x00003800010a7983 */ /* 0x000ee20000300800 */
[----:B------:R-:W-:Y:S01]  /*28dd0*/  IMAD.WIDE R8, R6, 0x2, R2 ;  /* 0x0000000206087825 */ /* 0x000fe200078e0202 */
[----:B------:R-:W0:Y:S01]  /*28de0*/  LDCU UR14, c[0x0][0x398] ;  /* 0x00007300ff0e77ac */ /* 0x000e220008000800 */
[----:B------:R-:W-:Y:S02]  /*28df0*/  ISETP.LT.AND P3, PT, R73, UR8, !P3 ;  /* 0x0000000849007c0c */ /* 0x000fe4000df61270 */
        /* <DEDUP_REMOVED lines=13> */
[----:B--2---:R-:W-:Y:S01]  /*28ed0*/  F2FP.BF16.F32.PACK_AB R17, R17, R0 ;  /* 0x000000001111723e */ /* 0x004fe200000010ff */
[----:B------:R-:W-:-:S04]  /*28ee0*/  VIADD R0, R6, UR20 ;  /* 0x0000001406007c36 */ /* 0x000fc80008000000 */
[----:B------:R-:W-:Y:S01]  /*28ef0*/  IMAD.WIDE R6, R0, 0x2, R2 ;  /* 0x0000000200067825 */ /* 0x000fe200078e0202 */
[----:B------:R-:W-:-:S04]  /*28f00*/  PRMT R12, R17, 0x7632, R12 ;  /* 0x00007632110c7816 */ /* 0x000fc8000000000c */
[----:B------:R2:W-:Y:S01]  /*28f10*/  @P6 STG.E.U16 desc[UR22][R6.64], R17 ;  /* 0x0000001106006986 */ /* 0x0005e2000c101516 */
[----:B------:R-:W-:Y:S01]  /*28f20*/  ISETP.LT.AND P6, PT, R74, UR14, !P4 ;  /* 0x0000000e4a007c0c */ /* 0x000fe2000e7c1270 */
[----:B------:R-:W0:Y:S01]  /*28f30*/  LDCU UR14, c[0x0][0x398] ;  /* 0x00007300ff0e77ac */ /* 0x000e220008000800 */
[----:B--2---:R-:W-:Y:S01]  /*28f40*/  VIADD R6, R0, UR20 ;  /* 0x0000001400067c36 */ /* 0x004fe20008000000 */
[----:B------:R-:W2:Y:S01]  /*28f50*/  LDL.LU R17, [R1+0x6c] ;  /* 0x00006c0001117983 */ /* 0x000ea20000300800 */
[----:B---3--:R-:W-:Y:S01]  /*28f60*/  F2FP.BF16.F32.PACK_AB R18, R18, R10 ;  /* 0x0000000a1212723e */ /* 0x008fe200000010ff */
[----:B------:R-:W-:Y:S02]  /*28f70*/  IMAD.WIDE R10, R0, 0x2, R4 ;  /* 0x00000002000a7825 */ /* 0x000fe400078e0204 */
[----:B------:R-:W3:Y:S02]  /*28f80*/  LDL.LU R0, [R1+0x3c] ;  /* 0x00003c0001007983 */ /* 0x000ee40000300800 */
[----:B------:R-:W-:-:S02]  /*28f90*/  IMAD.WIDE R8, R6, 0x2, R2 ;  /* 0x0000000206087825 */ /* 0x000fc400078e0202 */
[----:B------:R0:W-:Y:S04]  /*28fa0*/  @P1 STG.E.U16 desc[UR22][R10.64], R12 ;  /* 0x0000000c0a001986 */ /* 0x0001e8000c101516 */
[----:B------:R1:W-:Y:S01]  /*28fb0*/  @P6 STG.E.U16 desc[UR22][R8.64], R18 ;  /* 0x0000001208006986 */ /* 0x0003e2000c101516 */
[----:B0-----:R-:W-:Y:S01]  /*28fc0*/  VIADD R10, R93, 0xd3 ;  /* 0x000000d35d0a7836 */ /* 0x001fe20000000000 */
[----:B------:R-:W-:Y:S02]  /*28fd0*/  PRMT R11, R18, 0x7632, R11 ;  /* 0x00007632120b7816 */ /* 0x000fe4000000000b */
[----:B-1----:R-:W2:Y:S02]  /*28fe0*/  LDL.LU R18, [R1+0xa0] ;  /* 0x0000a00001127983 */ /* 0x002ea40000300800 */
[----:B------:R-:W-:-:S02]  /*28ff0*/  ISETP.GE.AND P1, PT, R10, UR4, PT ;  /* 0x000000040a007c0c */ /* 0x000fc4000bf26270 */
[----:B------:R-:W-:Y:S01]  /*29000*/  ISETP.LT.AND P4, PT, R73, UR8, !P4 ;  /* 0x0000000849007c0c */ /* 0x000fe2000e781270 */
[----:B------:R-:W2:Y:S01]  /*29010*/  LDL.LU R10, [R1+0x40] ;  /* 0x00004000010a7983 */ /* 0x000ea20000300800 */
[----:B------:R-:W-:Y:S01]  /*29020*/  ISETP.LT.AND P6, PT, R74, UR10, !P0 ;  /* 0x0000000a4a007c0c */ /* 0x000fe2000c7c1270 */
[----:B------:R-:W-:Y:S02]  /*29030*/  VIADD R7, R93, 0xd2 ;  /* 0x000000d25d077836 */ /* 0x000fe40000000000 */
[C---:B------:R-:W-:Y:S01]  /*29040*/  IMAD.WIDE R8, R6.reuse, 0x2, R4 ;  /* 0x0000000206087825 */ /* 0x040fe200078e0204 */
[----:B------:R-:W-:Y:S01]  /*29050*/  ISETP.LT.AND P0, PT, R73, UR12, !P0 ;  /* 0x0000000c49007c0c */ /* 0x000fe2000c701270 */
[----:B------:R-:W0:Y:S01]  /*29060*/  LDCU UR4, c[0x0][0x39c] ;  /* 0x00007380ff0477ac */ /* 0x000e220008000800 */
[----:B------:R-:W-:Y:S01]  /*29070*/  ISETP.GE.AND P3, PT, R7, UR6, PT ;  /* 0x0000000607007c0c */ /* 0x000fe2000bf66270 */
[----:B------:R-:W1:Y:S04]  /*29080*/  LDCU UR8, c[0x0][0x398] ;  /* 0x00007300ff0877ac */ /* 0x000e680008000800 */
[----:B------:R-:W-:Y:S01]  /*29090*/  @P4 STG.E.U16 desc[UR22][R8.64], R11 ;  /* 0x0000000b08004986 */ /* 0x000fe2000c101516 */
[----:B------:R-:W0:Y:S01]  /*290a0*/  LDCU UR10, c[0x0][0x398] ;  /* 0x00007300ff0a77ac */ /* 0x000e220008000800 */
[----:B------:R-:W0:Y:S01]  /*290b0*/  LDCU UR6, c[0x0][0x39c] ;  /* 0x00007380ff0677ac */ /* 0x000e220008000800 */
[----:B------:R-:W0:Y:S01]  /*290c0*/  LDCU UR12, c[0x0][0x398] ;  /* 0x00007300ff0c77ac */ /* 0x000e220008000800 */
[----:B---3--:R-:W-:Y:S01]  /*290d0*/  F2FP.BF16.F32.PACK_AB R19, R19, R0 ;  /* 0x000000001313723e */ /* 0x008fe200000010ff */
[----:B------:R-:W-:-:S04]  /*290e0*/  VIADD R0, R6, UR20 ;  /* 0x0000001406007c36 */ /* 0x000fc80008000000 */
[----:B------:R-:W-:Y:S01]  /*290f0*/  IMAD.WIDE R6, R0, 0x2, R2 ;  /* 0x0000000200067825 */ /* 0x000fe200078e0202 */
[----:B------:R-:W-:-:S04]  /*29100*/  PRMT R12, R19, 0x7632, R12 ;  /* 0x00007632130c7816 */ /* 0x000fc8000000000c */
[----:B------:R3:W-:Y:S01]  /*29110*/  @P6 STG.E.U16 desc[UR22][R6.64], R19 ;  /* 0x0000001306006986 */ /* 0x0007e2000c101516 */
[----:B------:R-:W-:Y:S01]  /*29120*/  ISETP.LT.AND P6, PT, R74, UR14, !P5 ;  /* 0x0000000e4a007c0c */ /* 0x000fe2000efc1270 */
[----:B------:R-:W0:Y:S01]  /*29130*/  LDCU UR14, c[0x0][0x398] ;  /* 0x00007300ff0e77ac */ /* 0x000e220008000800 */
[----:B---3--:R-:W-:Y:S01]  /*29140*/  VIADD R6, R0, UR20 ;  /* 0x0000001400067c36 */ /* 0x008fe20008000000 */
[----:B------:R-:W3:Y:S01]  /*29150*/  LDL.LU R19, [R1+0x9c] ;  /* 0x00009c0001137983 */ /* 0x000ee20000300800 */
[----:B--2---:R-:W-:Y:S01]  /*29160*/  F2FP.BF16.F32.PACK_AB R20, R20, R10 ;  /* 0x0000000a1414723e */ /* 0x004fe200000010ff */
[----:B------:R-:W-:Y:S02]  /*29170*/  IMAD.WIDE R10, R0, 0x2, R4 ;  /* 0x00000002000a7825 */ /* 0x000fe400078e0204 */
[----:B------:R-:W2:Y:S02]  /*29180*/  LDL.LU R0, [R1+0x44] ;  /* 0x0000440001007983 */ /* 0x000ea40000300800 */
[----:B------:R-:W-:-:S02]  /*29190*/  IMAD.WIDE R8, R6, 0x2, R2 ;  /* 0x0000000206087825 */ /* 0x000fc400078e0202 */
[----:B------:R0:W-:Y:S04]  /*291a0*/  @P0 STG.E.U16 desc[UR22][R10.64], R12 ;  /* 0x0000000c0a000986 */ /* 0x0001e8000c101516 */
[----:B------:R1:W-:Y:S01]  /*291b0*/  @P6 STG.E.U16 desc[UR22][R8.64], R20 ;  /* 0x0000001408006986 */ /* 0x0003e2000c101516 */
[----:B0-----:R-:W-:Y:S01]  /*291c0*/  VIADD R10, R93, 0xd5 ;  /* 0x000000d55d0a7836 */ /* 0x001fe20000000000 */
[----:B------:R-:W-:Y:S02]  /*291d0*/  PRMT R11, R20, 0x7632, R11 ;  /* 0x00007632140b7816 */ /* 0x000fe4000000000b */
[----:B-1----:R-:W3:Y:S02]  /*291e0*/  LDL.LU R20, [R1+0x98] ;  /* 0x0000980001147983 */ /* 0x002ee40000300800 */
[----:B------:R-:W-:-:S02]  /*291f0*/  ISETP.GE.AND P0, PT, R10, UR4, PT ;  /* 0x000000040a007c0c */ /* 0x000fc4000bf06270 */
[----:B------:R-:W-:Y:S01]  /*29200*/  ISETP.LT.AND P5, PT, R73, UR8, !P5 ;  /* 0x0000000849007c0c */ /* 0x000fe2000efa1270 */
[----:B------:R-:W3:Y:S01]  /*29210*/  LDL.LU R10, [R1+0x48] ;  /* 0x00004800010a7983 */ /* 0x000ee20000300800 */
        /* <DEDUP_REMOVED lines=33> */
[----:B------:R-:W-:Y:S01]  /*29430*/  VIADD R7, R93, 0xd6 ;  /* 0x000000d65d077836 */ /* 0x000fe20000000000 */
[----:B------:R-:W0:Y:S01]  /*29440*/  LDCU UR8, c[0x0][0x398] ;  /* 0x00007300ff0877ac */ /* 0x000e220008000800 */
[----:B------:R-:W-:-:S03]  /*29450*/  IMAD.WIDE R8, R6, 0x2, R4 ;  /* 0x0000000206087825 */ /* 0x000fc600078e0204 */
[----:B------:R-:W-:Y:S01]  /*29460*/  ISETP.GE.AND P5, PT, R7, UR6, PT ;  /* 0x0000000607007c0c */ /* 0x000fe2000bfa6270 */
[----:B------:R-:W1:Y:S04]  /*29470*/  LDCU UR6, c[0x0][0x39c] ;  /* 0x00007380ff0677ac */ /* 0x000e680008000800 */
[----:B------:R-:W-:Y:S01]  /*29480*/  @P3 STG.E.U16 desc[UR22][R8.64], R11 ;  /* 0x0000000b08003986 */ /* 0x000fe2000c101516 */
[----:B------:R-:W0:Y:S01]  /*29490*/  LDCU UR10, c[0x0][0x398] ;  /* 0x00007300ff0a77ac */ /* 0x000e220008000800 */
[----:B------:R-:W0:Y:S01]  /*294a0*/  LDCU UR4, c[0x0][0x39c] ;  /* 0x00007380ff0477ac */ /* 0x000e220008000800 */
        /* <DEDUP_REMOVED lines=9> */
[----:B------:R-:W2:Y:S01]  /*29540*/  LDL.LU R0, [R1+0x54] ;  /* 0x0000540001007983 */ /* 0x000ea20000300800 */
[----:B------:R-:W-:Y:S02]  /*29550*/  ISETP.LT.AND P1, PT, R73, UR12, !P1 ;  /* 0x0000000c49007c0c */ /* 0x000fe4000cf21270 */
[----:B------:R-:W-:Y:S01]  /*29560*/  ISETP.LT.AND P6, PT, R74, UR14, !P4 ;  /* 0x0000000e4a007c0c */ /* 0x000fe2000e7c1270 */
[----:B------:R-:W-:Y:S01]  /*29570*/  VIADD R7, R93, 0xd8 ;  /* 0x000000d85d077836 */ /* 0x000fe20000000000 */
[----:B0-----:R-:W-:Y:S01]  /*29580*/  ISETP.LT.AND P4, PT, R73, UR8, !P4 ;  /* 0x0000000849007c0c */ /* 0x001fe2000e781270 */
[----:B------:R-:W-:Y:S01]  /*29590*/  IMAD.WIDE R8, R6, 0x2, R2 ;  /* 0x0000000206087825 */ /* 0x000fe200078e0202 */
[----:B------:R-:W0:Y:S02]  /*295a0*/  LDCU UR12, c[0x0][0x398] ;  /* 0x00007300ff0c77ac */ /* 0x000e240008000800 */
[----:B-1----:R-:W-:Y:S01]  /*295b0*/  ISETP.GE.AND P3, PT, R7, UR6, PT ;  /* 0x0000000607007c0c */ /* 0x002fe2000bf66270 */
[----:B------:R-:W1:Y:S04]  /*295c0*/  LDCU UR6, c[0x0][0x39c] ;  /* 0x00007380ff0677ac */ /* 0x000e680008000800 */
[----:B------:R0:W-:Y:S01]  /*295d0*/  @P1 STG.E.U16 desc[UR22][R10.64], R12 ;  /* 0x0000000c0a001986 */ /* 0x0001e2000c101516 */
[----:B------:R-:W1:Y:S03]  /*295e0*/  LDCU UR14, c[0x0][0x398] ;  /* 0x00007300ff0e77ac */ /* 0x000e660008000800 */
[----:B------:R4:W-:Y:S01]  /*295f0*/  @P6 STG.E.U16 desc[UR22][R8.64], R24 ;  /* 0x0000001808006986 */ /* 0x0009e2000c101516 */
[----:B------:R-:W-:Y:S01]  /*29600*/  ISETP.LT.AND P6, PT, R74, UR10, !P0 ;  /* 0x0000000a4a007c0c */ /* 0x000fe2000c7c1270 */
[----:B------:R-:W1:Y:S01]  /*29610*/  LDCU UR8, c[0x0][0x398] ;  /* 0x00007300ff0877ac */ /* 0x000e620008000800 */
[----:B------:R-:W1:Y:S01]  /*29620*/  LDCU UR10, c[0x0][0x398] ;  /* 0x00007300ff0a77ac */ /* 0x000e620008000800 */
[----:B0-----:R-:W-:Y:S01]  /*29630*/  IMAD.WIDE R10, R6, 0x2, R4 ;  /* 0x00000002060a7825 */ /* 0x001fe200078e0204 */
[----:B----4-:R-:W-:-:S03]  /*29640*/  PRMT R9, R24, 0x7632, R9 ;  /* 0x0000763218097816 */ /* 0x010fc60000000009 */
[----:B------:R-:W-:Y:S01]  /*29650*/  VIADD R8, R6, UR20 ;  /* 0x0000001406087c36 */ /* 0x000fe20008000000 */
[----:B------:R-:W4:Y:S03]  /*29660*/  LDL.LU R24, [R1+0x88] ;  /* 0x0000880001187983 */ /* 0x000f260000300800 */
[----:B------:R-:W-:Y:S01]  /*29670*/  IMAD.WIDE R6, R8, 0x2, R2 ;  /* 0x0000000208067825 */ /* 0x000fe200078e0202 */
[----:B------:R0:W-:Y:S03]  /*29680*/  @P4 STG.E.U16 desc[UR22][R10.64], R9 ;  /* 0x000000090a004986 */ /* 0x0001e6000c101516 */
[----:B0-----:R-:W-:-:S05]  /*29690*/  VIADD R10, R93, 0xda ;  /* 0x000000da5d0a7836 */ /* 0x001fca0000000000 */
[----:B-1----:R-:W-:Y:S01]  /*296a0*/  ISETP.GE.AND P4, PT, R10, UR6, PT ;  /* 0x000000060a007c0c */ /* 0x002fe2000bf86270 */
[----:B------:R-:W0:Y:S01]  /*296b0*/  LDCU UR6, c[0x0][0x39c] ;  /* 0x00007380ff0677ac */ /* 0x000e220008000800 */
[----:B--2---:R-:W-:Y:S01]  /*296c0*/  F2FP.BF16.F32.PACK_AB R25, R25, R0 ;  /* 0x000000001919723e */ /* 0x004fe200000010ff */
[----:B------:R-:W-:-:S05]  /*296d0*/  VIADD R0, R93, 0xd9 ;  /* 0x000000d95d007836 */ /* 0x000fca0000000000 */
[----:B------:R-:W-:Y:S01]  /*296e0*/  ISETP.GE.AND P1, PT, R0, UR4, PT ;  /* 0x0000000400007c0c */ /* 0x000fe2000bf26270 */
[----:B------:R1:W-:Y:S04]  /*296f0*/  @P6 STG.E.U16 desc[UR22][R6.64], R25 ;  /* 0x0000001906006986 */ /* 0x0003e8000c101516 */
[----:B------:R-:W2:Y:S01]  /*29700*/  LDL.LU R0, [R1+0x58] ;  /* 0x0000580001007983 */ /* 0x000ea20000300800 */
[----:B------:R-:W-:Y:S01]  /*29710*/  PRMT R11, R25, 0x7632, R11 ;  /* 0x00007632190b7816 */ /* 0x000fe2000000000b */
[----:B------:R-:W0:Y:S02]  /*29720*/  LDCU UR4, c[0x0][0x39c] ;  /* 0x00007380ff0477ac */ /* 0x000e240008000800 */
[----:B-1----:R-:W3:Y:S04]  /*29730*/  LDL.LU R25, [R1+0x84] ;  /* 0x0000840001197983 */ /* 0x002ee80000300800 */
[----:B------:R-:W3:Y:S01]  /*29740*/  LDL.LU R10, [R1+0x5c] ;  /* 0x00005c00010a7983 */ /* 0x000ee20000300800 */
[----:B------:R-:W-:Y:S01]  /*29750*/  ISETP.LT.AND P0, PT, R73, UR12, !P0 ;  /* 0x0000000c49007c0c */ /* 0x000fe2000c701270 */
[----:B------:R-:W1:Y:S01]  /*29760*/  LDCU UR12, c[0x0][0x398] ;  /* 0x00007300ff0c77ac */ /* 0x000e620008000800 */
[----:B------:R-:W-:Y:S01]  /*29770*/  ISETP.LT.AND P6, PT, R74, UR14, !P5 ;  /* 0x0000000e4a007c0c */ /* 0x000fe2000efc1270 */
[----:B------:R-:W0:Y:S01]  /*29780*/  LDCU UR14, c[0x0][0x398] ;  /* 0x00007300ff0e77ac */ /* 0x000e220008000800 */
[----:B--2---:R-:W-:Y:S01]  /*29790*/  F2FP.BF16.F32.PACK_AB R26, R26, R0 ;  /* 0x000000001a1a723e */ /* 0x004fe200000010ff */
[----:B------:R-:W-:-:S02]  /*297a0*/  VIADD R0, R8, UR20 ;  /* 0x0000001408007c36 */ /* 0x000fc40008000000 */
[----:B------:R-:W-:-:S04]  /*297b0*/  IMAD.WIDE R8, R8, 0x2, R4 ;  /* 0x0000000208087825 */ /* 0x000fc800078e0204 */
[----:B------:R-:W-:Y:S02]  /*297c0*/  IMAD.WIDE R6, R0, 0x2, R2 ;  /* 0x0000000200067825 */ /* 0x000fe400078e0202 */
[----:B------:R2:W-:Y:S01]  /*297d0*/  @P0 STG.E.U16 desc[UR22][R8.64], R11 ;  /* 0x0000000b08000986 */ /* 0x0005e2000c101516 */
[----:B------:R-:W-:-:S03]  /*297e0*/  PRMT R12, R26, 0x7632, R12 ;  /* 0x000076321a0c7816 */ /* 0x000fc6000000000c */
[----:B------:R0:W-:Y:S01]  /*297f0*/  @P6 STG.E.U16 desc[UR22][R6.64], R26 ;  /* 0x0000001a06006986 */ /* 0x0001e2000c101516 */
[----:B---3--:R-:W-:Y:S01]  /*29800*/  F2FP.BF16.F32.PACK_AB R27, R27, R10 ;  /* 0x0000000a1b1b723e */ /* 0x008fe200000010ff */
[C---:B------:R-:W-:Y:S02]  /*29810*/  VIADD R10, R0.reuse, UR20 ;  /* 0x00000014000a7c36 */ /* 0x040fe40008000000 */
[----:B--2---:R-:W-:Y:S01]  /*29820*/  IMAD.WIDE R8, R0, 0x2, R4 ;  /* 0x0000000200087825 */ /* 0x004fe200078e0204 */
[----:B0-----:R-:W2:Y:S04]  /*29830*/  LDL.LU R26, [R1+0x80] ;  /* 0x00008000011a7983 */ /* 0x001ea80000300800 */
[----:B------:R-:W3:Y:S01]  /*29840*/  LDL.LU R0, [R1+0x60] ;  /* 0x0000600001007983 */ /* 0x000ee20000300800 */
[----:B------:R-:W-:-:S02]  /*29850*/  ISETP.LT.AND P5, PT, R73, UR8, !P5 ;  /* 0x0000000849007c0c */ /* 0x000fc4000efa1270 */
[----:B------:R-:W-:Y:S01]  /*29860*/  ISETP.LT.AND P6, PT, R74, UR10, !P2 ;  /* 0x0000000a4a007c0c */ /* 0x000fe2000d7c1270 */
[----:B------:R-:W-:Y:S01]  /*29870*/  IMAD.WIDE R6, R10, 0x2, R2 ;  /* 0x000000020a067825 */ /* 0x000fe200078e0202 */
[----:B------:R-:W0:Y:S01]  /*29880*/  LDCU UR8, c[0x0][0x398] ;  /* 0x00007300ff0877ac */ /* 0x000e220008000800 */
[----:B-1----:R-:W-:Y:S01]  /*29890*/  ISETP.LT.AND P2, PT, R73, UR12, !P2 ;  /* 0x0000000c49007c0c */ /* 0x002fe2000d741270 */
[----:B------:R-:W1:Y:S01]  /*298a0*/  LDCU UR10, c[0x0][0x398] ;  /* 0x00007300ff0a77ac */ /* 0x000e620008000800 */
[----:B------:R-:W-:Y:S01]  /*298b0*/  VIADD R11, R93, 0xdb ;  /* 0x000000db5d0b7836 */ /* 0x000fe20000000000 */
[----:B------:R-:W0:Y:S05]  /*298c0*/  LDCU UR12, c[0x0][0x398] ;  /* 0x00007300ff0c77ac */ /* 0x000e2a0008000800 */
[----:B------:R1:W-:Y:S04]  /*298d0*/  @P5 STG.E.U16 desc[UR22][R8.64], R12 ;  /* 0x0000000c08005986 */ /* 0x0003e8000c101516 */
[----:B------:R0:W-:Y:S01]  /*298e0*/  @P6 STG.E.U16 desc[UR22][R6.64], R27 ;  /* 0x0000001b06006986 */ /* 0x0001e2000c101516 */
[----:B------:R-:W-:Y:S01]  /*298f0*/  ISETP.LT.AND P6, PT, R74, UR14, !P3 ;  /* 0x0000000e4a007c0c */ /* 0x000fe2000dfc1270 */
[----:B------:R-:W2:Y:S01]  /*29900*/  LDCU UR14, c[0x0][0x398] ;  /* 0x00007300ff0e77ac */ /* 0x000ea20008000800 */
[----:B------:R-:W-:Y:S01]  /*29910*/  ISETP.GE.AND P0, PT, R11, UR4, PT ;  /* 0x000000040b007c0c */ /* 0x000fe2000bf06270 */
[C---:B------:R-:W-:Y:S01]  /*29920*/  VIADD R11, R10.reuse, UR20 ;  /* 0x000000140a0b7c36 */ /* 0x040fe20008000000 */
[----:B------:R-:W-:Y:S01]  /*29930*/  PRMT R14, R27, 0x7632, R14 ;  /* 0x000076321b0e7816 */ /* 0x000fe2000000000e */
[----:B------:R-:W2:Y:S01]  /*29940*/  LDCU UR4, c[0x0][0x39c] ;  /* 0x00007380ff0477ac */ /* 0x000ea20008000800 */
[----:B-1----:R-:W-:-:S04]  /*29950*/  IMAD.WIDE R8, R10, 0x2, R4 ;  /* 0x000000020a087825 */ /* 0x002fc800078e0204 */
[----:B0-----:R-:W-:Y:S01]  /*29960*/  IMAD.WIDE R6, R11, 0x2, R2 ;  /* 0x000000020b067825 */ /* 0x001fe200078e0202 */
[----:B------:R0:W-:Y:S01]  /*29970*/  @P2 STG.E.U16 desc[UR22][R8.64], R14 ;  /* 0x0000000e08002986 */ /* 0x0001e2000c101516 */
[----:B------:R-:W-:Y:S01]  /*29980*/  ISETP.LT.AND P3, PT, R73, UR8, !P3 ;  /* 0x0000000849007c0c */ /* 0x000fe2000df61270 */
[----:B------:R-:W1:Y:S01]  /*29990*/  LDCU UR8, c[0x0][0x398] ;  /* 0x00007300ff0877ac */ /* 0x000e620008000800 */
[----:B------:R-:W-:Y:S01]  /*299a0*/  F2FP.BF16.F32.PACK_AB R29, R29, R13 ;  /* 0x0000000d1d1d723e */ /* 0x000fe200000010ff */
[C---:B------:R-:W-:Y:S01]  /*299b0*/  VIADD R13, R11.reuse, UR20 ;  /* 0x000000140b0d7c36 */ /* 0x040fe20008000000 */
[----:B------:R-:W2:Y:S01]  /*299c0*/  LDL.LU R27, [R1+0x7c] ;  /* 0x00007c00011b7983 */ /* 0x000ea20000300800 */
[----:B------:R-:W-:-:S04]  /*299d0*/  IMAD.WIDE R10, R11, 0x2, R4 ;  /* 0x000000020b0a7825 */ /* 0x000fc800078e0204 */
[----:B0-----:R-:W-:Y:S01]  /*299e0*/  IMAD.WIDE R8, R13, 0x2, R2 ;  /* 0x000000020d087825 */ /* 0x001fe200078e0202 */
[----:B---3--:R-:W-:-:S05]  /*299f0*/  F2FP.BF16.F32.PACK_AB R28, R28, R0 ;  /* 0x000000001c1c723e */ /* 0x008fca00000010ff */
[----:B------:R0:W-:Y:S01]  /*29a00*/  @P6 STG.E.U16 desc[UR22][R6.64], R28 ;  /* 0x0000001c06006986 */ /* 0x0001e2000c101516 */
[----:B------:R-:W-:Y:S01]  /*29a10*/  ISETP.LT.AND P6, PT, R74, UR10, !P1 ;  /* 0x0000000a4a007c0c */ /* 0x000fe2000cfc1270 */
[----:B------:R-:W3:Y:S01]  /*29a20*/  LDCU UR10, c[0x0][0x398] ;  /* 0x00007300ff0a77ac */ /* 0x000ee20008000800 */
[----:B------:R-:W-:Y:S02]  /*29a30*/  ISETP.LT.AND P1, PT, R73, UR12, !P1 ;  /* 0x0000000c49007c0c */ /* 0x000fe4000cf21270 */
[----:B------:R-:W-:Y:S02]  /*29a40*/  F2FP.BF16.F32.PACK_AB R30, R30, R15 ;  /* 0x0000000f1e1e723e */ /* 0x000fe400000010ff */
[----:B0-----:R-:W-:Y:S01]  /*29a50*/  PRMT R7, R28, 0x7632, R7 ;  /* 0x000076321c077816 */ /* 0x001fe20000000007 */
[----:B------:R-:W0:Y:S01]  /*29a60*/  LDCU UR12, c[0x0][0x398] ;  /* 0x00007300ff0c77ac */ /* 0x000e220008000800 */
[----:B------:R-:W5:Y:S04]  /*29a70*/  LDL.LU R28, [R1+0x78] ;  /* 0x00007800011c7983 */ /* 0x000f680000300800 */
[----:B------:R1:W-:Y:S04]  /*29a80*/  @P3 STG.E.U16 desc[UR22][R10.64], R7 ;  /* 0x000000070a003986 */ /* 0x0003e8000c101516 */
[----:B------:R0:W-:Y:S01]  /*29a90*/  @P6 STG.E.U16 desc[UR22][R8.64], R29 ;  /* 0x0000001d08006986 */ /* 0x0001e2000c101516 */
[----:B-1----:R-:W-:Y:S01]  /*29aa0*/  IMAD.WIDE R6, R13, 0x2, R4 ;  /* 0x000000020d067825 */ /* 0x002fe200078e0204 */
[----:B0-----:R-:W-:-:S02]  /*29ab0*/  PRMT R9, R29, 0x7632, R9 ;  /* 0x000076321d097816 */ /* 0x001fc40000000009 */
[----:B------:R-:W5:Y:S04]  /*29ac0*/  LDL.LU R29, [R1+0x74] ;  /* 0x00007400011d7983 */ /* 0x000f680000300800 */
[----:B------:R0:W-:Y:S04]  /*29ad0*/  @P1 STG.E.U16 desc[UR22][R6.64], R9 ;  /* 0x0000000906001986 */ /* 0x0001e8000c101516 */
[----:B0-----:R-:W5:Y:S01]  /*29ae0*/  LDL.LU R6, [R1+0x70] ;  /* 0x0000700001067983 */ /* 0x001f620000300800 */
[----:B--2---:R-:W-:Y:S01]  /*29af0*/  ISETP.LT.AND P6, PT, R74, UR14, !P4 ;  /* 0x0000000e4a007c0c */ /* 0x004fe2000e7c1270 */
[----:B------:R-:W-:Y:S01]  /*29b00*/  VIADD R15, R13, UR20 ;  /* 0x000000140d0f7c36 */ /* 0x000fe20008000000 */
[----:B------:R-:W0:Y:S03]  /*29b10*/  LDCU UR14, c[0x0][0x398] ;  /* 0x00007300ff0e77ac */ /* 0x000e260008000800 */
[----:B------:R-:W-:Y:S01]  /*29b20*/  IMAD.WIDE R10, R15, 0x2, R2 ;  /* 0x000000020f0a7825 */ /* 0x000fe200078e0202 */
[----:B------:R-:W-:Y:S01]  /*29b30*/  ISETP.LT.AND P4, PT, R73, UR8, !P4 ;  /* 0x0000000849007c0c */ /* 0x000fe2000e781270 */
[----:B------:R-:W1:Y:S01]  /*29b40*/  LDCU UR8, c[0x0][0x398] ;  /* 0x00007300ff0877ac */ /* 0x000e620008000800 */
[----:B------:R-:W-:-:S05]  /*29b50*/  F2FP.BF16.F32.PACK_AB R31, R31, R17 ;  /* 0x000000111f1f723e */ /* 0x000fca00000010ff */
[----:B------:R2:W-:Y:S01]  /*29b60*/  @P6 STG.E.U16 desc[UR22][R10.64], R30 ;  /* 0x0000001e0a006986 */ /* 0x0005e2000c101516 */
[----:B---3--:R-:W-:Y:S01]  /*29b70*/  ISETP.LT.AND P6, PT, R74, UR10, !P0 ;  /* 0x0000000a4a007c0c */ /* 0x008fe2000c7c1270 */
[----:B------:R-:W-:Y:S02]  /*29b80*/  VIADD R17, R15, UR20 ;  /* 0x000000140f117c36 */ /* 0x000fe40008000000 */
[----:B------:R-:W-:Y:S01]  /*29b90*/  VIADD R0, R93, 0xdc ;  /* 0x000000dc5d007836 */ /* 0x000fe20000000000 */
[----:B------:R-:W-:Y:S01]  /*29ba0*/  PRMT R7, R30, 0x7632, R7 ;  /* 0x000076321e077816 */ /* 0x000fe20000000007 */
[----:B------:R-:W-:Y:S01]  /*29bb0*/  IMAD.WIDE R8, R15, 0x2, R4 ;  /* 0x000000020f087825 */ /* 0x000fe200078e0204 */
[----:B------:R-:W3:Y:S03]  /*29bc0*/  LDCU UR10, c[0x0][0x398] ;  /* 0x00007300ff0a77ac */ /* 0x000ee60008000800 */
[----:B------:R-:W-:Y:S01]  /*29bd0*/  IMAD.WIDE R12, R17, 0x2, R2 ;  /* 0x00000002110c7825 */ /* 0x000fe200078e0202 */
[----:B------:R-:W-:Y:S01]  /*29be0*/  ISETP.GE.AND P5, PT, R0, UR6, PT ;  /* 0x0000000600007c0c */ /* 0x000fe2000bfa6270 */
[----:B------:R1:W-:Y:S01]  /*29bf0*/  @P4 STG.E.U16 desc[UR22][R8.64], R7 ;  /* 0x0000000708004986 */ /* 0x0003e2000c101516 */
[----:B------:R-:W-:Y:S01]  /*29c00*/  ISETP.LT.AND P0, PT, R73, UR12, !P0 ;  /* 0x0000000c49007c0c */ /* 0x000fe2000c701270 */
[----:B--2---:R-:W-:Y:S01]  /*29c10*/  VIADD R11, R17, UR20 ;  /* 0x00000014110b7c36 */ /* 0x004fe20008000000 */
[----:B------:R-:W2:Y:S01]  /*29c20*/  LDCU UR6, c[0x0][0x39c] ;  /* 0x00007380ff0677ac */ /* 0x000ea20008000800 */
[----:B------:R3:W-:Y:S01]  /*29c30*/  @P6 STG.E.U16 desc[UR22][R12.64], R31 ;  /* 0x0000001f0c006986 */ /* 0x0007e2000c101516 */
[----:B0-----:R-:W-:Y:S01]  /*29c40*/  ISETP.LT.AND P6, PT, R74, UR14, !P5 ;  /* 0x0000000e4a007c0c */ /* 0x001fe2000efc1270 */
[----:B------:R-:W-:Y:S01]  /*29c50*/  VIADD R0, R93, 0xdd ;  /* 0x000000dd5d007836 */ /* 0x000fe20000000000 */
[----:B------:R-:W-:Y:S01]  /*29c60*/  PRMT R14, R31, 0x7632, R14 ;  /* 0x000076321f0e7816 */ /* 0x000fe2000000000e */
[----:B------:R-:W0:Y:S01]  /*29c70*/  LDCU UR12, c[0x0][0x398] ;  /* 0x00007300ff0c77ac */ /* 0x000e220008000800 */
[----:B-1----:R-:W-:-:S02]  /*29c80*/  IMAD.WIDE R8, R11, 0x2, R2 ;  /* 0x000000020b087825 */ /* 0x002fc400078e0202 */
[----:B------:R-:W-:Y:S01]  /*29c90*/  ISETP.GE.AND P2, PT, R0, UR4, PT ;  /* 0x0000000400007c0c */ /* 0x000fe2000bf46270 */
[----:B------:R-:W1:Y:S01]  /*29ca0*/  LDCU UR14, c[0x0][0x398] ;  /* 0x00007300ff0e77ac */ /* 0x000e620008000800 */
[----:B------:R-:W-:Y:S01]  /*29cb0*/  ISETP.LT.AND P5, PT, R73, UR8, !P5 ;  /* 0x0000000849007c0c */ /* 0x000fe2000efa1270 */
[----:B---3--:R-:W-:Y:S02]  /*29cc0*/  VIADD R13, R11, UR20 ;  /* 0x000000140b0d7c36 */ /* 0x008fe40008000000 */
[----:B------:R-:W-:Y:S01]  /*29cd0*/  VIADD R0, R93, 0xde ;  /* 0x000000de5d007836 */ /* 0x000fe20000000000 */
[----:B------:R-:W3:Y:S01]  /*29ce0*/  LDCU UR4, c[0x0][0x39c] ;  /* 0x00007380ff0477ac */ /* 0x000ee20008000800 */
[----:B------:R-:W-:Y:S01]  /*29cf0*/  IMAD.WIDE R10, R11, 0x2, R4 ;  /* 0x000000020b0a7825 */ /* 0x000fe200078e0204 */
[----:B------:R-:W0:Y:S02]  /*29d00*/  LDCU UR8, c[0x0][0x398] ;  /* 0x00007300ff0877ac */ /* 0x000e240008000800 */
[----:B--2---:R-:W-:Y:S01]  /*29d10*/  ISETP.GE.AND P3, PT, R0, UR6, PT ;  /* 0x0000000600007c0c */ /* 0x004fe2000bf66270 */
[----:B------:R-:W-:-:S02]  /*29d20*/  VIADD R15, R13, UR20 ;  /* 0x000000140d0f7c36 */ /* 0x000fc40008000000 */
[C---:B------:R-:W-:Y:S01]  /*29d30*/  VIADD R0, R93.reuse, 0xdf ;  /* 0x000000df5d007836 */ /* 0x040fe20000000000 */
[----:B------:R-:W2:Y:S04]  /*29d40*/  LDCU UR6, c[0x0][0x39c] ;  /* 0x00007380ff0677ac */ /* 0x000ea80008000800 */
[----:B---3--:R-:W-:Y:S01]  /*29d50*/  ISETP.GE.AND P1, PT, R0, UR4, PT ;  /* 0x0000000400007c0c */ /* 0x008fe2000bf26270 */
[----:B------:R-:W-:Y:S01]  /*29d60*/  VIADD R0, R93, 0xe0 ;  /* 0x000000e05d007836 */ /* 0x000fe20000000000 */
[----:B------:R-:W3:Y:S01]  /*29d70*/  LDCU UR4, c[0x0][0x39c] ;  /* 0x00007380ff0477ac */ /* 0x000ee20008000800 */
[----:B------:R-:W-:-:S03]  /*29d80*/  F2FP.BF16.F32.PACK_AB R35, R35, R27 ;  /* 0x0000001b2323723e */ /* 0x000fc600000010ff */
[----:B--2---:R-:W-:Y:S01]  /*29d90*/  ISETP.GE.AND P4, PT, R0, UR6, PT ;  /* 0x0000000600007c0c */ /* 0x004fe2000bf86270 */
[----:B------:R-:W-:Y:S01]  /*29da0*/  VIADD R0, R93, 0xe1 ;  /* 0x000000e15d007836 */ /* 0x000fe20000000000 */
[----:B------:R-:W2:Y:S01]  /*29db0*/  LDCU UR6, c[0x0][0x39c] ;  /* 0x00007380ff0677ac */ /* 0x000ea20008000800 */
[----:B------:R-:W-:Y:S02]  /*29dc0*/  F2FP.BF16.F32.PACK_AB R36, R36, R26 ;  /* 0x0000001a2424723e */ /* 0x000fe400000010ff */
[----:B------:R-:W-:Y:S02]  /*29dd0*/  F2FP.BF16.F32.PACK_AB R37, R37, R25 ;  /* 0x000000192525723e */ /* 0x000fe400000010ff */
[----:B----4-:R-:W-:Y:S02]  /*29de0*/  F2FP.BF16.F32.PACK_AB R38, R38, R24 ;  /* 0x000000182626723e */ /* 0x010fe400000010ff */
[----:B------:R-:W-:Y:S02]  /*29df0*/  F2FP.BF16.F32.PACK_AB R39, R39, R23 ;  /* 0x000000172727723e */ /* 0x000fe400000010ff */
[----:B------:R-:W-:-:S02]  /*29e00*/  F2FP.BF16.F32.PACK_AB R40, R40, R22 ;  /* 0x000000162828723e */ /* 0x000fc400000010ff */
[----:B------:R-:W-:Y:S02]  /*29e10*/  F2FP.BF16.F32.PACK_AB R41, R41, R21 ;  /* 0x000000152929723e */ /* 0x000fe400000010ff */
[----:B------:R-:W-:Y:S02]  /*29e20*/  F2FP.BF16.F32.PACK_AB R42, R42, R20 ;  /* 0x000000142a2a723e */ /* 0x000fe400000010ff */
[----:B------:R-:W-:Y:S02]  /*29e30*/  F2FP.BF16.F32.PACK_AB R43, R43, R19 ;  /* 0x000000132b2b723e */ /* 0x000fe400000010ff */
[----:B------:R-:W-:Y:S02]  /*29e40*/  F2FP.BF16.F32.PACK_AB R44, R44, R18 ;  /* 0x000000122c2c723e */ /* 0x000fe400000010ff */
[----:B------:R-:W-:Y:S02]  /*29e50*/  F2FP.BF16.F32.PACK_AB R45, R45, R67 ;  /* 0x000000432d2d723e */ /* 0x000fe400000010ff */
[----:B-----5:R-:W-:-:S02]  /*29e60*/  F2FP.BF16.F32.PACK_AB R34, R34, R28 ;  /* 0x0000001c2222723e */ /* 0x020fc400000010ff */
[----:B------:R-:W-:Y:S02]  /*29e70*/  F2FP.BF16.F32.PACK_AB R33, R33, R29 ;  /* 0x0000001d2121723e */ /* 0x000fe400000010ff */
[----:B------:R-:W-:Y:S01]  /*29e80*/  F2FP.BF16.F32.PACK_AB R32, R32, R6 ;  /* 0x000000062020723e */ /* 0x000fe200000010ff */
[----:B------:R-:W-:-:S05]  /*29e90*/  IMAD.WIDE R6, R17, 0x2, R4 ;  /* 0x0000000211067825 */ /* 0x000fca00078e0204 */
[----:B------:R4:W-:Y:S04]  /*29ea0*/  @P0 STG.E.U16 desc[UR22][R6.64], R14 ;  /* 0x0000000e06000986 */ /* 0x0009e8000c101516 */
[----:B------:R5:W-:Y:S01]  /*29eb0*/  @P6 STG.E.U16 desc[UR22][R8.64], R32 ;  /* 0x0000002008006986 */ /* 0x000be2000c101516 */
[----:B------:R-:W-:Y:S01]  /*29ec0*/  ISETP.LT.AND P6, PT, R74, UR10, !P2 ;  /* 0x0000000a4a007c0c */ /* 0x000fe2000d7c1270 */
[----:B------:R-:W1:Y:S01]  /*29ed0*/  LDCU UR10, c[0x0][0x398] ;  /* 0x00007300ff0a77ac */ /* 0x000e620008000800 */
[----:B0-----:R-:W-:Y:S01]  /*29ee0*/  ISETP.LT.AND P2, PT, R73, UR12, !P2 ;  /* 0x0000000c49007c0c */ /* 0x001fe2000d741270 */
[----:B------:R-:W0:Y:S01]  /*29ef0*/  LDCU UR12, c[0x0][0x398] ;  /* 0x00007300ff0c77ac */ /* 0x000e220008000800 */
[----:B----4-:R-:W-:Y:S01]  /*29f00*/  IMAD.WIDE R6, R13, 0x2, R2 ;  /* 0x000000020d067825 */ /* 0x010fe200078e0202 */
[----:B-----5:R-:W-:-:S05]  /*29f10*/  PRMT R9, R32, 0x7632, R9 ;  /* 0x0000763220097816 */ /* 0x020fca0000000009 */
[----:B------:R4:W-:Y:S04]  /*29f20*/  @P5 STG.E.U16 desc[UR22][R10.64], R9 ;  /* 0x000000090a005986 */ /* 0x0009e8000c101516 */
[----:B------:R5:W-:Y:S01]  /*29f30*/  @P6 STG.E.U16 desc[UR22][R6.64], R33 ;  /* 0x0000002106006986 */ /* 0x000be2000c101516 */
[----:B-1----:R-:W-:Y:S01]  /*29f40*/  ISETP.LT.AND P6, PT, R74, UR14, !P3 ;  /* 0x0000000e4a007c0c */ /* 0x002fe2000dfc1270 */
[----:B------:R-:W1:Y:S01]  /*29f50*/  LDCU UR14, c[0x0][0x398] ;  /* 0x00007300ff0e77ac */ /* 0x000e620008000800 */
[----:B----4-:R-:W-:Y:S01]  /*29f60*/  IMAD.WIDE R8, R13, 0x2, R4 ;  /* 0x000000020d087825 */ /* 0x010fe200078e0204 */
[----:B-----5:R-:W-:-:S03]  /*29f70*/  PRMT R7, R33, 0x7632, R7 ;  /* 0x0000763221077816 */ /* 0x020fc60000000007 */
[----:B------:R-:W-:Y:S01]  /*29f80*/  IMAD.WIDE R10, R15, 0x2, R2 ;  /* 0x000000020f0a7825 */ /* 0x000fe200078e0202 */
[----:B------:R-:W-:Y:S01]  /*29f90*/  ISETP.LT.AND P3, PT, R73, UR8, !P3 ;  /* 0x0000000849007c0c */ /* 0x000fe2000df61270 */
[----:B------:R-:W4:Y:S01]  /*29fa0*/  LDCU UR8, c[0x0][0x398] ;  /* 0x00007300ff0877ac */ /* 0x000f220008000800 */
[----:B------:R5:W-:Y:S04]  /*29fb0*/  @P2 STG.E.U16 desc[UR22][R8.64], R7 ;  /* 0x0000000708002986 */ /* 0x000be8000c101516 */
[----:B------:R0:W-:Y:S01]  /*29fc0*/  @P6 STG.E.U16 desc[UR22][R10.64], R34 ;  /* 0x000000220a006986 */ /* 0x0001e2000c101516 */
[----:B------:R-:W-:Y:S01]  /*29fd0*/  ISETP.LT.AND P6, PT, R74, UR10, !P1 ;  /* 0x0000000a4a007c0c */ /* 0x000fe2000cfc1270 */
[C---:B------:R-:W-:Y:S01]  /*29fe0*/  VIADD R13, R15.reuse, UR20 ;  /* 0x000000140f0d7c36 */ /* 0x040fe20008000000 */
[----:B------:R-:W1:Y:S01]  /*29ff0*/  LDCU UR10, c[0x0][0x398] ;  /* 0x00007300ff0a77ac */ /* 0x000e620008000800 */
[----:B-----5:R-:W-:Y:S01]  /*2a000*/  IMAD.WIDE R6, R15, 0x2, R4 ;  /* 0x000000020f067825 */ /* 0x020fe200078e0204 */
[----:B0-----:R-:W-:-:S03]  /*2a010*/  PRMT R11, R34, 0x7632, R11 ;  /* 0x00007632220b7816 */ /* 0x001fc6000000000b */
[----:B------:R-:W-:Y:S01]  /*2a020*/  IMAD.WIDE R8, R13, 0x2, R2 ;  /* 0x000000020d087825 */ /* 0x000fe200078e0202 */
[----:B------:R-:W-:Y:S01]  /*2a030*/  ISETP.LT.AND P1, PT, R73, UR12, !P1 ;  /* 0x0000000c49007c0c */ /* 0x000fe2000cf21270 */
[----:B------:R-:W0:Y:S01]  /*2a040*/  LDCU UR12, c[0x0][0x398] ;  /* 0x00007300ff0c77ac */ /* 0x000e220008000800 */
[----:B------:R5:W-:Y:S04]  /*2a050*/  @P3 STG.E.U16 desc[UR22][R6.64], R11 ;  /* 0x0000000b06003986 */ /* 0x000be8000c101516 */
[----:B------:R2:W-:Y:S01]  /*2a060*/  @P6 STG.E.U16 desc[UR22][R8.64], R35 ;  /* 0x0000002308006986 */ /* 0x0005e2000c101516 */
[----:B-1----:R-:W-:Y:S01]  /*2a070*/  ISETP.LT.AND P6, PT, R74, UR14, !P4 ;  /* 0x0000000e4a007c0c */ /* 0x002fe2000e7c1270 */
[C---:B------:R-:W-:Y:S01]  /*2a080*/  VIADD R15, R13.reuse, UR20 ;  /* 0x000000140d0f7c36 */ /* 0x040fe20008000000 */
[----:B---3--:R-:W-:Y:S01]  /*2a090*/  ISETP.GE.AND P0, PT, R0, UR4, PT ;  /* 0x0000000400007c0c */ /* 0x008fe2000bf06270 */
[----:B------:R-:W1:Y:S01]  /*2a0a0*/  LDCU UR14, c[0x0][0x398] ;  /* 0x00007300ff0e77ac */ /* 0x000e620008000800 */
[----:B-----5:R-:W-:Y:S01]  /*2a0b0*/  IMAD.WIDE R10, R13, 0x2, R4 ;  /* 0x000000020d0a7825 */ /* 0x020fe200078e0204 */
[----:B--2---:R-:W-:-:S03]  /*2a0c0*/  PRMT R9, R35, 0x7632, R9 ;  /* 0x0000763223097816 */ /* 0x004fc60000000009 */
[----:B------:R-:W-:Y:S01]  /*2a0d0*/  IMAD.WIDE R6, R15, 0x2, R2 ;  /* 0x000000020f067825 */ /* 0x000fe200078e0202 */
[----:B----4-:R-:W-:Y:S01]  /*2a0e0*/  ISETP.LT.AND P4, PT, R73, UR8, !P4 ;  /* 0x0000000849007c0c */ /* 0x010fe2000e781270 */
[----:B------:R-:W2:Y:S01]  /*2a0f0*/  LDCU UR4, c[0x0][0x39c] ;  /* 0x00007380ff0477ac */ /* 0x000ea20008000800 */
[----:B------:R3:W-:Y:S01]  /*2a100*/  @P1 STG.E.U16 desc[UR22][R10.64], R9 ;  /* 0x000000090a001986 */ /* 0x0007e2000c101516 */
[----:B------:R-:W-:Y:S01]  /*2a110*/  VIADD R13, R15, UR20 ;  /* 0x000000140f0d7c36 */ /* 0x000fe20008000000 */
[----:B------:R-:W4:Y:S02]  /*2a120*/  LDCU UR8, c[0x0][0x398] ;  /* 0x00007300ff0877ac */ /* 0x000f240008000800 */
[----:B------:R5:W-:Y:S01]  /*2a130*/  @P6 STG.E.U16 desc[UR22][R6.64], R36 ;  /* 0x0000002406006986 */ /* 0x000be2000c101516 */
[----:B------:R-:W-:Y:S01]  /*2a140*/  ISETP.LT.AND P6, PT, R74, UR10, !P0 ;  /* 0x0000000a4a007c0c */ /* 0x000fe2000c7c1270 */
[----:B------:R-:W-:Y:S01]  /*2a150*/  VIADD R0, R93, 0xe2 ;  /* 0x000000e25d007836 */ /* 0x000fe20000000000 */
[----:B------:R-:W1:Y:S01]  /*2a160*/  LDCU UR10, c[0x0][0x398] ;  /* 0x00007300ff0a77ac */ /* 0x000e620008000800 */
[----:B---3--:R-:W-:-:S03]  /*2a170*/  IMAD.WIDE R8, R15, 0x2, R4 ;  /* 0x000000020f087825 */ /* 0x008fc600078e0204 */
[----:B------:R-:W-:Y:S01]  /*2a180*/  ISETP.GE.AND P5, PT, R0, UR6, PT ;  /* 0x0000000600007c0c */ /* 0x000fe2000bfa6270 */
[----:B------:R-:W3:Y:S01]  /*2a190*/  LDCU UR6, c[0x0][0x39c] ;  /* 0x00007380ff0677ac */ /* 0x000ee20008000800 */
[----:B-----5:R-:W-:Y:S01]  /*2a1a0*/  PRMT R7, R36, 0x7632, R7 ;  /* 0x0000763224077816 */ /* 0x020fe20000000007 */
[----:B------:R-:W-:Y:S01]  /*2a1b0*/  IMAD.WIDE R10, R13, 0x2, R2 ;  /* 0x000000020d0a7825 */ /* 0x000fe200078e0202 */
[----:B0-----:R-:W-:Y:S01]  /*2a1c0*/  ISETP.LT.AND P0, PT, R73, UR12, !P0 ;  /* 0x0000000c49007c0c */ /* 0x001fe2000c701270 */
[----:B------:R-:W0:Y:S02]  /*2a1d0*/  LDCU UR12, c[0x0][0x398] ;  /* 0x00007300ff0c77ac */ /* 0x000e240008000800 */
[----:B------:R5:W-:Y:S04]  /*2a1e0*/  @P4 STG.E.U16 desc[UR22][R8.64], R7 ;  /* 0x0000000708004986 */ /* 0x000be8000c101516 */
[----:B------:R0:W-:Y:S01]  /*2a1f0*/  @P6 STG.E.U16 desc[UR22][R10.64], R37 ;  /* 0x000000250a006986 */ /* 0x0001e2000c101516 */
[----:B-1----:R-:W-:Y:S01]  /*2a200*/  ISETP.LT.AND P6, PT, R74, UR14, !P5 ;  /* 0x0000000e4a007c0c */ /* 0x002fe2000efc1270 */
[----:B------:R-:W-:Y:S01]  /*2a210*/  VIADD R15, R13, UR20 ;  /* 0x000000140d0f7c36 */ /* 0x000fe20008000000 */
[----:B------:R-:W1:Y:S01]  /*2a220*/  LDCU UR14, c[0x0][0x398] ;  /* 0x00007300ff0e77ac */ /* 0x000e620008000800 */
[----:B------:R-:W-:-:S02]  /*2a230*/  VIADD R0, R93, 0xe3 ;  /* 0x000000e35d007836 */ /* 0x000fc40000000000 */
[----:B-----5:R-:W-:-:S03]  /*2a240*/  IMAD.WIDE R6, R13, 0x2, R4 ;  /* 0x000000020d067825 */ /* 0x020fc600078e0204 */
[----:B--2---:R-:W-:Y:S01]  /*2a250*/  ISETP.GE.AND P2, PT, R0, UR4, PT ;  /* 0x0000000400007c0c */ /* 0x004fe2000bf46270 */
[----:B------:R-:W2:Y:S01]  /*2a260*/  LDCU UR4, c[0x0][0x39c] ;  /* 0x00007380ff0477ac */ /* 0x000ea20008000800 */
[----:B0-----:R-:W-:Y:S01]  /*2a270*/  PRMT R11, R37, 0x7632, R11 ;  /* 0x00007632250b7816 */ /* 0x001fe2000000000b */
[----:B------:R-:W-:Y:S01]  /*2a280*/  IMAD.WIDE R8, R15, 0x2, R2 ;  /* 0x000000020f087825 */ /* 0x000fe200078e0202 */
[----:B----4-:R-:W-:Y:S01]  /*2a290*/  ISETP.LT.AND P5, PT, R73, UR8, !P5 ;  /* 0x0000000849007c0c */ /* 0x010fe2000efa1270 */
[----:B------:R-:W0:Y:S02]  /*2a2a0*/  LDCU UR8, c[0x0][0x398] ;  /* 0x00007300ff0877ac */ /* 0x000e240008000800 */
[----:B------:R4:W-:Y:S04]  /*2a2b0*/  @P0 STG.E.U16 desc[UR22][R6.64], R11 ;  /* 0x0000000b06000986 */ /* 0x0009e8000c101516 */
[----:B------:R5:W-:Y:S01]  /*2a2c0*/  @P6 STG.E.U16 desc[UR22][R8.64], R38 ;  /* 0x0000002608006986 */ /* 0x000be2000c101516 */
[----:B------:R-:W-:Y:S01]  /*2a2d0*/  ISETP.LT.AND P6, PT, R74, UR10, !P2 ;  /* 0x0000000a4a007c0c */ /* 0x000fe2000d7c1270 */
[----:B------:R-:W-:Y:S01]  /*2a2e0*/  VIADD R13, R15, UR20 ;  /* 0x000000140f0d7c36 */ /* 0x000fe20008000000 */
[----:B------:R-:W0:Y:S01]  /*2a2f0*/  LDCU UR10, c[0x0][0x398] ;  /* 0x00007300ff0a77ac */ /* 0x000e220008000800 */
[----:B------:R-:W-:-:S02]  /*2a300*/  VIADD R0, R93, 0xe4 ;  /* 0x000000e45d007836 */ /* 0x000fc40000000000 */
[----:B----4-:R-:W-:-:S03]  /*2a310*/  IMAD.WIDE R10, R15, 0x2, R4 ;  /* 0x000000020f0a7825 */ /* 0x010fc600078e0204 */
[----:B---3--:R-:W-:Y:S01]  /*2a320*/  ISETP.GE.AND P3, PT, R0, UR6, PT ;  /* 0x0000000600007c0c */ /* 0x008fe2000bf66270 */
[----:B------:R-:W3:Y:S01]  /*2a330*/  LDCU UR6, c[0x0][0x39c] ;  /* 0x00007380ff0677ac */ /* 0x000ee20008000800 */
[----:B-----5:R-:W-:Y:S01]  /*2a340*/  PRMT R9, R38, 0x7632, R9 ;  /* 0x0000763226097816 */ /* 0x020fe20000000009 */
[----:B------:R-:W-:Y:S01]  /*2a350*/  IMAD.WIDE R6, R13, 0x2, R2 ;  /* 0x000000020d067825 */ /* 0x000fe200078e0202 */
[----:B------:R-:W-:Y:S01]  /*2a360*/  ISETP.LT.AND P2, PT, R73, UR12, !P2 ;  /* 0x0000000c49007c0c */ /* 0x000fe2000d741270 */
[----:B------:R-:W4:Y:S02]  /*2a370*/  LDCU UR12, c[0x0][0x398] ;  /* 0x00007300ff0c77ac */ /* 0x000f240008000800 */
        /* <DEDUP_REMOVED lines=11> */
[----:B------:R-:W-:Y:S01]  /*2a430*/  ISETP.LT.AND P3, PT, R73, UR8, !P3 ;  /* 0x0000000849007c0c */ /* 0x000fe2000df61270 */
[----:B------:R-:W0:Y:S02]  /*2a440*/  LDCU UR8, c[0x0][0x398] ;  /* 0x00007300ff0877ac */ /* 0x000e240008000800 */
[----:B------:R5:W-:Y:S04]  /*2a450*/  @P2 STG.E.U16 desc[UR22][R8.64], R7 ;  /* 0x0000000708002986 */ /* 0x000be8000c101516 */
[----:B------:R0:W-:Y:S01]  /*2a460*/  @P6 STG.E.U16 desc[UR22][R10.64], R40 ;  /* 0x000000280a006986 */ /* 0x0001e2000c101516 */
[----:B------:R-:W-:Y:S01]  /*2a470*/  ISETP.LT.AND P6, PT, R74, UR10, !P1 ;  /* 0x0000000a4a007c0c */ /* 0x000fe2000cfc1270 */
[----:B------:R-:W-:Y:S01]  /*2a480*/  VIADD R13, R15, UR20 ;  /* 0x000000140f0d7c36 */ /* 0x000fe20008000000 */
[----:B------:R-:W1:Y:S01]  /*2a490*/  LDCU UR10, c[0x0][0x398] ;  /* 0x00007300ff0a77ac */ /* 0x000e620008000800 */
[----:B------:R-:W-:-:S02]  /*2a4a0*/  VIADD R0, R93, 0xe6 ;  /* 0x000000e65d007836 */ /* 0x000fc40000000000 */
[----:B-----5:R-:W-:-:S03]  /*2a4b0*/  IMAD.WIDE R6, R15, 0x2, R4 ;  /* 0x000000020f067825 */ /* 0x020fc600078e0204 */
[----:B---3--:R-:W-:Y:S01]  /*2a4c0*/  ISETP.GE.AND P4, PT, R0, UR6, PT ;  /* 0x0000000600007c0c */ /* 0x008fe2000bf86270 */
[----:B------:R-:W3:Y:S01]  /*2a4d0*/  LDCU UR6, c[0x0][0x39c] ;  /* 0x00007380ff0677ac */ /* 0x000ee20008000800 */
[----:B0-----:R-:W-:Y:S01]  /*2a4e0*/  PRMT R11, R40, 0x7632, R11 ;  /* 0x00007632280b7816 */ /* 0x001fe2000000000b */
[----:B------:R-:W-:Y:S01]  /*2a4f0*/  IMAD.WIDE R8, R13, 0x2, R2 ;  /* 0x000000020d087825 */ /* 0x000fe200078e0202 */
[----:B----4-:R-:W-:Y:S01]  /*2a500*/  ISETP.LT.AND P1, PT, R73, UR12, !P1 ;  /* 0x0000000c49007c0c */ /* 0x010fe2000cf21270 */
[----:B------:R-:W0:Y:S02]  /*2a510*/  LDCU UR12, c[0x0][0x398] ;  /* 0x00007300ff0c77ac */ /* 0x000e240008000800 */
[----:B------:R4:W-:Y:S04]  /*2a520*/  @P3 STG.E.U16 desc[UR22][R6.64], R11 ;  /* 0x0000000b06003986 */ /* 0x0009e8000c101516 */
[----:B------:R5:W-:Y:S01]  /*2a530*/  @P6 STG.E.U16 desc[UR22][R8.64], R41 ;  /* 0x0000002908006986 */ /* 0x000be2000c101516 */
[----:B-1----:R-:W-:Y:S01]  /*2a540*/  ISETP.LT.AND P6, PT, R74, UR14, !P4 ;  /* 0x0000000e4a007c0c */ /* 0x002fe2000e7c1270 */
[----:B------:R-:W-:Y:S01]  /*2a550*/  VIADD R15, R13, UR20 ;  /* 0x000000140d0f7c36 */ /* 0x000fe20008000000 */
[----:B------:R-:W1:Y:S01]  /*2a560*/  LDCU UR14, c[0x0][0x398] ;  /* 0x00007300ff0e77ac */ /* 0x000e620008000800 */
[----:B------:R-:W-:-:S02]  /*2a570*/  VIADD R0, R93, 0xe7 ;  /* 0x000000e75d007836 */ /* 0x000fc40000000000 */
[----:B----4-:R-:W-:-:S03]  /*2a580*/  IMAD.WIDE R10, R13, 0x2, R4 ;  /* 0x000000020d0a7825 */ /* 0x010fc600078e0204 */
[----:B--2---:R-:W-:Y:S01]  /*2a590*/  ISETP.GE.AND P0, PT, R0, UR4, PT ;  /* 0x0000000400007c0c */ /* 0x004fe2000bf06270 */
[----:B------:R-:W2:Y:S01]  /*2a5a0*/  LDCU UR4, c[0x0][0x39c] ;  /* 0x00007380ff0477ac */ /* 0x000ea20008000800 */
[----:B-----5:R-:W-:Y:S01]  /*2a5b0*/  PRMT R9, R41, 0x7632, R9 ;  /* 0x0000763229097816 */ /* 0x020fe20000000009 */
[----:B------:R-:W-:Y:S01]  /*2a5c0*/  IMAD.WIDE R6, R15, 0x2, R2 ;  /* 0x000000020f067825 */ /* 0x000fe200078e0202 */
[----:B------:R-:W-:Y:S01]  /*2a5d0*/  ISETP.LT.AND P4, PT, R73, UR8, !P4 ;  /* 0x0000000849007c0c */ /* 0x000fe2000e781270 */
[----:B------:R-:W4:Y:S02]  /*2a5e0*/  LDCU UR8, c[0x0][0x398] ;  /* 0x00007300ff0877ac */ /* 0x000f240008000800 */
        /* <DEDUP_REMOVED lines=11> */
[----:B------:R-:W-:Y:S01]  /*2a6a0*/  ISETP.LT.AND P0, PT, R73, UR12, !P0 ;  /* 0x0000000c49007c0c */ /* 0x000fe2000c701270 */
        /* <DEDUP_REMOVED lines=31> */
[----:B------:R-:W-:Y:S01]  /*2a8a0*/  F2FP.BF16.F32.PACK_AB R46, R46, R68 ;  /* 0x000000442e2e723e */ /* 0x000fe200000010ff */
[----:B------:R-:W-:Y:S01]  /*2a8b0*/  VIADD R0, R93, 0xeb ;  /* 0x000000eb5d007836 */ /* 0x000fe20000000000 */
[----:B------:R-:W1:Y:S01]  /*2a8c0*/  LDCU UR14, c[0x0][0x398] ;  /* 0x00007300ff0e77ac */ /* 0x000e620008000800 */
[----:B-----5:R-:W-:-:S03]  /*2a8d0*/  IMAD.WIDE R8, R13, 0x2, R4 ;  /* 0x000000020d087825 */ /* 0x020fc600078e0204 */
[----:B--2---:R-:W-:Y:S01]  /*2a8e0*/  ISETP.GE.AND P1, PT, R0, UR4, PT ;  /* 0x0000000400007c0c */ /* 0x004fe2000bf26270 */
[----:B------:R-:W2:Y:S01]  /*2a8f0*/  LDCU UR4, c[0x0][0x39c] ;  /* 0x00007380ff0477ac */ /* 0x000ea20008000800 */
[----:B0-----:R-:W-:Y:S01]  /*2a900*/  PRMT R7, R45, 0x7632, R7 ;  /* 0x000076322d077816 */ /* 0x001fe20000000007 */
[----:B------:R-:W-:Y:S01]  /*2a910*/  IMAD.WIDE R10, R15, 0x2, R2 ;  /* 0x000000020f0a7825 */ /* 0x000fe200078e0202 */
[----:B------:R-:W-:Y:S01]  /*2a920*/  ISETP.LT.AND P3, PT, R73, UR8, !P3 ;  /* 0x0000000849007c0c */ /* 0x000fe2000df61270 */
[----:B------:R-:W0:Y:S02]  /*2a930*/  LDCU UR8, c[0x0][0x398] ;  /* 0x00007300ff0877ac */ /* 0x000e240008000800 */
[----:B------:R-:W-:Y:S01]  /*2a940*/  VIADD R0, R93, 0xec ;  /* 0x000000ec5d007836 */ /* 0x000fe20000000000 */
[----:B------:R5:W-:Y:S04]  /*2a950*/  @P2 STG.E.U16 desc[UR22][R8.64], R7 ;  /* 0x0000000708002986 */ /* 0x000be8000c101516 */
[----:B------:R0:W-:Y:S01]  /*2a960*/  @P6 STG.E.U16 desc[UR22][R10.64], R46 ;  /* 0x0000002e0a006986 */ /* 0x0001e2000c101516 */
[----:B------:R-:W-:Y:S01]  /*2a970*/  ISETP.LT.AND P6, PT, R74, UR10, !P1 ;  /* 0x0000000a4a007c0c */ /* 0x000fe2000cfc1270 */
[----:B------:R-:W-:Y:S01]  /*2a980*/  VIADD R13, R15, UR20 ;  /* 0x000000140f0d7c36 */ /* 0x000fe20008000000 */
[----:B---3--:R-:W-:Y:S01]  /*2a990*/  ISETP.GE.AND P4, PT, R0, UR6, PT ;  /* 0x0000000600007c0c */ /* 0x008fe2000bf86270 */
[----:B------:R-:W3:Y:S01]  /*2a9a0*/  LDCU UR6, c[0x0][0x39c] ;  /* 0x00007380ff0677ac */ /* 0x000ee20008000800 */
[----:B------:R-:W-:Y:S01]  /*2a9b0*/  F2FP.BF16.F32.PACK_AB R47, R47, R92 ;  /* 0x0000005c2f2f723e */ /* 0x000fe200000010ff */
[----:B-----5:R-:W-:Y:S01]  /*2a9c0*/  IMAD.WIDE R6, R15, 0x2, R4 ;  /* 0x000000020f067825 */ /* 0x020fe200078e0204 */
[----:B------:R-:W5:Y:S01]  /*2a9d0*/  LDCU UR10, c[0x0][0x398] ;  /* 0x00007300ff0a77ac */ /* 0x000f620008000800 */
[----:B0-----:R-:W-:-:S02]  /*2a9e0*/  PRMT R11, R46, 0x7632, R11 ;  /* 0x000076322e0b7816 */ /* 0x001fc4000000000b */
[----:B------:R-:W-:Y:S01]  /*2a9f0*/  IMAD.WIDE R8, R13, 0x2, R2 ;  /* 0x000000020d087825 */ /* 0x000fe200078e0202 */
[----:B----4-:R-:W-:Y:S01]  /*2aa00*/  ISETP.LT.AND P1, PT, R73, UR12, !P1 ;  /* 0x0000000c49007c0c */ /* 0x010fe2000cf21270 */
[----:B------:R-:W0:Y:S02]  /*2aa10*/  LDCU UR12, c[0x0][0x398] ;  /* 0x00007300ff0c77ac */ /* 0x000e240008000800 */
[----:B------:R-:W-:Y:S01]  /*2aa20*/  VIADD R0, R93, 0xed ;  /* 0x000000ed5d007836 */ /* 0x000fe20000000000 */
[----:B------:R4:W-:Y:S04]  /*2aa30*/  @P3 STG.E.U16 desc[UR22][R6.64], R11 ;  /* 0x0000000b06003986 */ /* 0x0009e8000c101516 */
[----:B------:R0:W-:Y:S01]  /*2aa40*/  @P6 STG.E.U16 desc[UR22][R8.64], R47 ;  /* 0x0000002f08006986 */ /* 0x0001e2000c101516 */
[----:B-1----:R-:W-:Y:S01]  /*2aa50*/  ISETP.LT.AND P6, PT, R74, UR14, !P4 ;  /* 0x0000000e4a007c0c */ /* 0x002fe2000e7c1270 */
[----:B------:R-:W-:Y:S01]  /*2aa60*/  VIADD R15, R13, UR20 ;  /* 0x000000140d0f7c36 */ /* 0x000fe20008000000 */
[----:B--2---:R-:W-:Y:S01]  /*2aa70*/  ISETP.GE.AND P0, PT, R0, UR4, PT ;  /* 0x0000000400007c0c */ /* 0x004fe2000bf06270 */
[----:B------:R-:W-:Y:S01]  /*2aa80*/  VIADD R0, R93, 0xee ;  /* 0x000000ee5d007836 */ /* 0x000fe20000000000 */
[----:B------:R-:W1:Y:S01]  /*2aa90*/  LDCU UR4, c[0x0][0x39c] ;  /* 0x00007380ff0477ac */ /* 0x000e620008000800 */
[----:B------:R-:W-:Y:S01]  /*2aaa0*/  F2FP.BF16.F32.PACK_AB R48, R48, R91 ;  /* 0x0000005b3030723e */ /* 0x000fe200000010ff */
[----:B----4-:R-:W-:-:S02]  /*2aab0*/  IMAD.WIDE R10, R13, 0x2, R4 ;  /* 0x000000020d0a7825 */ /* 0x010fc400078e0204 */
[----:B---3--:R-:W-:Y:S01]  /*2aac0*/  ISETP.GE.AND P5, PT, R0, UR6, PT ;  /* 0x0000000600007c0c */ /* 0x008fe2000bfa6270 */
[----:B------:R-:W2:Y:S01]  /*2aad0*/  LDCU UR6, c[0x0][0x39c] ;  /* 0x00007380ff0677ac */ /* 0x000ea20008000800 */
[----:B0-----:R-:W-:Y:S01]  /*2aae0*/  PRMT R9, R47, 0x7632, R9 ;  /* 0x000076322f097816 */ /* 0x001fe20000000009 */
[----:B------:R-:W-:Y:S01]  /*2aaf0*/  IMAD.WIDE R6, R15, 0x2, R2 ;  /* 0x000000020f067825 */ /* 0x000fe200078e0202 */
[----:B------:R-:W0:Y:S01]  /*2ab00*/  LDCU UR14, c[0x0][0x398] ;  /* 0x00007300ff0e77ac */ /* 0x000e220008000800 */
[----:B------:R-:W-:Y:S02]  /*2ab10*/  ISETP.LT.AND P4, PT, R73, UR8, !P4 ;  /* 0x0000000849007c0c */ /* 0x000fe4000e781270 */
[----:B------:R3:W-:Y:S01]  /*2ab20*/  @P1 STG.E.U16 desc[UR22][R10.64], R9 ;  /* 0x000000090a001986 */ /* 0x0007e2000c101516 */
[----:B------:R-:W-:Y:S01]  /*2ab30*/  VIADD R0, R93, 0xef ;  /* 0x000000ef5d007836 */ /* 0x000fe20000000000 */
[----:B------:R-:W-:Y:S01]  /*2ab40*/  F2FP.BF16.F32.PACK_AB R49, R49, R90 ;  /* 0x0000005a3131723e */ /* 0x000fe200000010ff */
[----:B------:R-:W-:Y:S01]  /*2ab50*/  VIADD R13, R15, UR20 ;  /* 0x000000140f0d7c36 */ /* 0x000fe20008000000 */
[----:B------:R4:W-:Y:S01]  /*2ab60*/  @P6 STG.E.U16 desc[UR22][R6.64], R48 ;  /* 0x0000003006006986 */ /* 0x0009e2000c101516 */
[----:B-----5:R-:W-:Y:S01]  /*2ab70*/  ISETP.LT.AND P6, PT, R74, UR10, !P0 ;  /* 0x0000000a4a007c0c */ /* 0x020fe2000c7c1270 */
[----:B------:R-:W5:Y:S01]  /*2ab80*/  LDCU UR8, c[0x0][0x398] ;  /* 0x00007300ff0877ac */ /* 0x000f620008000800 */
[----:B-1----:R-:W-:Y:S01]  /*2ab90*/  ISETP.GE.AND P2, PT, R0, UR4, PT ;  /* 0x0000000400007c0c */ /* 0x002fe2000bf46270 */
[----:B------:R-:W-:Y:S01]  /*2aba0*/  VIADD R0, R93, 0xf0 ;  /* 0x000000f05d007836 */ /* 0x000fe20000000000 */
[----:B------:R-:W1:Y:S01]  /*2abb0*/  LDCU UR4, c[0x0][0x39c] ;  /* 0x00007380ff0477ac */ /* 0x000e620008000800 */
[----:B---3--:R-:W-:Y:S01]  /*2abc0*/  IMAD.WIDE R8, R15, 0x2, R4 ;  /* 0x000000020f087825 */ /* 0x008fe200078e0204 */
[----:B------:R-:W3:Y:S01]  /*2abd0*/  LDCU UR10, c[0x0][0x398] ;  /* 0x00007300ff0a77ac */ /* 0x000ee20008000800 */
[----:B----4-:R-:W-:-:S02]  /*2abe0*/  PRMT R7, R48, 0x7632, R7 ;  /* 0x0000763230077816 */ /* 0x010fc40000000007 */
[----:B------:R-:W-:Y:S01]  /*2abf0*/  IMAD.WIDE R10, R13, 0x2, R2 ;  /* 0x000000020d0a7825 */ /* 0x000fe200078e0202 */
[----:B--2---:R-:W-:Y:S01]  /*2ac00*/  ISETP.GE.AND P3, PT, R0, UR6, PT ;  /* 0x0000000600007c0c */ /* 0x004fe2000bf66270 */
[----:B------:R-:W2:Y:S01]  /*2ac10*/  LDCU UR6, c[0x0][0x39c] ;  /* 0x00007380ff0677ac */ /* 0x000ea20008000800 */
[----:B------:R-:W-:Y:S01]  /*2ac20*/  ISETP.LT.AND P0, PT, R73, UR12, !P0 ;  /* 0x0000000c49007c0c */ /* 0x000fe2000c701270 */
[----:B------:R4:W-:Y:S01]  /*2ac30*/  @P4 STG.E.U16 desc[UR22][R8.64], R7 ;  /* 0x0000000708004986 */ /* 0x0009e2000c101516 */
[----:B------:R-:W-:Y:S01]  /*2ac40*/  VIADD R15, R13, UR20 ;  /* 0x000000140d0f7c36 */ /* 0x000fe20008000000 */
[----:B------:R-:W-:Y:S01]  /*2ac50*/  F2FP.BF16.F32.PACK_AB R50, R50, R89 ;  /* 0x000000593232723e */ /* 0x000fe200000010ff */
[----:B------:R-:W-:Y:S01]  /*2ac60*/  VIADD R0, R93, 0xf1 ;  /* 0x000000f15d007836 */ /* 0x000fe20000000000 */
[----:B------:R1:W-:Y:S01]  /*2ac70*/  @P6 STG.E.U16 desc[UR22][R10.64], R49 ;  /* 0x000000310a006986 */ /* 0x0003e2000c101516 */
[----:B0-----:R-:W-:Y:S01]  /*2ac80*/  ISETP.LT.AND P6, PT, R74, UR14, !P5 ;  /* 0x0000000e4a007c0c */ /* 0x001fe2000efc1270 */
[----:B------:R-:W0:Y:S01]  /*2ac90*/  LDCU UR12, c[0x0][0x398] ;  /* 0x00007300ff0c77ac */ /* 0x000e220008000800 */
[----:B----4-:R-:W-:Y:S01]  /*2aca0*/  IMAD.WIDE R6, R13, 0x2, R4 ;  /* 0x000000020d067825 */ /* 0x010fe200078e0204 */
[----:B------:R-:W4:Y:S01]  /*2acb0*/  LDCU UR14, c[0x0][0x398] ;  /* 0x00007300ff0e77ac */ /* 0x000f220008000800 */
[----:B-1----:R-:W-:-:S02]  /*2acc0*/  PRMT R11, R49, 0x7632, R11 ;  /* 0x00007632310b7816 */ /* 0x002fc4000000000b */
[----:B------:R-:W-:Y:S01]  /*2acd0*/  IMAD.WIDE R8, R15, 0x2, R2 ;  /* 0x000000020f087825 */ /* 0x000fe200078e0202 */
[----:B------:R-:W-:Y:S01]  /*2ace0*/  ISETP.GE.AND P1, PT, R0, UR4, PT ;  /* 0x0000000400007c0c */ /* 0x000fe2000bf26270 */
[----:B------:R-:W1:Y:S01]  /*2acf0*/  LDCU UR4, c[0x0][0x39c] ;  /* 0x00007380ff0477ac */ /* 0x000e620008000800 */
[----:B-----5:R-:W-:Y:S01]  /*2ad00*/  ISETP.LT.AND P5, PT, R73, UR8, !P5 ;  /* 0x0000000849007c0c */ /* 0x020fe2000efa1270 */
[----:B------:R5:W-:Y:S01]  /*2ad10*/  @P0 STG.E.U16 desc[UR22][R6.64], R11 ;  /* 0x0000000b06000986 */ /* 0x000be2000c101516 */
[----:B------:R-:W-:Y:S01]  /*2ad20*/  VIADD R0, R93, 0xf2 ;  /* 0x000000f25d007836 */ /* 0x000fe20000000000 */
[----:B------:R-:W-:Y:S01]  /*2ad30*/  F2FP.BF16.F32.PACK_AB R51, R51, R88 ;  /* 0x000000583333723e */ /* 0x000fe200000010ff */
[C---:B------:R-:W-:Y:S01]  /*2ad40*/  VIADD R13, R15.reuse, UR20 ;  /* 0x000000140f0d7c36 */ /* 0x040fe20008000000 */
[----:B------:R0:W-:Y:S01]  /*2ad50*/  @P6 STG.E.U16 desc[UR22][R8.64], R50 ;  /* 0x0000003208006986 */ /* 0x0001e2000c101516 */
[----:B---3--:R-:W-:Y:S01]  /*2ad60*/  ISETP.LT.AND P6, PT, R74, UR10, !P2 ;  /* 0x0000000a4a007c0c */ /* 0x008fe2000d7c1270 */
[----:B------:R-:W3:Y:S01]  /*2ad70*/  LDCU UR8, c[0x0][0x398] ;  /* 0x00007300ff0877ac */ /* 0x000ee20008000800 */
[----:B--2---:R-:W-:Y:S01]  /*2ad80*/  ISETP.GE.AND P4, PT, R0, UR6, PT ;  /* 0x0000000600007c0c */ /* 0x004fe2000bf86270 */
[----:B------:R-:W2:Y:S01]  /*2ad90*/  LDCU UR6, c[0x0][0x39c] ;  /* 0x00007380ff0677ac */ /* 0x000ea20008000800 */
[----:B-----5:R-:W-:Y:S01]  /*2ada0*/  IMAD.WIDE R10, R15, 0x2, R4 ;  /* 0x000000020f0a7825 */ /* 0x020fe200078e0204 */
[----:B------:R-:W5:Y:S01]  /*2adb0*/  LDCU UR10, c[0x0][0x398] ;  /* 0x00007300ff0a77ac */ /* 0x000f620008000800 */
[----:B0-----:R-:W-:-:S02]  /*2adc0*/  PRMT R9, R50, 0x7632, R9 ;  /* 0x0000763232097816 */ /* 0x001fc40000000009 */
[----:B------:R-:W-:Y:S01]  /*2add0*/  IMAD.WIDE R6, R13, 0x2, R2 ;  /* 0x000000020d067825 */ /* 0x000fe200078e0202 */
[----:B------:R-:W-:Y:S01]  /*2ade0*/  ISETP.LT.AND P2, PT, R73, UR12, !P2 ;  /* 0x0000000c49007c0c */ /* 0x000fe2000d741270 */
[----:B------:R-:W0:Y:S02]  /*2adf0*/  LDCU UR12, c[0x0][0x398] ;  /* 0x00007300ff0c77ac */ /* 0x000e240008000800 */
[----:B------:R-:W-:Y:S01]  /*2ae00*/  VIADD R0, R93, 0xf3 ;  /* 0x000000f35d007836 */ /* 0x000fe20000000000 */
[----:B------:R2:W-:Y:S04]  /*2ae10*/  @P5 STG.E.U16 desc[UR22][R10.64], R9 ;  /* 0x000000090a005986 */ /* 0x0005e8000c101516 */
[----:B------:R0:W-:Y:S01]  /*2ae20*/  @P6 STG.E.U16 desc[UR22][R6.64], R51 ;  /* 0x0000003306006986 */ /* 0x0001e2000c101516 */
[----:B----4-:R-:W-:Y:S01]  /*2ae30*/  ISETP.LT.AND P6, PT, R74, UR14, !P3 ;  /* 0x0000000e4a007c0c */ /* 0x010fe2000dfc1270 */
[----:B------:R-:W-:Y:S01]  /*2ae40*/  VIADD R15, R13, UR20 ;  /* 0x000000140d0f7c36 */ /* 0x000fe20008000000 */
[----:B-1----:R-:W-:Y:S01]  /*2ae50*/  ISETP.GE.AND P0, PT, R0, UR4, PT ;  /* 0x0000000400007c0c */ /* 0x002fe2000bf06270 */
[----:B------:R-:W-:Y:S01]  /*2ae60*/  VIADD R0, R93, 0xf4 ;  /* 0x000000f45d007836 */ /* 0x000fe20000000000 */
[----:B------:R-:W-:Y:S01]  /*2ae70*/  F2FP.BF16.F32.PACK_AB R52, R52, R87 ;  /* 0x000000573434723e */ /* 0x000fe200000010ff */
[----:B------:R-:W1:Y:S01]  /*2ae80*/  LDCU UR4, c[0x0][0x39c] ;  /* 0x00007380ff0477ac */ /* 0x000e620008000800 */
[----:B--2---:R-:W-:-:S02]  /*2ae90*/  IMAD.WIDE R8, R13, 0x2, R4 ;  /* 0x000000020d087825 */ /* 0x004fc400078e0204 */
[----:B------:R-:W-:Y:S01]  /*2aea0*/  ISETP.GE.AND P5, PT, R0, UR6, PT ;  /* 0x0000000600007c0c */ /* 0x000fe2000bfa6270 */
[----:B------:R-:W2:Y:S01]  /*2aeb0*/  LDCU UR6, c[0x0][0x398] ;  /* 0x00007300ff0677ac */ /* 0x000ea20008000800 */
[----:B0-----:R-:W-:Y:S01]  /*2aec0*/  PRMT R7, R51, 0x7632, R7 ;  /* 0x0000763233077816 */ /* 0x001fe20000000007 */
[----:B------:R-:W-:Y:S01]  /*2aed0*/  IMAD.WIDE R10, R15, 0x2, R2 ;  /* 0x000000020f0a7825 */ /* 0x000fe200078e0202 */
[----:B---3--:R-:W-:Y:S01]  /*2aee0*/  ISETP.LT.AND P3, PT, R73, UR8, !P3 ;  /* 0x0000000849007c0c */ /* 0x008fe2000df61270 */
[----:B------:R-:W0:Y:S02]  /*2aef0*/  LDCU UR8, c[0x0][0x398] ;  /* 0x00007300ff0877ac */ /* 0x000e240008000800 */
[----:B------:R3:W-:Y:S01]  /*2af00*/  @P2 STG.E.U16 desc[UR22][R8.64], R7 ;  /* 0x0000000708002986 */ /* 0x0007e2000c101516 */
[----:B------:R-:W-:Y:S01]  /*2af10*/  F2FP.BF16.F32.PACK_AB R53, R53, R86 ;  /* 0x000000563535723e */ /* 0x000fe200000010ff */
[----:B------:R-:W4:Y:S02]  /*2af20*/  LDCU UR14, c[0x0][0x398] ;  /* 0x00007300ff0e77ac */ /* 0x000f240008000800 */
[----:B------:R0:W-:Y:S01]  /*2af30*/  @P6 STG.E.U16 desc[UR22][R10.64], R52 ;  /* 0x000000340a006986 */ /* 0x0001e2000c101516 */
[----:B-----5:R-:W-:Y:S01]  /*2af40*/  ISETP.LT.AND P6, PT, R74, UR10, !P1 ;  /* 0x0000000a4a007c0c */ /* 0x020fe2000cfc1270 */
[C---:B------:R-:W-:Y:S01]  /*2af50*/  VIADD R13, R15.reuse, UR20 ;  /* 0x000000140f0d7c36 */ /* 0x040fe20008000000 */
[----:B------:R-:W5:Y:S01]  /*2af60*/  LDCU UR10, c[0x0][0x398] ;  /* 0x00007300ff0a77ac */ /* 0x000f620008000800 */
[----:B---3--:R-:W-:Y:S01]  /*2af70*/  IMAD.WIDE R6, R15, 0x2, R4 ;  /* 0x000000020f067825 */ /* 0x008fe200078e0204 */
[----:B0-----:R-:W-:-:S03]  /*2af80*/  PRMT R11, R52, 0x7632, R11 ;  /* 0x00007632340b7816 */ /* 0x001fc6000000000b */
[----:B------:R-:W-:Y:S01]  /*2af90*/  IMAD.WIDE R8, R13, 0x2, R2 ;  /* 0x000000020d087825 */ /* 0x000fe200078e0202 */
[----:B------:R-:W-:Y:S01]  /*2afa0*/  ISETP.LT.AND P1, PT, R73, UR12, !P1 ;  /* 0x0000000c49007c0c */ /* 0x000fe2000cf21270 */
[----:B------:R-:W0:Y:S01]  /*2afb0*/  LDCU UR12, c[0x0][0x398] ;  /* 0x00007300ff0c77ac */ /* 0x000e220008000800 */
[----:B------:R3:W-:Y:S04]  /*2afc0*/  @P3 STG.E.U16 desc[UR22][R6.64], R11 ;  /* 0x0000000b06003986 */ /* 0x0007e8000c101516 */
[----:B------:R4:W-:Y:S01]  /*2afd0*/  @P6 STG.E.U16 desc[UR22][R8.64], R53 ;  /* 0x0000003508006986 */ /* 0x0009e2000c101516 */
[----:B--2---:R-:W-:Y:S01]  /*2afe0*/  ISETP.LT.AND P6, PT, R74, UR6, !P4 ;  /* 0x000000064a007c0c */ /* 0x004fe2000e7c1270 */
[----:B------:R-:W-:Y:S01]  /*2aff0*/  VIADD R0, R93, 0xf5 ;  /* 0x000000f55d007836 */ /* 0x000fe20000000000 */
[----:B------:R-:W-:Y:S01]  /*2b000*/  F2FP.BF16.F32.PACK_AB R54, R54, R85 ;  /* 0x000000553636723e */ /* 0x000fe200000010ff */
[C---:B------:R-:W-:Y:S01]  /*2b010*/  VIADD R15, R13.reuse, UR20 ;  /* 0x000000140d0f7c36 */ /* 0x040fe20008000000 */
[----:B------:R-:W2:Y:S02]  /*2b020*/  LDCU UR6, c[0x0][0x398] ;  /* 0x00007300ff0677ac */ /* 0x000ea40008000800 */
[----:B-1----:R-:W-:Y:S01]  /*2b030*/  ISETP.GE.AND P2, PT, R0, UR4, PT ;  /* 0x0000000400007c0c */ /* 0x002fe2000bf46270 */
[----:B---3--:R-:W-:Y:S01]  /*2b040*/  IMAD.WIDE R10, R13, 0x2, R4 ;  /* 0x000000020d0a7825 */ /* 0x008fe200078e0204 */
[----:B------:R-:W1:Y:S01]  /*2b050*/  LDCU UR4, c[0x0][0x398] ;  /* 0x00007300ff0477ac */ /* 0x000e620008000800 */
[----:B----4-:R-:W-:-:S02]  /*2b060*/  PRMT R9, R53, 0x7632, R9 ;  /* 0x0000763235097816 */ /* 0x010fc40000000009 */
[----:B------:R-:W-:Y:S01]  /*2b070*/  IMAD.WIDE R6, R15, 0x2, R2 ;  /* 0x000000020f067825 */ /* 0x000fe200078e0202 */
[----:B------:R-:W-:Y:S01]  /*2b080*/  ISETP.LT.AND P4, PT, R73, UR8, !P4 ;  /* 0x0000000849007c0c */ /* 0x000fe2000e781270 */
[----:B------:R-:W3:Y:S01]  /*2b090*/  LDCU UR8, c[0x0][0x398] ;  /* 0x00007300ff0877ac */ /* 0x000ee20008000800 */
[----:B------:R4:W-:Y:S04]  /*2b0a0*/  @P1 STG.E.U16 desc[UR22][R10.64], R9 ;  /* 0x000000090a001986 */ /* 0x0009e8000c101516 */
[----:B------:R0:W-:Y:S01]  /*2b0b0*/  @P6 STG.E.U16 desc[UR22][R6.64], R54 ;  /* 0x0000003606006986 */ /* 0x0001e2000c101516 */
[----:B-----5:R-:W-:Y:S01]  /*2b0c0*/  ISETP.LT.AND P6, PT, R74, UR10, !P0 ;  /* 0x0000000a4a007c0c */ /* 0x020fe2000c7c1270 */
[----:B------:R-:W-:Y:S01]  /*2b0d0*/  VIADD R0, R93, 0xf6 ;  /* 0x000000f65d007836 */ /* 0x000fe20000000000 */
[----:B------:R-:W-:Y:S01]  /*2b0e0*/  F2FP.BF16.F32.PACK_AB R55, R55, R84 ;  /* 0x000000543737723e */ /* 0x000fe200000010ff */
[C---:B------:R-:W-:Y:S01]  /*2b0f0*/  VIADD R13, R15.reuse, UR20 ;  /* 0x000000140f0d7c36 */ /* 0x040fe20008000000 */
[----:B------:R-:W-:Y:S01]  /*2b100*/  F2FP.BF16.F32.PACK_AB R56, R56, R83 ;  /* 0x000000533838723e */ /* 0x000fe200000010ff */
[----:B------:R-:W5:Y:S01]  /*2b110*/  LDCU UR10, c[0x0][0x398] ;  /* 0x00007300ff0a77ac */ /* 0x000f620008000800 */
[----:B----4-:R-:W-:Y:S01]  /*2b120*/  IMAD.WIDE R8, R15, 0x2, R4 ;  /* 0x000000020f087825 */ /* 0x010fe200078e0204 */
[----:B------:R-:W-:Y:S01]  /*2b130*/  ISETP.GE.AND P3, PT, R0, UR11, PT ;  /* 0x0000000b00007c0c */ /* 0x000fe2000bf66270 */
[----:B------:R-:W4:Y:S01]  /*2b140*/  LDCU UR11, c[0x0][0x398] ;  /* 0x00007300ff0b77ac */ /* 0x000f220008000800 */
[----:B0-----:R-:W-:Y:S01]  /*2b150*/  PRMT R7, R54, 0x7632, R7 ;  /* 0x0000763236077816 */ /* 0x001fe20000000007 */
[----:B------:R-:W-:Y:S01]  /*2b160*/  IMAD.WIDE R10, R13, 0x2, R2 ;  /* 0x000000020d0a7825 */ /* 0x000fe200078e0202 */
[----:B-1----:R-:W-:Y:S01]  /*2b170*/  ISETP.LT.AND P0, PT, R73, UR4, !P0 ;  /* 0x0000000449007c0c */ /* 0x002fe2000c701270 */
[----:B------:R-:W0:Y:S02]  /*2b180*/  LDCU UR4, c[0x0][0x398] ;  /* 0x00007300ff0477ac */ /* 0x000e240008000800 */
[----:B------:R1:W-:Y:S04]  /*2b190*/  @P4 STG.E.U16 desc[UR22][R8.64], R7 ;  /* 0x0000000708004986 */ /* 0x0003e8000c101516 */
[----:B------:R0:W-:Y:S01]  /*2b1a0*/  @P6 STG.E.U16 desc[UR22][R10.64], R55 ;  /* 0x000000370a006986 */ /* 0x0001e2000c101516 */
[----:B--2---:R-:W-:Y:S01]  /*2b1b0*/  ISETP.LT.AND P6, PT, R74, UR6, !P5 ;  /* 0x000000064a007c0c */ /* 0x004fe2000efc1270 */
[----:B------:R-:W-:-:S02]  /*2b1c0*/  VIADD R15, R13, UR20 ;  /* 0x000000140d0f7c36 */ /* 0x000fc40008000000 */
[----:B-1----:R-:W-:Y:S01]  /*2b1d0*/  IMAD.WIDE R6, R13, 0x2, R4 ;  /* 0x000000020d067825 */ /* 0x002fe200078e0204 */
[----:B------:R-:W-:Y:S01]  /*2b1e0*/  F2FP.BF16.F32.PACK_AB R57, R57, R82 ;  /* 0x000000523939723e */ /* 0x000fe200000010ff */
[----:B------:R-:W1:Y:S01]  /*2b1f0*/  LDCU UR6, c[0x0][0x398] ;  /* 0x00007300ff0677ac */ /* 0x000e620008000800 */
[----:B0-----:R-:W-:Y:S01]  /*2b200*/  PRMT R11, R55, 0x7632, R11 ;  /* 0x00007632370b7816 */ /* 0x001fe2000000000b */
[----:B------:R-:W-:Y:S01]  /*2b210*/  IMAD.WIDE R8, R15, 0x2, R2 ;  /* 0x000000020f087825 */ /* 0x000fe200078e0202 */
[----:B------:R-:W-:Y:S01]  /*2b220*/  ISETP.LT.AND P5, PT, R73, UR12, !P5 ;  /* 0x0000000c49007c0c */ /* 0x000fe2000efa1270 */
[----:B------:R-:W0:Y:S02]  /*2b230*/  LDCU UR12, c[0x0][0x398] ;  /* 0x00007300ff0c77ac */ /* 0x000e240008000800 */
[----:B------:R2:W-:Y:S04]  /*2b240*/  @P0 STG.E.U16 desc[UR22][R6.64], R11 ;  /* 0x0000000b06000986 */ /* 0x0005e8000c101516 */
[----:B------:R0:W-:Y:S01]  /*2b250*/  @P6 STG.E.U16 desc[UR22][R8.64], R56 ;  /* 0x0000003808006986 */ /* 0x0001e2000c101516 */
[----:B----4-:R-:W-:Y:S01]  /*2b260*/  ISETP.LT.AND P6, PT, R74, UR11, !P2 ;  /* 0x0000000b4a007c0c */ /* 0x010fe2000d7c1270 */
[----:B------:R-:W-:-:S02]  /*2b270*/  VIADD R13, R15, UR20 ;  /* 0x000000140f0d7c36 */ /* 0x000fc40008000000 */
[----:B--2---:R-:W-:Y:S01]  /*2b280*/  IMAD.WIDE R10, R15, 0x2, R4 ;  /* 0x000000020f0a7825 */ /* 0x004fe200078e0204 */
[----:B------:R-:W-:Y:S01]  /*2b290*/  F2FP.BF16.F32.PACK_AB R58, R58, R81 ;  /* 0x000000513a3a723e */ /* 0x000fe200000010ff */
[----:B------:R-:W2:Y:S01]  /*2b2a0*/  LDCU UR11, c[0x0][0x398] ;  /* 0x00007300ff0b77ac */ /* 0x000ea20008000800 */
[----:B0-----:R-:W-:Y:S01]  /*2b2b0*/  PRMT R9, R56, 0x7632, R9 ;  /* 0x0000763238097816 */ /* 0x001fe20000000009 */
[----:B------:R-:W-:Y:S01]  /*2b2c0*/  IMAD.WIDE R6, R13, 0x2, R2 ;  /* 0x000000020d067825 */ /* 0x000fe200078e0202 */
[----:B---3--:R-:W-:Y:S01]  /*2b2d0*/  ISETP.LT.AND P2, PT, R73, UR8, !P2 ;  /* 0x0000000849007c0c */ /* 0x008fe2000d741270 */
[----:B------:R-:W0:Y:S02]  /*2b2e0*/  LDCU UR8, c[0x0][0x398] ;  /* 0x00007300ff0877ac */ /* 0x000e240008000800 */
[----:B------:R3:W-:Y:S04]  /*2b2f0*/  @P5 STG.E.U16 desc[UR22][R10.64], R9 ;  /* 0x000000090a005986 */ /* 0x0007e8000c101516 */
[----:B------:R4:W-:Y:S01]  /*2b300*/  @P6 STG.E.U16 desc[UR22][R6.64], R57 ;  /* 0x0000003906006986 */ /* 0x0009e2000c101516 */
[----:B-----5:R-:W-:Y:S01]  /*2b310*/  ISETP.LT.AND P6, PT, R74, UR10, !P3 ;  /* 0x0000000a4a007c0c */ /* 0x020fe2000dfc1270 */
[----:B------:R-:W-:-:S02]  /*2b320*/  VIADD R15, R13, UR20 ;  /* 0x000000140d0f7c36 */ /* 0x000fc40008000000 */
[----:B------:R-:W-:Y:S01]  /*2b330*/  VIADD R0, R93, 0xf7 ;  /* 0x000000f75d007836 */ /* 0x000fe20000000000 */
[----:B------:R-:W-:Y:S01]  /*2b340*/  F2FP.BF16.F32.PACK_AB R59, R59, R80 ;  /* 0x000000503b3b723e */ /* 0x000fe200000010ff */
[----:B------:R-:W-:Y:S01]  /*2b350*/  VIADD R12, R93, 0xfb ;  /* 0x000000fb5d0c7836 */ /* 0x000fe20000000000 */
[----:B------:R-:W-:Y:S01]  /*2b360*/  F2FP.BF16.F32.PACK_AB R60, R60, R79 ;  /* 0x0000004f3c3c723e */ /* 0x000fe200000010ff */
[----:B---3--:R-:W-:Y:S01]  /*2b370*/  IMAD.WIDE R8, R13, 0x2, R4 ;  /* 0x000000020d087825 */ /* 0x008fe200078e0204 */
[----:B------:R-:W-:Y:S01]  /*2b380*/  ISETP.GE.AND P1, PT, R0, UR25, PT ;  /* 0x0000001900007c0c */ /* 0x000fe2000bf26270 */
[----:B------:R-:W3:Y:S01]  /*2b390*/  LDCU UR10, c[0x0][0x398] ;  /* 0x00007300ff0a77ac */ /* 0x000ee20008000800 */
[----:B----4-:R-:W-:Y:S01]  /*2b3a0*/  PRMT R7, R57, 0x7632, R7 ;  /* 0x0000763239077816 */ /* 0x010fe20000000007 */
[----:B------:R-:W-:Y:S01]  /*2b3b0*/  IMAD.WIDE R10, R15, 0x2, R2 ;  /* 0x000000020f0a7825 */ /* 0x000fe200078e0202 */
[----:B------:R-:W-:Y:S01]  /*2b3c0*/  ISETP.LT.AND P3, PT, R73, UR14, !P3 ;  /* 0x0000000e49007c0c */ /* 0x000fe2000df61270 */
[----:B------:R-:W4:Y:S02]  /*2b3d0*/  LDCU UR14, c[0x0][0x398] ;  /* 0x00007300ff0e77ac */ /* 0x000f240008000800 */
[----:B------:R5:W-:Y:S01]  /*2b3e0*/  @P2 STG.E.U16 desc[UR22][R8.64], R7 ;  /* 0x0000000708002986 */ /* 0x000be2000c101516 */
[----:B------:R-:W-:-:S03]  /*2b3f0*/  VIADD R0, R93, 0xf8 ;  /* 0x000000f85d007836 */ /* 0x000fc60000000000 */
[----:B------:R0:W-:Y:S01]  /*2b400*/  @P6 STG.E.U16 desc[UR22][R10.64], R58 ;  /* 0x0000003a0a006986 */ /* 0x0001e2000c101516 */
[----:B------:R-:W-:Y:S01]  /*2b410*/  ISETP.LT.AND P6, PT, R74, UR4, !P1 ;  /* 0x000000044a007c0c */ /* 0x000fe2000cfc1270 */
[----:B------:R-:W-:Y:S01]  /*2b420*/  VIADD R13, R15, UR20 ;  /* 0x000000140f0d7c36 */ /* 0x000fe20008000000 */
[----:B------:R-:W-:Y:S01]  /*2b430*/  ISETP.GE.AND P4, PT, R0, UR17, PT ;  /* 0x0000001100007c0c */ /* 0x000fe2000bf86270 */
[----:B------:R-:W-:Y:S02]  /*2b440*/  VIADD R0, R93, 0xf9 ;  /* 0x000000f95d007836 */ /* 0x000fe40000000000 */
[----:B-----5:R-:W-:Y:S01]  /*2b450*/  IMAD.WIDE R6, R15, 0x2, R4 ;  /* 0x000000020f067825 */ /* 0x020fe200078e0204 */
[----:B0-----:R-:W-:-:S03]  /*2b460*/  PRMT R11, R58, 0x7632, R11 ;  /* 0x000076323a0b7816 */ /* 0x001fc6000000000b */
[----:B------:R-:W-:Y:S01]  /*2b470*/  IMAD.WIDE R8, R13, 0x2, R2 ;  /* 0x000000020d087825 */ /* 0x000fe200078e0202 */
[----:B------:R-:W-:Y:S01]  /*2b480*/  ISETP.GE.AND P0, PT, R0, UR9, PT ;  /* 0x0000000900007c0c */ /* 0x000fe2000bf06270 */
[----:B------:R-:W0:Y:S01]  /*2b490*/  LDCU UR9, c[0x0][0x398] ;  /* 0x00007300ff0977ac */ /* 0x000e220008000800 */
[----:B-1----:R-:W-:Y:S01]  /*2b4a0*/  ISETP.LT.AND P1, PT, R73, UR6, !P1 ;  /* 0x0000000649007c0c */ /* 0x002fe2000cf21270 */
[----:B------:R1:W-:Y:S01]  /*2b4b0*/  @P3 STG.E.U16 desc[UR22][R6.64], R11 ;  /* 0x0000000b06003986 */ /* 0x0003e2000c101516 */
[----:B------:R-:W-:Y:S01]  /*2b4c0*/  VIADD R15, R13, UR20 ;  /* 0x000000140d0f7c36 */ /* 0x000fe20008000000 */
[----:B------:R-:W-:Y:S01]  /*2b4d0*/  ISETP.GE.AND P2, PT, R12, UR19, PT ;  /* 0x000000130c007c0c */ /* 0x000fe2000bf46270 */
[----:B------:R-:W-:Y:S01]  /*2b4e0*/  VIADD R0, R93, 0xfa ;  /* 0x000000fa5d007836 */ /* 0x000fe20000000000 */
[----:B------:R5:W-:Y:S01]  /*2b4f0*/  @P6 STG.E.U16 desc[UR22][R8.64], R59 ;  /* 0x0000003b08006986 */ /* 0x000be2000c101516 */
[----:B------:R-:W-:Y:S01]  /*2b500*/  ISETP.LT.AND P6, PT, R74, UR16, !P4 ;  /* 0x000000104a007c0c */ /* 0x000fe2000e7c1270 */
[----:B------:R-:W0:Y:S01]  /*2b510*/  LDCU UR4, c[0x0][0x398] ;  /* 0x00007300ff0477ac */ /* 0x000e220008000800 */
[----:B--2---:R-:W-:-:S02]  /*2b520*/  ISETP.LT.AND P4, PT, R73, UR11, !P4 ;  /* 0x0000000b49007c0c */ /* 0x004fc4000e781270 */
[----:B------:R-:W-:Y:S01]  /*2b530*/  PRMT R12, R59, 0x7632, R12 ;  /* 0x000076323b0c7816 */ /* 0x000fe2000000000c */
[----:B------:R-:W2:Y:S01]  /*2b540*/  LDCU UR6, c[0x0][0x398] ;  /* 0x00007300ff0677ac */ /* 0x000ea20008000800 */
[----:B-1----:R-:W-:Y:S01]  /*2b550*/  IMAD.WIDE R6, R13, 0x2, R4 ;  /* 0x000000020d067825 */ /* 0x002fe200078e0204 */
[----:B------:R-:W-:Y:S01]  /*2b560*/  PRMT R13, R60, 0x7632, R13 ;  /* 0x000076323c0d7816 */ /* 0x000fe2000000000d */
[----:B------:R-:W1:Y:S02]  /*2b570*/  LDCU UR11, c[0x0][0x398] ;  /* 0x00007300ff0b77ac */ /* 0x000e640008000800 */
[C---:B-----5:R-:W-:Y:S01]  /*2b580*/  IMAD.WIDE R8, R15.reuse, 0x2, R2 ;  /* 0x000000020f087825 */ /* 0x060fe200078e0202 */
[----:B------:R-:W-:Y:S01]  /*2b590*/  ISETP.GE.AND P5, PT, R0, UR5, PT ;  /* 0x0000000500007c0c */ /* 0x000fe2000bfa6270 */
[----:B------:R-:W5:Y:S02]  /*2b5a0*/  LDCU UR5, c[0x0][0x398] ;  /* 0x00007300ff0577ac */ /* 0x000f640008000800 */
[----:B------:R-:W-:Y:S01]  /*2b5b0*/  IMAD.WIDE R10, R15, 0x2, R4 ;  /* 0x000000020f0a7825 */ /* 0x000fe200078e0204 */
[----:B------:R1:W-:Y:S04]  /*2b5c0*/  @P1 STG.E.U16 desc[UR22][R6.64], R12 ;  /* 0x0000000c06001986 */ /* 0x0003e8000c101516 */
[----:B------:R-:W-:Y:S01]  /*2b5d0*/  @P6 STG.E.U16 desc[UR22][R8.64], R60 ;  /* 0x0000003c08006986 */ /* 0x000fe2000c101516 */
[----:B------:R-:W-:-:S03]  /*2b5e0*/  VIADD R0, R93, 0xfc ;  /* 0x000000fc5d007836 */ /* 0x000fc60000000000 */
[----:B------:R2:W-:Y:S01]  /*2b5f0*/  @P4 STG.E.U16 desc[UR22][R10.64], R13 ;  /* 0x0000000d0a004986 */ /* 0x0005e2000c101516 */
[C---:B------:R-:W-:Y:S01]  /*2b600*/  ISETP.LT.AND P4, PT, R74.reuse, UR12, !P0 ;  /* 0x0000000c4a007c0c */ /* 0x040fe2000c781270 */
[----:B------:R-:W-:Y:S01]  /*2b610*/  VIADD R15, R15, UR20 ;  /* 0x000000140f0f7c36 */ /* 0x000fe20008000000 */
[----:B0-----:R-:W-:Y:S01]  /*2b620*/  ISETP.LT.AND P0, PT, R73, UR9, !P0 ;  /* 0x0000000949007c0c */ /* 0x001fe2000c701270 */
[----:B------:R-:W0:Y:S01]  /*2b630*/  LDCU UR12, c[0x0][0x398] ;  /* 0x00007300ff0c77ac */ /* 0x000e220008000800 */
[----:B------:R-:W-:Y:S02]  /*2b640*/  ISETP.LT.AND P6, PT, R74, UR8, !P5 ;  /* 0x000000084a007c0c */ /* 0x000fe4000efc1270 */
[----:B------:R-:W-:Y:S01]  /*2b650*/  F2FP.BF16.F32.PACK_AB R61, R61, R77 ;  /* 0x0000004d3d3d723e */ /* 0x000fe200000010ff */
[C---:B-1----:R-:W-:Y:S01]  /*2b660*/  IMAD.WIDE R6, R15.reuse, 0x2, R2 ;  /* 0x000000020f067825 */ /* 0x042fe200078e0202 */
[----:B------:R-:W-:Y:S01]  /*2b670*/  ISETP.GE.AND P3, PT, R0, UR27, PT ;  /* 0x0000001b00007c0c */ /* 0x000fe2000bf66270 */
[----:B------:R-:W1:Y:S02]  /*2b680*/  LDCU UR8, c[0x0][0x398] ;  /* 0x00007300ff0877ac */ /* 0x000e640008000800 */
[----:B--2---:R-:W-:Y:S01]  /*2b690*/  VIADD R13, R15, UR20 ;  /* 0x000000140f0d7c36 */ /* 0x004fe20008000000 */
[----:B------:R-:W-:Y:S01]  /*2b6a0*/  PRMT R12, R61, 0x7632, R12 ;  /* 0x000076323d0c7816 */ /* 0x000fe2000000000c */
[----:B------:R-:W-:Y:S01]  /*2b6b0*/  VIADD R0, R93, 0xfd ;  /* 0x000000fd5d007836 */ /* 0x000fe20000000000 */
[----:B------:R-:W-:Y:S01]  /*2b6c0*/  F2FP.BF16.F32.PACK_AB R62, R62, R78 ;  /* 0x0000004e3e3e723e */ /* 0x000fe200000010ff */
[----:B------:R-:W-:Y:S01]  /*2b6d0*/  IMAD.WIDE R8, R15, 0x2, R4 ;  /* 0x000000020f087825 */ /* 0x000fe200078e0204 */
[----:B------:R2:W-:Y:S01]  /*2b6e0*/  @P4 STG.E.U16 desc[UR22][R6.64], R61 ;  /* 0x0000003d06004986 */ /* 0x0005e2000c101516 */
[----:B------:R-:W-:Y:S01]  /*2b6f0*/  F2FP.BF16.F32.PACK_AB R63, R63, R75 ;  /* 0x0000004b3f3f723e */ /* 0x000fe200000010ff */
[----:B------:R-:W0:Y:S01]  /*2b700*/  LDCU UR9, c[0x0][0x398] ;  /* 0x00007300ff0977ac */ /* 0x000e220008000800 */
[----:B------:R-:W-:Y:S01]  /*2b710*/  IMAD.WIDE R10, R13, 0x2, R2 ;  /* 0x000000020d0a7825 */ /* 0x000fe200078e0202 */
[----:B------:R-:W-:Y:S01]  /*2b720*/  ISETP.GE.AND P1, PT, R0, UR13, PT ;  /* 0x0000000d00007c0c */ /* 0x000fe2000bf26270 */
[----:B------:R0:W-:Y:S01]  /*2b730*/  @P0 STG.E.U16 desc[UR22][R8.64], R12 ;  /* 0x0000000c08000986 */ /* 0x0001e2000c101516 */
[----:B---3--:R-:W-:Y:S01]  /*2b740*/  ISETP.LT.AND P5, PT, R73, UR10, !P5 ;  /* 0x0000000a49007c0c */ /* 0x008fe2000efa1270 */
[----:B------:R-:W-:Y:S01]  /*2b750*/  VIADD R0, R93, 0xfe ;  /* 0x000000fe5d007836 */ /* 0x000fe20000000000 */
[C---:B-----5:R-:W-:Y:S01]  /*2b760*/  ISETP.LT.AND P0, PT, R74.reuse, UR5, !P2 ;  /* 0x000000054a007c0c */ /* 0x060fe2000d701270 */
[----:B------:R3:W-:Y:S01]  /*2b770*/  @P6 STG.E.U16 desc[UR22][R10.64], R62 ;  /* 0x0000003e0a006986 */ /* 0x0007e2000c101516 */
[----:B------:R-:W-:Y:S01]  /*2b780*/  ISETP.LT.AND P2, PT, R73, UR4, !P2 ;  /* 0x0000000449007c0c */ /* 0x000fe2000d741270 */
[----:B------:R-:W5:Y:S01]  /*2b790*/  LDCU UR13, c[0x0][0x398] ;  /* 0x00007300ff0d77ac */ /* 0x000f620008000800 */
[----:B----4-:R-:W-:Y:S01]  /*2b7a0*/  ISETP.LT.AND P6, PT, R74, UR14, !P3 ;  /* 0x0000000e4a007c0c */ /* 0x010fe2000dfc1270 */
[----:B------:R-:W-:Y:S01]  /*2b7b0*/  VIADD R15, R13, UR20 ;  /* 0x000000140d0f7c36 */ /* 0x000fe20008000000 */
[----:B------:R-:W-:Y:S01]  /*2b7c0*/  ISETP.GE.AND P4, PT, R0, UR7, PT ;  /* 0x0000000700007c0c */ /* 0x000fe2000bf86270 */
[----:B------:R-:W4:Y:S01]  /*2b7d0*/  LDCU UR7, c[0x0][0x398] ;  /* 0x00007300ff0777ac */ /* 0x000f220008000800 */
[----:B------:R-:W-:Y:S01]  /*2b7e0*/  PRMT R0, R62, 0x7632, R0 ;  /* 0x000076323e007816 */ /* 0x000fe20000000000 */
[----:B------:R-:W-:-:S02]  /*2b7f0*/  VIADD R17, R15, UR20 ;  /* 0x000000140f117c36 */ /* 0x000fc40008000000 */
[----:B--2---:R-:W-:Y:S01]  /*2b800*/  IMAD.WIDE R6, R13, 0x2, R4 ;  /* 0x000000020d067825 */ /* 0x004fe200078e0204 */
[----:B------:R-:W-:-:S03]  /*2b810*/  PRMT R14, R63, 0x7632, R14 ;  /* 0x000076323f0e7816 */ /* 0x000fc6000000000e */
[----:B0-----:R-:W-:Y:S01]  /*2b820*/  IMAD.WIDE R8, R15, 0x2, R2 ;  /* 0x000000020f087825 */ /* 0x001fe200078e0202 */
[----:B------:R-:W-:-:S03]  /*2b830*/  F2FP.BF16.F32.PACK_AB R64, R64, R76 ;  /* 0x0000004c4040723e */ /* 0x000fc600000010ff */
[----:B---3--:R-:W-:Y:S01]  /*2b840*/  IMAD.WIDE R10, R15, 0x2, R4 ;  /* 0x000000020f0a7825 */ /* 0x008fe200078e0204 */
[----:B------:R0:W-:Y:S03]  /*2b850*/  @P5 STG.E.U16 desc[UR22][R6.64], R0 ;  /* 0x0000000006005986 */ /* 0x0001e6000c101516 */
[----:B------:R-:W-:Y:S01]  /*2b860*/  IMAD.WIDE R12, R17, 0x2, R2 ;  /* 0x00000002110c7825 */ /* 0x000fe200078e0202 */
[----:B------:R2:W-:Y:S01]  /*2b870*/  @P0 STG.E.U16 desc[UR22][R8.64], R63 ;  /* 0x0000003f08000986 */ /* 0x0005e2000c101516 */
[----:B------:R-:W-:Y:S02]  /*2b880*/  ISETP.LT.AND P3, PT, R73, UR6, !P3 ;  /* 0x0000000649007c0c */ /* 0x000fe4000df61270 */
[----:B------:R-:W-:Y:S01]  /*2b890*/  VIADD R93, R93, 0xff ;  /* 0x000000ff5d5d7836 */ /* 0x000fe20000000000 */
[----:B------:R3:W-:Y:S04]  /*2b8a0*/  @P2 STG.E.U16 desc[UR22][R10.64], R14 ;  /* 0x0000000e0a002986 */ /* 0x0007e8000c101516 */
[----:B------:R2:W-:Y:S01]  /*2b8b0*/  @P6 STG.E.U16 desc[UR22][R12.64], R64 ;  /* 0x000000400c006986 */ /* 0x0005e2000c101516 */
[----:B------:R-:W-:Y:S01]  /*2b8c0*/  ISETP.LT.AND P6, PT, R74, UR11, !P1 ;  /* 0x0000000b4a007c0c */ /* 0x000fe2000cfc1270 */
[----:B------:R-:W-:Y:S01]  /*2b8d0*/  VIADD R15, R17, UR20 ;  /* 0x00000014110f7c36 */ /* 0x000fe20008000000 */
[----:B------:R-:W-:-:S02]  /*2b8e0*/  ISETP.GE.AND P5, PT, R93, UR15, PT ;  /* 0x0000000f5d007c0c */ /* 0x000fc4000bfa6270 */
[----:B-----5:R-:W-:Y:S01]  /*2b8f0*/  ISETP.LT.AND P1, PT, R73, UR13, !P1 ;  /* 0x0000000d49007c0c */ /* 0x020fe2000cf21270 */
[----:B0-----:R-:W-:Y:S01]  /*2b900*/  IMAD.WIDE R6, R17, 0x2, R4 ;  /* 0x0000000211067825 */ /* 0x001fe200078e0204 */
[----:B------:R-:W-:Y:S02]  /*2b910*/  ISETP.LT.AND P2, PT, R74, UR12, !P4 ;  /* 0x0000000c4a007c0c */ /* 0x000fe4000e741270 */
[----:B-1----:R-:W-:Y:S01]  /*2b920*/  ISETP.LT.AND P4, PT, R73, UR8, !P4 ;  /* 0x0000000849007c0c */ /* 0x002fe2000e781270 */
[C---:B------:R-:W-:Y:S01]  /*2b930*/  VIADD R19, R15.reuse, UR20 ;  /* 0x000000140f137c36 */ /* 0x040fe20008000000 */
[----:B------:R-:W-:Y:S01]  /*2b940*/  PRMT R0, R64, 0x7632, R0 ;  /* 0x0000763240007816 */ /* 0x000fe20000000000 */
[----:B--2---:R-:W-:Y:S01]  /*2b950*/  IMAD.WIDE R8, R15, 0x2, R2 ;  /* 0x000000020f087825 */ /* 0x004fe200078e0202 */
[----:B----4-:R-:W-:Y:S02]  /*2b960*/  ISETP.LT.AND P0, PT, R74, UR7, !P5 ;  /* 0x000000074a007c0c */ /* 0x010fe4000ef01270 */
[----:B------:R-:W-:-:S02]  /*2b970*/  ISETP.LT.AND P5, PT, R73, UR9, !P5 ;  /* 0x0000000949007c0c */ /* 0x000fc4000efa1270 */
[----:B------:R-:W-:Y:S01]  /*2b980*/  F2FP.BF16.F32.PACK_AB R65, R65, R72 ;  /* 0x000000484141723e */ /* 0x000fe200000010ff */
[----:B------:R-:W-:Y:S01]  /*2b990*/  VIADD R17, R19, UR20 ;  /* 0x0000001413117c36 */ /* 0x000fe20008000000 */
[----:B------:R-:W-:Y:S01]  /*2b9a0*/  F2FP.BF16.F32.PACK_AB R66, R66, R71 ;  /* 0x000000474242723e */ /* 0x000fe200000010ff */
[----:B------:R0:W-:Y:S01]  /*2b9b0*/  @P3 STG.E.U16 desc[UR22][R6.64], R0 ;  /* 0x0000000006003986 */ /* 0x0001e2000c101516 */
[----:B---3--:R-:W-:Y:S01]  /*2b9c0*/  IMAD.WIDE R10, R15, 0x2, R4 ;  /* 0x000000020f0a7825 */ /* 0x008fe200078e0204 */
[----:B------:R-:W-:Y:S02]  /*2b9d0*/  PRMT R16, R70, 0x7610, R16 ;  /* 0x0000761046107816 */ /* 0x000fe40000000010 */
[----:B------:R1:W-:Y:S01]  /*2b9e0*/  @P6 STG.E.U16 desc[UR22][R8.64], R65 ;  /* 0x0000004108006986 */ /* 0x0003e2000c101516 */
[----:B------:R-:W-:-:S04]  /*2b9f0*/  IMAD.WIDE R12, R19, 0x2, R2 ;  /* 0x00000002130c7825 */ /* 0x000fc800078e0202 */
[----:B------:R-:W-:Y:S01]  /*2ba00*/  IMAD.WIDE R14, R19, 0x2, R4 ;  /* 0x00000002130e7825 */ /* 0x000fe200078e0204 */
[----:B0-----:R-:W-:-:S03]  /*2ba10*/  PRMT R7, R65, 0x7632, R7 ;  /* 0x0000763241077816 */ /* 0x001fc60000000007 */
[----:B------:R-:W-:Y:S01]  /*2ba20*/  IMAD.WIDE R2, R17, 0x2, R2 ;  /* 0x0000000211027825 */ /* 0x000fe200078e0202 */
[----:B-1----:R-:W-:-:S03]  /*2ba30*/  PRMT R9, R66, 0x7632, R9 ;  /* 0x0000763242097816 */ /* 0x002fc60000000009 */
[----:B------:R-:W-:Y:S01]  /*2ba40*/  IMAD.WIDE R4, R17, 0x2, R4 ;  /* 0x0000000211047825 */ /* 0x000fe200078e0204 */
[----:B------:R-:W-:Y:S01]  /*2ba50*/  PRMT R17, R69, 0x7610, R17 ;  /* 0x0000761045117816 */ /* 0x000fe20000000011 */
[----:B------:R0:W-:Y:S04]  /*2ba60*/  @P1 STG.E.U16 desc[UR22][R10.64], R7 ;  /* 0x000000070a001986 */ /* 0x0001e8000c101516 */
[----:B------:R0:W-:Y:S04]  /*2ba70*/  @P2 STG.E.U16 desc[UR22][R12.64], R66 ;  /* 0x000000420c002986 */ /* 0x0001e8000c101516 */
[----:B------:R0:W-:Y:S04]  /*2ba80*/  @P4 STG.E.U16 desc[UR22][R14.64], R9 ;  /* 0x000000090e004986 */ /* 0x0001e8000c101516 */
[----:B------:R0:W-:Y:S04]  /*2ba90*/  @P0 STG.E.U16 desc[UR22][R2.64], R16 ;  /* 0x0000001002000986 */ /* 0x0001e8000c101516 */
[----:B------:R0:W-:Y:S01]  /*2baa0*/  @P5 STG.E.U16 desc[UR22][R4.64], R17 ;  /* 0x0000001104005986 */ /* 0x0001e2000c101516 */
[----:B------:R-:W-:Y:S06]  /*2bab0*/  BAR.SYNC.DEFER_BLOCKING 0x0 ;  /* 0x0000000000007b1d */ /* 0x000fec0000010000 */
[----:B------:R-:W-:Y:S05]  /*2bac0*/  BRA.U UP0, `(.L_x_19) ;  /* 0x0000000100a07547 */ /* 0x000fea000b800000 */
[----:B------:R-:W1:Y:S01]  /*2bad0*/  S2UR UR5, SR_CgaCtaId ;  /* 0x00000000000579c3 */ /* 0x000e620000008800 */
[----:B------:R-:W-:Y:S01]  /*2bae0*/  NOP ;  /* 0x0000000000007918 */ /* 0x000fe20000000000 */
[----:B------:R-:W-:Y:S01]  /*2baf0*/  UMOV UR4, 0x50 ;  /* 0x0000005000047882 */ /* 0x000fe20000000000 */
[----:B------:R-:W-:Y:S02]  /*2bb00*/  IMAD.U32 R0, RZ, RZ, UR21 ;  /* 0x00000015ff007e24 */ /* 0x000fe4000f8e00ff */
[----:B0-----:R-:W-:Y:S02]  /*2bb10*/  IMAD.MOV.U32 R3, RZ, RZ, 0xffff ;  /* 0x0000ffffff037424 */ /* 0x001fe400078e00ff */
[----:B------:R-:W-:Y:S01]  /*2bb20*/  IMAD.MOV.U32 R7, RZ, RZ, 0x1 ;  /* 0x00000001ff077424 */ /* 0x000fe200078e00ff */
[----:B------:R-:W-:-:S04]  /*2bb30*/  LOP3.LUT R0, R0, 0xffff, RZ, 0xc0, !PT ;  /* 0x0000ffff00007812 */ /* 0x000fc800078ec0ff */
[----:B------:R-:W-:-:S05]  /*2bb40*/  SHF.R.U32.HI R0, RZ, 0x5, R0 ;  /* 0x00000005ff007819 */ /* 0x000fca0000011600 */
[----:B------:R-:W-:Y:S01]  /*2bb50*/  VIADD R2, R0, 0x10 ;  /* 0x0000001000027836 */ /* 0x000fe20000000000 */
[----:B------:R-:W-:Y:S01]  /*2bb60*/  SHF.L.U32 R0, R3, R0, RZ ;  /* 0x0000000003007219 */ /* 0x000fe200000006ff */
[----:B-1----:R-:W-:-:S03]  /*2bb70*/  ULEA UR6, UR5, UR4, 0x18 ;  /* 0x0000000405067291 */ /* 0x002fc6000f8ec0ff */
[----:B------:R-:W-:-:S04]  /*2bb80*/  SHF.L.U32 R3, R7, R2, RZ ;  /* 0x0000000207037219 */ /* 0x000fc800000006ff */
[----:B------:R-:W-:Y:S02]  /*2bb90*/  LOP3.LUT R0, R3, R0, RZ, 0xfc, !PT ;  /* 0x0000000003007212 */ /* 0x000fe400078efcff */
[----:B------:R-:W0:Y:S02]  /*2bba0*/  LDS R5, [UR6] ;  /* 0x00000006ff057984 */ /* 0x000e240008000800 */
[C---:B------:R-:W-:Y:S02]  /*2bbb0*/  LOP3.LUT R2, R0.reuse, 0xffff, RZ, 0xc0, !PT ;  /* 0x0000ffff00027812 */ /* 0x040fe400078ec0ff */
[----:B0-----:R-:W-:-:S04]  /*2bbc0*/  LOP3.LUT R3, R0, 0xffff, R5, 0x80, !PT ;  /* 0x0000ffff00037812 */ /* 0x001fc800078e8005 */
[----:B------:R-:W-:-:S13]  /*2bbd0*/  ISETP.NE.AND P0, PT, R3, R2, PT ;  /* 0x000000020300720c */ /* 0x000fda0003f05270 */
[----:B------:R-:W-:Y:S05]  /*2bbe0*/  @P0 BRA `(.L_x_20) ;  /* 0x0000000000500947 */ /* 0x000fea0003800000 */
[----:B------:R-:W-:Y:S02]  /*2bbf0*/  SHF.R.U32.HI R5, RZ, 0x10, R5 ;  /* 0x00000010ff057819 */ /* 0x000fe40000011605 */
[----:B------:R-:W-:-:S04]  /*2bc00*/  SHF.R.U32.HI R2, RZ, 0x10, R0 ;  /* 0x00000010ff027819 */ /* 0x000fc80000011600 */
[----:B------:R-:W-:-:S04]  /*2bc10*/  LOP3.LUT R5, R5, R2, RZ, 0xc0, !PT ;  /* 0x0000000205057212 */ /* 0x000fc800078ec0ff */
[----:B------:R-:W-:-:S13]  /*2bc20*/  ISETP.NE.AND P0, PT, R5, R2, PT ;  /* 0x000000020500720c */ /* 0x000fda0003f05270 */
[----:B------:R-:W-:Y:S05]  /*2bc30*/  @P0 BRA `(.L_x_21) ;  /* 0x0000000000300947 */ /* 0x000fea0003800000 */
[----:B------:R-:W-:Y:S01]  /*2bc40*/  R2UR UR4, R0 ;  /* 0x00000000000472ca */ /* 0x000fe200000e0000 */
[----:B------:R-:W-:Y:S01]  /*2bc50*/  VOTEU.ANY UR5, UPT, PT ;  /* 0x0000000000057886 */ /* 0x000fe200038e0100 */
[----:B------:R-:W0:Y:S01]  /*2bc60*/  S2R R0, SR_LANEID ;  /* 0x0000000000007919 */ /* 0x000e220000000000 */
[----:B------:R-:W-:-:S10]  /*2bc70*/  UFLO.U32 UR5, UR5 ;  /* 0x00000005000572bd */ /* 0x000fd400080e0000 */
[----:B------:R-:W-:-:S06]  /*2bc80*/  ULOP3.LUT UR4, URZ, UR4, URZ, 0x33, !UPT ;  /* 0x00000004ff047292 */ /* 0x000fcc000f8e33ff */
[----:B------:R-:W-:-:S04]  /*2bc90*/  IMAD.U32 R2, RZ, RZ, UR4 ;  /* 0x00000004ff027e24 */ /* 0x000fc8000f8e00ff */
[----:B------:R-:W1:Y:S02]  /*2bca0*/  REDUX UR7, R2 ;  /* 0x00000000020773c4 */ /* 0x000e640000000000 */
[----:B------:R2:W-:Y:S01]  /*2bcb0*/  UTCATOMSWS.AND URZ, UR4 ;  /* 0x0000000400ff79e3 */ /* 0x0005e20008000000 */
[----:B0-----:R-:W-:Y:S01]  /*2bcc0*/  ISETP.EQ.U32.AND P0, PT, R0, UR5, PT ;  /* 0x0000000500007c0c */ /* 0x001fe2000bf02070 */
[----:B-1----:R-:W-:-:S12]  /*2bcd0*/  IMAD.U32 R0, RZ, RZ, UR7 ;  /* 0x00000007ff007e24 */ /* 0x002fd8000f8e00ff */
[----:B------:R2:W-:Y:S01]  /*2bce0*/  @P0 ATOMS.AND RZ, [UR6], R0 ;  /* 0x00000000ffff098c */ /* 0x0005e2000a800006 */
[----:B------:R-:W-:Y:S05]  /*2bcf0*/  BRA `(.L_x_19) ;  /* 0x0000000000147947 */ /* 0x000fea0003800000 */
.L_x_21:
[----:B------:R-:W-:-:S07]  /*2bd00*/  MOV R2, 0x2bd20 ;  /* 0x0002bd2000027802 */ /* 0x000fce0000000f00 */
[----:B------:R-:W-:Y:S05]  /*2bd10*/  CALL.REL.NOINC `($__internal_0_$__cuda_sm10x_tcgen05_guardrail_trap_col_being_dealloced_not_returned_by_alloc) ;  /* 0x00000000005c7944 */ /* 0x000fea0003c00000 */
[----:B------:R-:W-:Y:S05]  /*2bd20*/  BRA `(.L_x_19) ;  /* 0x0000000000087947 */ /* 0x000fea0003800000 */
.L_x_20:
[----:B------:R-:W-:-:S07]  /*2bd30*/  MOV R2, 0x2bd50 ;  /* 0x0002bd5000027802 */ /* 0x000fce0000000f00 */
[----:B------:R-:W-:Y:S05]  /*2bd40*/  CALL.REL.NOINC `($__internal_2_$__cuda_sm10x_tcgen05_guardrail_trap_unallocated_columns_being_dealloced) ;  /* 0x0000000000687944 */ /* 0x000fea0003c00000 */
.L_x_19:
[----:B------:R-:W-:Y:S01]  /*2bd50*/  NOP ;  /* 0x0000000000007918 */ /* 0x000fe20000000000 */
[----:B--2---:R-:W-:Y:S05]  /*2bd60*/  EXIT ;  /* 0x000000000000794d */ /* 0x004fea0003800000 */
.L_x_7:
[----:B------:R-:W-:-:S07]  /*2bd70*/  IMAD.MOV.U32 R3, RZ, RZ, R2 ;  /* 0x000000ffff037224 */ /* 0x000fce00078e0002 */
.L_x_22:
[----:B0-----:R0:W1:Y:S02]  /*2bd80*/  SYNCS.PHASECHK.TRANS64.TRYWAIT P1, [R7+URZ], R3 ;  /* 0x00000003070075a7 */ /* 0x00106400080211ff */
[----:B-1----:R-:W-:Y:S05]  /*2bd90*/  @!P1 NANOSLEEP.SYNCS 0x989680 ;  /* 0x009896800000995d */ /* 0x002fea0003900000 */
[----:B------:R-:W1:Y:S02]  /*2bda0*/  @!P1 SYNCS.PHASECHK.TRANS64 P1, [R7+URZ], R3 ;  /* 0x00000003070095a7 */ /* 0x000e6400080210ff */
[----:B-1----:R-:W-:Y:S05]  /*2bdb0*/  @!P1 BRA `(.L_x_22) ;  /* 0xfffffffc00f09947 */ /* 0x002fea000383ffff */
[----:B------:R-:W-:Y:S05]  /*2bdc0*/  BRA `(.L_x_6) ;  /* 0xfffffd4400587947 */ /* 0x000fea000383ffff */
.L_x_10:
[----:B------:R-:W-:-:S07]  /*2bdd0*/  IMAD.MOV.U32 R3, RZ, RZ, R2 ;  /* 0x000000ffff037224 */ /* 0x000fce00078e0002 */
.L_x_23:
[----:B0-----:R0:W1:Y:S02]  /*2bde0*/  SYNCS.PHASECHK.TRANS64.TRYWAIT P0, [R9+URZ], R3 ;  /* 0x00000003090075a7 */ /* 0x00106400080011ff */
[----:B-1----:R-:W-:Y:S05]  /*2bdf0*/  @!P0 NANOSLEEP.SYNCS 0x989680 ;  /* 0x009896800000895d */ /* 0x002fea0003900000 */
[----:B------:R-:W1:Y:S02]  /*2be00*/  @!P0 SYNCS.PHASECHK.TRANS64 P0, [R9+URZ], R3 ;  /* 0x00000003090085a7 */ /* 0x000e6400080010ff */
[----:B-1----:R-:W-:Y:S05]  /*2be10*/  @!P0 BRA `(.L_x_23) ;  /* 0xfffffffc00f08947 */ /* 0x002fea000383ffff */
[----:B------:R-:W-:Y:S05]  /*2be20*/  BRA `(.L_x_9) ;  /* 0xfffffd4400bc7947 */ /* 0x000fea000383ffff */
.L_x_14:
[----:B------:R-:W0:Y:S02]  /*2be30*/  SYNCS.PHASECHK.TRANS64.TRYWAIT P2, [UR9], R4 ;  /* 0x00000004ff0075a7 */ /* 0x000e240008041109 */
[----:B0-----:R-:W-:Y:S05]  /*2be40*/  @!P2 BRA `(.L_x_14) ;  /* 0xfffffffc00f8a947 */ /* 0x001fea000383ffff */
[----:B------:R-:W-:Y:S05]  /*2be50*/  BRA `(.L_x_24) ;  /* 0xfffffe4000247947 */ /* 0x000fea000383ffff */
.L_x_18:
[----:B------:R-:W0:Y:S02]  /*2be60*/  SYNCS.PHASECHK.TRANS64.TRYWAIT P1, [UR9], R0 ;  /* 0x00000000ff0075a7 */ /* 0x000e240008021109 */
[----:B0-----:R-:W-:Y:S05]  /*2be70*/  @!P1 BRA `(.L_x_18) ;  /* 0xfffffffc00f89947 */ /* 0x001fea000383ffff */
[----:B------:R-:W-:Y:S05]  /*2be80*/  BRA `(.L_x_17) ;  /* 0xfffffecc00e47947 */ /* 0x000fea000383ffff */
        .weak           $__internal_0_$__cuda_sm10x_tcgen05_guardrail_trap_col_being_dealloced_not_returned_by_alloc
        .type           $__internal_0_$__cuda_sm10x_tcgen05_guardrail_trap_col_being_dealloced_not_returned_by_alloc,@function
        .size           $__internal_0_$__cuda_sm10x_tcgen05_guardrail_trap_col_being_dealloced_not_returned_by_alloc,($__internal_1_$__cuda_sm10x_tcgen05_guardrail_trap_phase_invalid_during_alloc - $__internal_0_$__cuda_sm10x_tcgen05_guardrail_trap_col_being_dealloced_not_returned_by_alloc)
$__internal_0_$__cuda_sm10x_tcgen05_guardrail_trap_col_being_dealloced_not_returned_by_alloc:
[----:B------:R-:W-:Y:S05]  /*2be90*/  BPT.TRAP 0x1 ;  /* 0x000000040000795c */ /* 0x000fea0000300000 */
[----:B------:R-:W-:-:S04]  /*2bea0*/  IMAD.MOV.U32 R3, RZ, RZ, 0x0 ;  /* 0x00000000ff037424 */ /* 0x000fc800078e00ff */
[----:B------:R-:W-:Y:S05]  /*2beb0*/  RET.REL.NODEC R2 `(matmul_kernel) ;  /* 0xfffffd4002507950 */ /* 0x000fea0003c3ffff */
        .weak           $__internal_1_$__cuda_sm10x_tcgen05_guardrail_trap_phase_invalid_during_alloc
        .type           $__internal_1_$__cuda_sm10x_tcgen05_guardrail_trap_phase_invalid_during_alloc,@function
        .size           $__internal_1_$__cuda_sm10x_tcgen05_guardrail_trap_phase_invalid_during_alloc,($__internal_2_$__cuda_sm10x_tcgen05_guardrail_trap_unallocated_columns_being_dealloced - $__internal_1_$__cuda_sm10x_tcgen05_guardrail_trap_phase_invalid_during_alloc)
$__internal_1_$__cuda_sm10x_tcgen05_guardrail_trap_phase_invalid_during_alloc:
[----:B------:R-:W-:Y:S05]  /*2bec0*/  BPT.TRAP 0x1 ;  /* 0x000000040000795c */ /* 0x000fea0000300000 */
[----:B------:R-:W-:-:S04]  /*2bed0*/  IMAD.MOV.U32 R3, RZ, RZ, 0x0 ;  /* 0x00000000ff037424 */ /* 0x000fc800078e00ff */
[----:B------:R-:W-:Y:S05]  /*2bee0*/  RET.REL.NODEC R2 `(matmul_kernel) ;  /* 0xfffffd4002447950 */ /* 0x000fea0003c3ffff */
        .weak           $__internal_2_$__cuda_sm10x_tcgen05_guardrail_trap_unallocated_columns_being_dealloced
        .type           $__internal_2_$__cuda_sm10x_tcgen05_guardrail_trap_unallocated_columns_being_dealloced,@function
        .size           $__internal_2_$__cuda_sm10x_tcgen05_guardrail_trap_unallocated_columns_being_dealloced,(.L_x_28 - $__internal_2_$__cuda_sm10x_tcgen05_guardrail_trap_unallocated_columns_being_dealloced)
$__internal_2_$__cuda_sm10x_tcgen05_guardrail_trap_unallocated_columns_being_dealloced:
[----:B------:R-:W-:Y:S05]  /*2bef0*/  BPT.TRAP 0x1 ;  /* 0x000000040000795c */ /* 0x000fea0000300000 */
[----:B------:R-:W-:-:S04]  /*2bf00*/  IMAD.MOV.U32 R3, RZ, RZ, 0x0 ;  /* 0x00000000ff037424 */ /* 0x000fc800078e00ff */
[----:B------:R-:W-:Y:S05]  /*2bf10*/  RET.REL.NODEC R2 `(matmul_kernel) ;  /* 0xfffffd4002387950 */ /* 0x000fea0003c3ffff */
.L_x_25:
[----:B------:R-:W-:-:S00]  /*2bf20*/  BRA `(.L_x_25) ;  /* 0xfffffffc00fc7947 */ /* 0x000fc0000383ffff */
[----:B------:R-:W-:-:S00]  /*2bf30*/  NOP ;  /* 0x0000000000007918 */ /* 0x000fc00000000000 */
        /* <DEDUP_REMOVED lines=12> */
.L_x_28:


//--------------------- .nv.shared.matmul_kernel  --------------------------
	.section	.nv.shared.matmul_kernel,"aw",@nobits
	.sectionflags	@""
	.align	16
	.zero		1024


//--------------------- .nv.shared.reserved.0     --------------------------
	.section	.nv.shared.reserved.0,"aw",@nobits
	.align	8
	.weak		__nv_reservedSMEM_offset_0_alias
	.size		__nv_reservedSMEM_offset_0_alias, 0, 64
	.other		__nv_reservedSMEM_offset_0_alias,@"STO_CUDA_RESERVED_SHARED STV_DEFAULT"
__nv_reservedSMEM_offset_0_alias:
	.zero		0
.nv.shared.reserved.0:
	.zero		64
	.weak		__nv_reservedSMEM_allocation_phase
	.type		__nv_reservedSMEM_allocation_phase,@object
	.size		__nv_reservedSMEM_allocation_phase,(.L_0 - __nv_reservedSMEM_allocation_phase)
__nv_reservedSMEM_allocation_phase:
	.zero		1
.L_0:
	.zero		7
	.weak		__nv_reservedSMEM_devtool_atexit_pc
	.type		__nv_reservedSMEM_devtool_atexit_pc,@object
	.size		__nv_reservedSMEM_devtool_atexit_pc,(__nv_reservedSMEM_allocation_mask - __nv_reservedSMEM_devtool_atexit_pc)
__nv_reservedSMEM_devtool_atexit_pc:
	.zero		8
	.weak		__nv_reservedSMEM_allocation_mask
	.type		__nv_reservedSMEM_allocation_mask,@object
	.size		__nv_reservedSMEM_allocation_mask,(.L_2 - __nv_reservedSMEM_allocation_mask)
__nv_reservedSMEM_allocation_mask:
	.zero		4
.L_2:
	.zero		4
	.weak		__nv_reservedSMEM_tmem_allocation_pipeline_mbarrier
	.type		__nv_reservedSMEM_tmem_allocation_pipeline_mbarrier,@object
	.size		__nv_reservedSMEM_tmem_allocation_pipeline_mbarrier,(__nv_reservedSMEM_tmem_allocation_pipeline_mbarrier_parity - __nv_reservedSMEM_tmem_allocation_pipeline_mbarrier)
__nv_reservedSMEM_tmem_allocation_pipeline_mbarrier:
	.zero		8
	.weak		__nv_reservedSMEM_tmem_allocation_pipeline_mbarrier_parity
	.type		__nv_reservedSMEM_tmem_allocation_pipeline_mbarrier_parity,@object
	.size		__nv_reservedSMEM_tmem_allocation_pipeline_mbarrier_parity,(.L_4 - __nv_reservedSMEM_tmem_allocation_pipeline_mbarrier_parity)
__nv_reservedSMEM_tmem_allocation_pipeline_mbarrier_parity:
	.zero		4
.L_4:


//--------------------- .nv.constant0.matmul_kernel --------------------------
	.section	.nv.constant0.matmul_kernel,"a",@progbits
	.sectionflags	@""
	.align	4
.nv.constant0.matmul_kernel:
	.zero		976


//--------------------- SYMBOLS --------------------------

	.type		.nv.reservedSmem.offset0,@object
	.size		.nv.reservedSmem.offset0,0x4
	.type		.nv.reservedSmem.cap,@object
	.size		.nv.reservedSmem.cap,0x4
